	.target	sm_100a

	.elftype	@"ET_EXEC"


//--------------------- .note.nv.tkinfo           --------------------------
	.section	.note.nv.tkinfo,"",@"SHT_NOTE"
	.sectionflags	@"SHF_NOTE_NV_TKINFO"
	.tkinfo
        /*0018*/ 	.word	0x00000081
        /*0030*/ 	.string	""
        /*0030*/ 	.string	"ptxas-blackwell"
        /*0030*/ 	.string	"Cuda compilation tools, release 12.9, V12.9.86"
        /*0030*/ 	.string	"Build cuda_12.9.r12.9/compiler.36037853_0"
        /*0030*/ 	.string	"-v  -suppress-debug-info  -lineinfo  -arch sm_100a "



//--------------------- .note.nv.cuver            --------------------------
	.section	.note.nv.cuver,"",@"SHT_NOTE"
	.sectionflags	@"SHF_NOTE_NV_CUVER"
        /*0018*/ 	.short	0x0001
        /*001a*/ 	.short	0x0064
        /*001c*/ 	.short	0x0001
        /*001e*/ 	.short	0x0000
        /*0020*/ 	.short	0x0001
        /*0022*/ 	.short	0x0000


//--------------------- .nv.info                  --------------------------
	.section	.nv.info,"",@"SHT_CUDA_INFO"
	.align	4


	//----- nvinfo : EIATTR_REGCOUNT
	.align		4
        /*0000*/ 	.byte	0x04, 0x2f
        /*0002*/ 	.short	(.L_4 - .L_3)
	.align		4
.L_3:
        /*0004*/ 	.word	index@(matmul_kernel)
        /*0008*/ 	.word	0x00000040


	//----- nvinfo : EIATTR_FRAME_SIZE
	.align		4
.L_4:
        /*000c*/ 	.byte	0x04, 0x11
        /*000e*/ 	.short	(.L_6 - .L_5)
	.align		4
.L_5:
        /*0010*/ 	.word	index@($__internal_2_$__cuda_sm10x_tcgen05_guardrail_trap_unallocated_columns_being_dealloced)
        /*0014*/ 	.word	0x00001370


	//----- nvinfo : EIATTR_FRAME_SIZE
	.align		4
.L_6:
        /*0018*/ 	.byte	0x04, 0x11
        /*001a*/ 	.short	(.L_8 - .L_7)
	.align		4
.L_7:
        /*001c*/ 	.word	index@($__internal_1_$__cuda_sm10x_tcgen05_guardrail_trap_phase_invalid_during_alloc)
        /*0020*/ 	.word	0x00001370


	//----- nvinfo : EIATTR_FRAME_SIZE
	.align		4
.L_8:
        /*0024*/ 	.byte	0x04, 0x11
        /*0026*/ 	.short	(.L_10 - .L_9)
	.align		4
.L_9:
        /*0028*/ 	.word	index@($__internal_0_$__cuda_sm10x_tcgen05_guardrail_trap_col_being_dealloced_not_returned_by_alloc)
        /*002c*/ 	.word	0x00001370


	//----- nvinfo : EIATTR_FRAME_SIZE
	.align		4
.L_10:
        /*0030*/ 	.byte	0x04, 0x11
        /*0032*/ 	.short	(.L_12 - .L_11)
	.align		4
.L_11:
        /*0034*/ 	.word	index@(matmul_kernel)
        /*0038*/ 	.word	0x00001370


	//----- nvinfo : EIATTR_MIN_STACK_SIZE
	.align		4
.L_12:
        /*003c*/ 	.byte	0x04, 0x12
        /*003e*/ 	.short	(.L_14 - .L_13)
	.align		4
.L_13:
        /*0040*/ 	.word	index@(matmul_kernel)
        /*0044*/ 	.word	0x00001370
.L_14:


//--------------------- .nv.info.matmul_kernel    --------------------------
	.section	.nv.info.matmul_kernel,"",@"SHT_CUDA_INFO"
	.sectionflags	@""
	.align	4


	//----- nvinfo : EIATTR_CUDA_API_VERSION
	.align		4
        /*0000*/ 	.byte	0x04, 0x37
        /*0002*/ 	.short	(.L_16 - .L_15)
.L_15:
        /*0004*/ 	.word	0x00000081


	//----- nvinfo : EIATTR_KPARAM_INFO
	.align		4
.L_16:
        /*0008*/ 	.byte	0x04, 0x17
        /*000a*/ 	.short	(.L_18 - .L_17)
.L_17:
        /*000c*/ 	.word	0x00000000
        /*0010*/ 	.short	0x000d
        /*0012*/ 	.short	0x0048
        /*0014*/ 	.byte	0x00, 0xf4, 0x21, 0x00


	//----- nvinfo : EIATTR_KPARAM_INFO
	.align		4
.L_18:
        /*0018*/ 	.byte	0x04, 0x17
        /*001a*/ 	.short	(.L_20 - .L_19)
.L_19:
        /*001c*/ 	.word	0x00000000
        /*0020*/ 	.short	0x000c
        /*0022*/ 	.short	0x0040
        /*0024*/ 	.byte	0x00, 0xf4, 0x21, 0x00


	//----- nvinfo : EIATTR_KPARAM_INFO
	.align		4
.L_20:
        /*0028*/ 	.byte	0x04, 0x17
        /*002a*/ 	.short	(.L_22 - .L_21)
.L_21:
        /*002c*/ 	.word	0x00000000
        /*0030*/ 	.short	0x000b
        /*0032*/ 	.short	0x0038
        /*0034*/ 	.byte	0x00, 0xf0, 0x11, 0x00


	//----- nvinfo : EIATTR_KPARAM_INFO
	.align		4
.L_22:
        /*0038*/ 	.byte	0x04, 0x17
        /*003a*/ 	.short	(.L_24 - .L_23)
.L_23:
        /*003c*/ 	.word	0x00000000
        /*0040*/ 	.short	0x000a
        /*0042*/ 	.short	0x0034
        /*0044*/ 	.byte	0x00, 0xf0, 0x11, 0x00


	//----- nvinfo : EIATTR_KPARAM_INFO
	.align		4
.L_24:
        /*0048*/ 	.byte	0x04, 0x17
        /*004a*/ 	.short	(.L_26 - .L_25)
.L_25:
        /*004c*/ 	.word	0x00000000
        /*0050*/ 	.short	0x0009
        /*0052*/ 	.short	0x0030
        /*0054*/ 	.byte	0x00, 0xf0, 0x11, 0x00


	//----- nvinfo : EIATTR_KPARAM_INFO
	.align		4
.L_26:
        /*0058*/ 	.byte	0x04, 0x17
        /*005a*/ 	.short	(.L_28 - .L_27)
.L_27:
        /*005c*/ 	.word	0x00000000
        /*0060*/ 	.short	0x0008
        /*0062*/ 	.short	0x002c
        /*0064*/ 	.byte	0x00, 0xf0, 0x11, 0x00


	//----- nvinfo : EIATTR_KPARAM_INFO
	.align		4
.L_28:
        /*0068*/ 	.byte	0x04, 0x17
        /*006a*/ 	.short	(.L_30 - .L_29)
.L_29:
        /*006c*/ 	.word	0x00000000
        /*0070*/ 	.short	0x0007
        /*0072*/ 	.short	0x0028
        /*0074*/ 	.byte	0x00, 0xf0, 0x11, 0x00


	//----- nvinfo : EIATTR_KPARAM_INFO
	.align		4
.L_30:
        /*0078*/ 	.byte	0x04, 0x17
        /*007a*/ 	.short	(.L_32 - .L_31)
.L_31:
        /*007c*/ 	.word	0x00000000
        /*0080*/ 	.short	0x0006
        /*0082*/ 	.short	0x0024
        /*0084*/ 	.byte	0x00, 0xf0, 0x11, 0x00


	//----- nvinfo : EIATTR_KPARAM_INFO
	.align		4
.L_32:
        /*0088*/ 	.byte	0x04, 0x17
        /*008a*/ 	.short	(.L_34 - .L_33)
.L_33:
        /*008c*/ 	.word	0x00000000
        /*0090*/ 	.short	0x0005
        /*0092*/ 	.short	0x0020
        /*0094*/ 	.byte	0x00, 0xf0, 0x11, 0x00


	//----- nvinfo : EIATTR_KPARAM_INFO
	.align		4
.L_34:
        /*0098*/ 	.byte	0x04, 0x17
        /*009a*/ 	.short	(.L_36 - .L_35)
.L_35:
        /*009c*/ 	.word	0x00000000
        /*00a0*/ 	.short	0x0004
        /*00a2*/ 	.short	0x001c
        /*00a4*/ 	.byte	0x00, 0xf0, 0x11, 0x00


	//----- nvinfo : EIATTR_KPARAM_INFO
	.align		4
.L_36:
        /*00a8*/ 	.byte	0x04, 0x17
        /*00aa*/ 	.short	(.L_38 - .L_37)
.L_37:
        /*00ac*/ 	.word	0x00000000
        /*00b0*/ 	.short	0x0003
        /*00b2*/ 	.short	0x0018
        /*00b4*/ 	.byte	0x00, 0xf0, 0x11, 0x00


	//----- nvinfo : EIATTR_KPARAM_INFO
	.align		4
.L_38:
        /*00b8*/ 	.byte	0x04, 0x17
        /*00ba*/ 	.short	(.L_40 - .L_39)
.L_39:
        /*00bc*/ 	.word	0x00000000
        /*00c0*/ 	.short	0x0002
        /*00c2*/ 	.short	0x0010
        /*00c4*/ 	.byte	0x00, 0xf4, 0x21, 0x00


	//----- nvinfo : EIATTR_KPARAM_INFO
	.align		4
.L_40:
        /*00c8*/ 	.byte	0x04, 0x17
        /*00ca*/ 	.short	(.L_42 - .L_41)
.L_41:
        /*00cc*/ 	.word	0x00000000
        /*00d0*/ 	.short	0x0001
        /*00d2*/ 	.short	0x0008
        /*00d4*/ 	.byte	0x00, 0xf4, 0x21, 0x00


	//----- nvinfo : EIATTR_KPARAM_INFO
	.align		4
.L_42:
        /*00d8*/ 	.byte	0x04, 0x17
        /*00da*/ 	.short	(.L_44 - .L_43)
.L_43:
        /*00dc*/ 	.word	0x00000000
        /*00e0*/ 	.short	0x0000
        /*00e2*/ 	.short	0x0000
        /*00e4*/ 	.byte	0x00, 0xf4, 0x21, 0x00


	//----- nvinfo : EIATTR_AT_ENTRY_FRAGMENTS
	.align		4
.L_44:
        /*00e8*/ 	.byte	0x04, 0x4f
        /*00ea*/ 	.short	(.L_46 - .L_45)


	//   ....[0]....
.L_45:
        /*00ec*/ 	.word	0x00000004


	//----- nvinfo : EIATTR_RESERVED_SMEM_USED
	.align		4
.L_46:
        /*00f0*/ 	.byte	0x01, 0x41
	.zero		2


	//----- nvinfo : EIATTR_SPARSE_MMA_MASK
	.align		4
        /*00f4*/ 	.byte	0x03, 0x50
        /*00f6*/ 	.short	0x0000


	//----- nvinfo : EIATTR_TCGEN05_1CTA_USED
	.align		4
        /*00f8*/ 	.byte	0x01, 0x51
	.zero		2


	//----- nvinfo : EIATTR_MAXREG_COUNT
	.align		4
        /*00fc*/ 	.byte	0x03, 0x1b
        /*00fe*/ 	.short	0x00ff


	//----- nvinfo : EIATTR_NUM_BARRIERS
	.align		4
        /*0100*/ 	.byte	0x02, 0x4c
        /*0102*/ 	.byte	0x01
	.zero		1


	//----- nvinfo : EIATTR_ANNOTATIONS
	.align		4
        /*0104*/ 	.byte	0x04, 0x55
        /*0106*/ 	.short	(.L_48 - .L_47)


	//   ....[0]....
.L_47:
        /*0108*/ 	.word	0x00000001
        /*010c*/ 	.byte	0x80, 0x03, 0x00, 0x00, 0x01, 0x00, 0x00, 0x00, 0x40, 0x08, 0x00, 0x00, 0x01, 0x00, 0x00, 0x00
        /* <DEDUP_REMOVED lines=1847> */
        /*748c*/ 	.byte	0xb0, 0xea, 0x01, 0x00, 0x01, 0x00, 0x00, 0x00, 0xc0, 0xea, 0x01, 0x00


	//----- nvinfo : EIATTR_INT_WARP_WIDE_INSTR_OFFSETS
	.align		4
.L_48:
        /*7498*/ 	.byte	0x04, 0x31
        /*749a*/ 	.short	(.L_50 - .L_49)


	//   ....[0]....
.L_49:
        /*749c*/ 	.word	0x00000ca0


	//   ....[1]....
        /*74a0*/ 	.word	0x00000d50


	//   ....[2]....
        /*74a4*/ 	.word	0x00005e70


	//   ....[3]....
        /*74a8*/ 	.word	0x0001f9a0


	//   ....[4]....
        /*74ac*/ 	.word	0x0001f9e0


	//----- nvinfo : EIATTR_COOP_GROUP_MASK_REGIDS
	.align		4
.L_50:
        /*74b0*/ 	.byte	0x04, 0x29
        /*74b2*/ 	.short	(.L_52 - .L_51)


	//   ....[0]....
.L_51:
        /*74b4*/ 	.word	0xffffffff


	//   ....[1]....
        /*74b8*/ 	.word	0xffffffff


	//   ....[2]....
        /*74bc*/ 	.word	0xffffffff


	//   ....[3]....
        /*74c0*/ 	.word	0xffffffff


	//----- nvinfo : EIATTR_COOP_GROUP_INSTR_OFFSETS
	.align		4
.L_52:
        /*74c4*/ 	.byte	0x04, 0x28
        /*74c6*/ 	.short	(.L_54 - .L_53)


	//   ....[0]....
.L_53:
        /*74c8*/ 	.word	0x00000060


	//   ....[1]....
        /*74cc*/ 	.word	0x00000320


	//   ....[2]....
        /*74d0*/ 	.word	0x0001f820


	//   ....[3]....
        /*74d4*/ 	.word	0x0001fa90


	//----- nvinfo : EIATTR_VRC_CTA_INIT_COUNT
	.align		4
.L_54:
        /*74d8*/ 	.byte	0x02, 0x4a
        /*74da*/ 	.byte	0x80
	.zero		1


	//----- nvinfo : EIATTR_MBARRIER_INSTR_OFFSETS
	.align		4
        /*74dc*/ 	.byte	0x04, 0x39
        /*74de*/ 	.short	(.L_56 - .L_55)


	//   ....[0]....
.L_55:
        /*74e0*/ 	.word	0x00000f20
        /*74e4*/ 	.word	0x000000ff
        /*74e8*/ 	.word	0x00000000
        /*74ec*/ 	.short	0x0100
        /*74ee*/ 	.byte	0x04
	.zero		1


	//   ....[1]....
        /*74f0*/ 	.word	0x00005e80
        /*74f4*/ 	.word	0x000000ff
        /*74f8*/ 	.word	0x00042008
        /*74fc*/ 	.short	0x0100
        /*74fe*/ 	.byte	0x4c
	.zero		1


	//   ....[2]....
        /*7500*/ 	.word	0x00010600
        /*7504*/ 	.word	0x000000ff
        /*7508*/ 	.word	0x00000000
        /*750c*/ 	.short	0x010a
        /*750e*/ 	.byte	0x04
	.zero		1


	//   ....[3]....
        /*7510*/ 	.word	0x0001ea60
        /*7514*/ 	.word	0x000000ff
        /*7518*/ 	.word	0x00000000
        /*751c*/ 	.short	0x010a
        /*751e*/ 	.byte	0x04
	.zero		1


	//   ....[4]....
        /*7520*/ 	.word	0x0001eae0
        /*7524*/ 	.word	0x000000ff
        /*7528*/ 	.word	0x00042000
        /*752c*/ 	.short	0x0108
        /*752e*/ 	.byte	0x4c
	.zero		1


	//   ....[5]....
        /*7530*/ 	.word	0x0001eb00
        /*7534*/ 	.word	0x000000ff
        /*7538*/ 	.word	0x00042008
        /*753c*/ 	.short	0x0108
        /*753e*/ 	.byte	0x4c
	.zero		1


	//   ....[6]....
        /*7540*/ 	.word	0x0001fab0
        /*7544*/ 	.word	0x000000ff
        /*7548*/ 	.word	0x00000000
        /*754c*/ 	.short	0x010a
        /*754e*/ 	.byte	0x04
	.zero		1


	//   ....[7]....
        /*7550*/ 	.word	0x0001fae0
        /*7554*/ 	.word	0x000000ff
        /*7558*/ 	.word	0x00000000
        /*755c*/ 	.short	0x010a
        /*755e*/ 	.byte	0x04
	.zero		1


	//----- nvinfo : EIATTR_NUM_MBARRIERS
	.align		4
.L_56:
        /*7560*/ 	.byte	0x03, 0x38
        /*7562*/ 	.short	0x0002


	//----- nvinfo : EIATTR_EXIT_INSTR_OFFSETS
	.align		4
        /*7564*/ 	.byte	0x04, 0x1c
        /*7566*/ 	.short	(.L_58 - .L_57)


	//   ....[0]....
.L_57:
        /*7568*/ 	.word	0x0001faa0


	//----- nvinfo : EIATTR_REQNTID
	.align		4
.L_58:
        /*756c*/ 	.byte	0x04, 0x10
        /*756e*/ 	.short	(.L_60 - .L_59)
.L_59:
        /*7570*/ 	.word	0x00000100
        /*7574*/ 	.word	0x00000001
        /*7578*/ 	.word	0x00000001


	//----- nvinfo : EIATTR_CRS_STACK_SIZE
	.align		4
.L_60:
        /*757c*/ 	.byte	0x04, 0x1e
        /*757e*/ 	.short	(.L_62 - .L_61)
.L_61:
        /*7580*/ 	.word	0x00000000


	//----- nvinfo : EIATTR_CBANK_PARAM_SIZE
	.align		4
.L_62:
        /*7584*/ 	.byte	0x03, 0x19
        /*7586*/ 	.short	0x0050


	//----- nvinfo : EIATTR_PARAM_CBANK
	.align		4
        /*7588*/ 	.byte	0x04, 0x0a
        /*758a*/ 	.short	(.L_64 - .L_63)
	.align		4
.L_63:
        /*758c*/ 	.word	index@(.nv.constant0.matmul_kernel)
        /*7590*/ 	.short	0x0380
        /*7592*/ 	.short	0x0050


	//----- nvinfo : EIATTR_SW_WAR
	.align		4
.L_64:
        /*7594*/ 	.byte	0x04, 0x36
        /*7596*/ 	.short	(.L_66 - .L_65)
.L_65:
        /*7598*/ 	.word	0x00000008
.L_66:


//--------------------- .nv.compat                --------------------------
	.section	.nv.compat,"",@"SHT_CUDA_COMPAT_INFO"
	.align	4
        /*0000*/ 	.byte	0x02, 0x02, 0x02, 0x00, 0x02, 0x05, 0x05, 0x00, 0x02, 0x03, 0x00, 0x00, 0x02, 0x06, 0x01, 0x00


//--------------------- .nv.callgraph             --------------------------
	.section	.nv.callgraph,"",@"SHT_CUDA_CALLGRAPH"
	.align	4
	.sectionentsize	8
	.align		4
        /*0000*/ 	.word	0x00000000
	.align		4
        /*0004*/ 	.word	0xffffffff
	.align		4
        /*0008*/ 	.word	0x00000000
	.align		4
        /*000c*/ 	.word	0xfffffffe
	.align		4
        /*0010*/ 	.word	0x00000000
	.align		4
        /*0014*/ 	.word	0xfffffffd
	.align		4
        /*0018*/ 	.word	0x00000000
	.align		4
        /*001c*/ 	.word	0xfffffffc


//--------------------- .text.matmul_kernel       --------------------------
	.section	.text.matmul_kernel,"ax",@progbits
	.align	128
        .global         matmul_kernel
        .type           matmul_kernel,@function
        .size           matmul_kernel,(.L_x_20 - matmul_kernel)
        .other          matmul_kernel,@"STO_CUDA_ENTRY STV_DEFAULT"
matmul_kernel:
.text.matmul_kernel:
[----:B------:R-:W0:Y:S01]  /*0000*/  LDC R1, c[0x0][0x37c] ;  /* 0x0000df00ff017b82 */ /* 0x000e220000000800 */
[----:B------:R-:W1:Y:S01]  /*0010*/  S2R R0, SR_TID.X ;  /* 0x0000000000007919 */ /* 0x000e620000002100 */
[----:B0-----:R-:W-:Y:S01]  /*0020*/  VIADD R1, R1, 0xffffec90 ;  /* 0xffffec9001017836 */ /* 0x001fe20000000000 */
[----:B-1----:R-:W-:-:S13]  /*0030*/  ISETP.GE.U32.AND P4, PT, R0, 0x20, PT ;  /* 0x000000200000780c */ /* 0x002fda0003f86070 */
[----:B------:R-:W-:Y:S05]  /*0040*/  @P4 BRA `(.L_x_0) ;  /* 0x0000000000b84947 */ /* 0x000fea0003800000 */
[----:B------:R-:W0:Y:S01]  /*0050*/  S2R R7, SR_CgaCtaId ;  /* 0x0000000000077919 */ /* 0x000e220000008800 */
[----:B------:R-:W-:Y:S01]  /*0060*/  NOP ;  /* 0x0000000000007918 */ /* 0x000fe20000000000 */
[----:B------:R-:W-:-:S04]  /*0070*/  MOV R0, 0x40 ;  /* 0x0000004000007802 */ /* 0x000fc80000000f00 */
[----:B0-----:R-:W-:Y:S02]  /*0080*/  LEA R2, R7, R0, 0x18 ;  /* 0x0000000007027211 */ /* 0x001fe400078ec0ff */
[----:B------:R-:W-:-:S04]  /*0090*/  MOV R0, 0x400 ;  /* 0x0000040000007802 */ /* 0x000fc80000000f00 */
[----:B------:R-:W0:Y:S01]  /*00a0*/  LDS.U8 R2, [R2] ;  /* 0x0000000002027984 */ /* 0x000e220000000000 */
[----:B------:R-:W-:Y:S02]  /*00b0*/  LEA R0, R7, R0, 0x18 ;  /* 0x0000000007007211 */ /* 0x000fe400078ec0ff */
[----:B0-----:R-:W-:-:S13]  /*00c0*/  ISETP.NE.AND P0, PT, R2, RZ, PT ;  /* 0x000000ff0200720c */ /* 0x001fda0003f05270 */
[----:B------:R-:W-:Y:S05]  /*00d0*/  @P0 BRA `(.L_x_1) ;  /* 0x00000000007c0947 */ /* 0x000fea0003800000 */
[----:B------:R-:W-:-:S13]  /*00e0*/  ELECT P0, URZ, PT ;  /* 0x0000000000ff782f */ /* 0x000fda0003800000 */
[----:B------:R-:W-:Y:S05]  /*00f0*/  @!P0 BRA `(.L_x_2) ;  /* 0x0000000000848947 */ /* 0x000fea0003800000 */
[----:B------:R-:W-:Y:S01]  /*0100*/  UMOV UR4, 0x2 ;  /* 0x0000000200047882 */ /* 0x000fe20000000000 */
[----:B------:R-:W-:Y:S02]  /*0110*/  IMAD.MOV.U32 R9, RZ, RZ, 0x1 ;  /* 0x00000001ff097424 */ /* 0x000fe400078e00ff */
[----:B------:R-:W-:Y:S02]  /*0120*/  IMAD.MOV.U32 R3, RZ, RZ, 0x3 ;  /* 0x00000003ff037424 */ /* 0x000fe400078e00ff */
[----:B------:R-:W-:Y:S04]  /*0130*/  DEPBAR.LE SB0, 0x36 ;  /* 0x00008d800000791a */ /* 0x000fe80000000000 */
[----:B------:R-:W0:Y:S02]  /*0140*/  UTCATOMSWS.FIND_AND_SET.ALIGN UP0, UR4, UR4 ;  /* 0x00000004000475e3 */ /* 0x000e240008000800 */
[----:B0-----:R-:W-:-:S04]  /*0150*/  PLOP3.LUT P0, PT, PT, PT, UP0, 0x80, 0x8 ;  /* 0x000000000008781c */ /* 0x001fc80003f0f008 */
[----:B------:R-:W-:-:S04]  /*0160*/  SEL R2, RZ, 0xffffffff, !P0 ;  /* 0xffffffffff027807 */ /* 0x000fc80004000000 */
[----:B------:R-:W-:Y:S01]  /*0170*/  ISETP.NE.AND P0, PT, R2, RZ, PT ;  /* 0x000000ff0200720c */ /* 0x000fe20003f05270 */
[----:B------:R-:W-:-:S12]  /*0180*/  IMAD.U32 R2, RZ, RZ, UR4 ;  /* 0x00000004ff027e24 */ /* 0x000fd8000f8e00ff */
[----:B------:R-:W-:Y:S05]  /*0190*/  @P0 BRA `(.L_x_3) ;  /* 0x0000000000240947 */ /* 0x000fea0003800000 */
.L_x_4:
[----:B------:R-:W-:Y:S05]  /*01a0*/  NANOSLEEP 0x64 ;  /* 0x000000640000795d */ /* 0x000fea0003800000 */
[----:B------:R-:W-:-:S05]  /*01b0*/  UMOV UR4, 0x2 ;  /* 0x0000000200047882 */ /* 0x000fca0000000000 */
[----:B------:R-:W-:Y:S04]  /*01c0*/  DEPBAR.LE SB0, 0x36 ;  /* 0x00008d800000791a */ /* 0x000fe80000000000 */
[----:B------:R-:W0:Y:S02]  /*01d0*/  UTCATOMSWS.FIND_AND_SET.ALIGN UP0, UR4, UR4 ;  /* 0x00000004000475e3 */ /* 0x000e240008000800 */
[----:B0-----:R-:W-:-:S04]  /*01e0*/  PLOP3.LUT P0, PT, PT, PT, UP0, 0x80, 0x8 ;  /* 0x000000000008781c */ /* 0x001fc80003f0f008 */
[----:B------:R-:W-:-:S04]  /*01f0*/  SEL R2, RZ, 0xffffffff, !P0 ;  /* 0xffffffffff027807 */ /* 0x000fc80004000000 */
[----:B------:R-:W-:Y:S01]  /*0200*/  ISETP.NE.AND P0, PT, R2, RZ, PT ;  /* 0x000000ff0200720c */ /* 0x000fe20003f05270 */
[----:B------:R-:W-:-:S12]  /*0210*/  IMAD.U32 R2, RZ, RZ, UR4 ;  /* 0x00000004ff027e24 */ /* 0x000fd8000f8e00ff */
[----:B------:R-:W-:Y:S05]  /*0220*/  @!P0 BRA `(.L_x_4) ;  /* 0xfffffffc00dc8947 */ /* 0x000fea000383ffff */
.L_x_3:
[C---:B------:R-:W-:Y:S01]  /*0230*/  VIADD R4, R2.reuse, 0x10 ;  /* 0x0000001002047836 */ /* 0x040fe20000000000 */
[----:B------:R-:W-:Y:S02]  /*0240*/  SHF.L.U32 R3, R3, R2, RZ ;  /* 0x0000000203037219 */ /* 0x000fe400000006ff */
[----:B------:R-:W-:Y:S02]  /*0250*/  MOV R5, 0x50 ;  /* 0x0000005000057802 */ /* 0x000fe40000000f00 */
[----:B------:R-:W-:Y:S02]  /*0260*/  SHF.L.U32 R4, R9, R4, RZ ;  /* 0x0000000409047219 */ /* 0x000fe400000006ff */
[----:B------:R-:W-:Y:S01]  /*0270*/  LEA R6, R7, R5, 0x18 ;  /* 0x0000000507067211 */ /* 0x000fe200078ec0ff */
[----:B------:R-:W-:Y:S01]  /*0280*/  IMAD.SHL.U32 R5, R2, 0x20, RZ ;  /* 0x0000002002057824 */ /* 0x000fe200078e00ff */
[----:B------:R-:W-:-:S05]  /*0290*/  LOP3.LUT R3, R4, R3, RZ, 0xfc, !PT ;  /* 0x0000000304037212 */ /* 0x000fca00078efcff */
[----:B------:R0:W-:Y:S04]  /*02a0*/  ATOMS.OR RZ, [R6], R3 ;  /* 0x0000000306ff738c */ /* 0x0001e80003000000 */
[----:B------:R0:W-:Y:S01]  /*02b0*/  STS [R0], R5 ;  /* 0x0000000500007388 */ /* 0x0001e20000000800 */
[----:B------:R-:W-:Y:S05]  /*02c0*/  BRA `(.L_x_2) ;  /* 0x0000000000107947 */ /* 0x000fea0003800000 */
.L_x_1:
[----:B------:R-:W-:Y:S01]  /*02d0*/  IMAD.MOV.U32 R3, RZ, RZ, -0x1 ;  /* 0xffffffffff037424 */ /* 0x000fe200078e00ff */
[----:B------:R-:W-:-:S04]  /*02e0*/  MOV R2, 0x310 ;  /* 0x0000031000027802 */ /* 0x000fc80000000f00 */
[----:B------:R0:W-:Y:S03]  /*02f0*/  STS [R0], R3 ;  /* 0x0000000300007388 */ /* 0x0001e60000000800 */
[----:B0-----:R-:W-:Y:S05]  /*0300*/  CALL.REL.NOINC `($__internal_1_$__cuda_sm10x_tcgen05_guardrail_trap_phase_invalid_during_alloc) ;  /* 0x000001f8000c7944 */ /* 0x001fea0003c00000 */
.L_x_2:
[----:B------:R-:W-:Y:S05]  /*0310*/  WARPSYNC.ALL ;  /* 0x0000000000007948 */ /* 0x000fea0003800000 */
[----:B------:R-:W-:Y:S01]  /*0320*/  NOP ;  /* 0x0000000000007918 */ /* 0x000fe20000000000 */
.L_x_0:
[----:B0-----:R-:W0:Y:S01]  /*0330*/  LDC.64 R2, c[0x0][0x398] ;  /* 0x0000e600ff027b82 */ /* 0x001e220000000a00 */
[----:B------:R-:W1:Y:S07]  /*0340*/  S2R R5, SR_CTAID.X ;  /* 0x0000000000057919 */ /* 0x000e6e0000002500 */
[----:B------:R-:W2:Y:S08]  /*0350*/  S2UR UR4, SR_CgaCtaId ;  /* 0x00000000000479c3 */ /* 0x000eb00000008800 */
[----:B------:R-:W3:Y:S01]  /*0360*/  LDC.64 R34, c[0x0][0x3a0] ;  /* 0x0000e800ff227b82 */ /* 0x000ee20000000a00 */
[----:B0-----:R-:W-:Y:S01]  /*0370*/  IMAD.MOV.U32 R0, RZ, RZ, R3 ;  /* 0x000000ffff007224 */ /* 0x001fe200078e0003 */
[----:B------:R0:W-:Y:S01]  /*0380*/  STL.64 [R1+0x720], R2 ;  /* 0x0007200201007387 */ /* 0x0001e20000100a00 */
[----:B------:R-:W-:-:S05]  /*0390*/  IMAD.MOV.U32 R27, RZ, RZ, R2 ;  /* 0x000000ffff1b7224 */ /* 0x000fca00078e0002 */
[----:B------:R-:W4:Y:S01]  /*03a0*/  LDC.64 R30, c[0x0][0x380] ;  /* 0x0000e000ff1e7b82 */ /* 0x000f220000000a00 */
[----:B------:R-:W-:Y:S01]  /*03b0*/  VIADD R0, R0, 0xf ;  /* 0x0000000f00007836 */ /* 0x000fe20000000000 */
[----:B-1----:R-:W-:-:S04]  /*03c0*/  IABS R8, R5 ;  /* 0x0000000500087213 */ /* 0x002fc80000000000 */
[----:B0-----:R-:W-:-:S04]  /*03d0*/  SHF.R.S32.HI R3, RZ, 0x1f, R0 ;  /* 0x0000001fff037819 */ /* 0x001fc80000011400 */
[----:B------:R-:W-:-:S04]  /*03e0*/  LEA.HI R3, R3, R0, RZ, 0x4 ;  /* 0x0000000003037211 */ /* 0x000fc800078f20ff */
[----:B------:R-:W-:-:S05]  /*03f0*/  SHF.R.S32.HI R3, RZ, 0x4, R3 ;  /* 0x00000004ff037819 */ /* 0x000fca0000011403 */
[----:B------:R-:W-:-:S05]  /*0400*/  IMAD.SHL.U32 R4, R3, 0x8, RZ ;  /* 0x0000000803047824 */ /* 0x000fca00078e00ff */
[-C--:B------:R-:W-:Y:S02]  /*0410*/  IABS R7, R4.reuse ;  /* 0x0000000400077213 */ /* 0x080fe40000000000 */
[----:B------:R-:W-:Y:S02]  /*0420*/  IABS R10, R4 ;  /* 0x00000004000a7213 */ /* 0x000fe40000000000 */
[----:B------:R-:W0:Y:S08]  /*0430*/  I2F.RP R0, R7 ;  /* 0x0000000700007306 */ /* 0x000e300000209400 */
[----:B0-----:R-:W0:Y:S02]  /*0440*/  MUFU.RCP R0, R0 ;  /* 0x0000000000007308 */ /* 0x001e240000001000 */
[----:B0-----:R-:W-:-:S02]  /*0450*/  VIADD R2, R0, 0xffffffe ;  /* 0x0ffffffe00027836 */ /* 0x001fc40000000000 */
[----:B------:R-:W-:-:S04]  /*0460*/  IMAD.MOV R0, RZ, RZ, -R10 ;  /* 0x000000ffff007224 */ /* 0x000fc800078e0a0a */
[----:B------:R0:W1:Y:S02]  /*0470*/  F2I.FTZ.U32.TRUNC.NTZ R3, R2 ;  /* 0x0000000200037305 */ /* 0x000064000021f000 */
[----:B0-----:R-:W-:Y:S02]  /*0480*/  IMAD.MOV.U32 R2, RZ, RZ, RZ ;  /* 0x000000ffff027224 */ /* 0x001fe400078e00ff */
[----:B-1----:R-:W-:-:S04]  /*0490*/  IMAD.MOV R6, RZ, RZ, -R3 ;  /* 0x000000ffff067224 */ /* 0x002fc800078e0a03 */
[----:B------:R-:W-:Y:S02]  /*04a0*/  IMAD R9, R6, R7, RZ ;  /* 0x0000000706097224 */ /* 0x000fe400078e02ff */
[----:B------:R-:W-:Y:S02]  /*04b0*/  IMAD.MOV.U32 R6, RZ, RZ, R8 ;  /* 0x000000ffff067224 */ /* 0x000fe400078e0008 */
[----:B------:R-:W-:-:S06]  /*04c0*/  IMAD.HI.U32 R3, R3, R9, R2 ;  /* 0x0000000903037227 */ /* 0x000fcc00078e0002 */
[----:B------:R-:W-:-:S04]  /*04d0*/  IMAD.HI.U32 R3, R3, R6, RZ ;  /* 0x0000000603037227 */ /* 0x000fc800078e00ff */
[----:B------:R-:W-:Y:S01]  /*04e0*/  IMAD R0, R3, R0, R6 ;  /* 0x0000000003007224 */ /* 0x000fe200078e0206 */
[----:B------:R-:W-:Y:S04]  /*04f0*/  BAR.SYNC.DEFER_BLOCKING 0x0 ;  /* 0x0000000000007b1d */ /* 0x000fe80000010000 */
[----:B------:R-:W-:-:S13]  /*0500*/  ISETP.GT.U32.AND P1, PT, R7, R0, PT ;  /* 0x000000000700720c */ /* 0x000fda0003f24070 */
[----:B------:R-:W-:Y:S02]  /*0510*/  @!P1 IMAD.IADD R0, R0, 0x1, -R7 ;  /* 0x0000000100009824 */ /* 0x000fe400078e0a07 */
[----:B------:R-:W-:Y:S01]  /*0520*/  @!P1 VIADD R3, R3, 0x1 ;  /* 0x0000000103039836 */ /* 0x000fe20000000000 */
[----:B------:R-:W-:Y:S02]  /*0530*/  ISETP.NE.AND P1, PT, R4, RZ, PT ;  /* 0x000000ff0400720c */ /* 0x000fe40003f25270 */
[----:B------:R-:W-:Y:S02]  /*0540*/  ISETP.GE.U32.AND P0, PT, R0, R7, PT ;  /* 0x000000070000720c */ /* 0x000fe40003f06070 */
[----:B------:R-:W-:-:S04]  /*0550*/  LOP3.LUT R0, R5, R4, RZ, 0x3c, !PT ;  /* 0x0000000405007212 */ /* 0x000fc800078e3cff */
[----:B------:R-:W-:Y:S01]  /*0560*/  ISETP.GE.AND P2, PT, R0, RZ, PT ;  /* 0x000000ff0000720c */ /* 0x000fe20003f46270 */
[----:B------:R-:W-:-:S06]  /*0570*/  VIADD R0, R27, 0x1ff ;  /* 0x000001ff1b007836 */ /* 0x000fcc0000000000 */
[----:B------:R-:W-:-:S04]  /*0580*/  @P0 VIADD R3, R3, 0x1 ;  /* 0x0000000103030836 */ /* 0x000fc80000000000 */
[----:B------:R-:W-:Y:S01]  /*0590*/  IMAD.MOV.U32 R2, RZ, RZ, R3 ;  /* 0x000000ffff027224 */ /* 0x000fe200078e0003 */
[----:B------:R-:W-:-:S03]  /*05a0*/  SHF.R.S32.HI R3, RZ, 0x1f, R0 ;  /* 0x0000001fff037819 */ /* 0x000fc60000011400 */
[----:B------:R-:W-:Y:S01]  /*05b0*/  @!P2 IMAD.MOV R2, RZ, RZ, -R2 ;  /* 0x000000ffff02a224 */ /* 0x000fe200078e0a02 */
[----:B------:R-:W-:Y:S02]  /*05c0*/  @!P1 LOP3.LUT R2, RZ, R4, RZ, 0x33, !PT ;  /* 0x00000004ff029212 */ /* 0x000fe400078e33ff */
[----:B------:R-:W-:-:S03]  /*05d0*/  LEA.HI R3, R3, R0, RZ, 0x9 ;  /* 0x0000000003037211 */ /* 0x000fc600078f48ff */
[----:B------:R-:W-:Y:S02]  /*05e0*/  IMAD.SHL.U32 R6, R2, 0x8, RZ ;  /* 0x0000000802067824 */ /* 0x000fe400078e00ff */
[----:B------:R-:W-:-:S03]  /*05f0*/  IMAD.MOV R2, RZ, RZ, -R2 ;  /* 0x000000ffff027224 */ /* 0x000fc600078e0a02 */
[----:B------:R-:W-:Y:S01]  /*0600*/  LEA.HI.SX32 R3, R3, -R6, 0x17 ;  /* 0x8000000603037211 */ /* 0x000fe200078fbaff */
[----:B------:R-:W-:-:S03]  /*0610*/  IMAD R8, R4, R2, R5 ;  /* 0x0000000204087224 */ /* 0x000fc600078e0205 */
[----:B------:R-:W-:-:S04]  /*0620*/  VIMNMX R11, PT, PT, R3, 0x8, PT ;  /* 0x00000008030b7848 */ /* 0x000fc80003fe0100 */
[-C--:B------:R-:W-:Y:S02]  /*0630*/  IABS R7, R11.reuse ;  /* 0x0000000b00077213 */ /* 0x080fe40000000000 */
[----:B------:R-:W-:Y:S02]  /*0640*/  IABS R4, R11 ;  /* 0x0000000b00047213 */ /* 0x000fe40000000000 */
[----:B------:R-:W0:Y:S08]  /*0650*/  I2F.RP R0, R7 ;  /* 0x0000000700007306 */ /* 0x000e300000209400 */
[----:B0-----:R-:W0:Y:S02]  /*0660*/  MUFU.RCP R0, R0 ;  /* 0x0000000000007308 */ /* 0x001e240000001000 */
[----:B0-----:R-:W-:-:S02]  /*0670*/  VIADD R3, R0, 0xffffffe ;  /* 0x0ffffffe00037836 */ /* 0x001fc40000000000 */
[----:B------:R-:W-:-:S04]  /*0680*/  IMAD.MOV R0, RZ, RZ, -R4 ;  /* 0x000000ffff007224 */ /* 0x000fc800078e0a04 */
[----:B------:R-:W0:Y:S02]  /*0690*/  F2I.FTZ.U32.TRUNC.NTZ R3, R3 ;  /* 0x0000000300037305 */ /* 0x000e24000021f000 */
[----:B0-----:R-:W-:-:S04]  /*06a0*/  IMAD.MOV R9, RZ, RZ, -R3 ;  /* 0x000000ffff097224 */ /* 0x001fc800078e0a03 */
[----:B------:R-:W-:Y:S01]  /*06b0*/  IMAD.MOV.U32 R2, RZ, RZ, R9 ;  /* 0x000000ffff027224 */ /* 0x000fe200078e0009 */
[----:B------:R-:W-:-:S03]  /*06c0*/  IABS R9, R8 ;  /* 0x0000000800097213 */ /* 0x000fc60000000000 */
[----:B------:R-:W-:Y:S02]  /*06d0*/  IMAD R5, R2, R7, RZ ;  /* 0x0000000702057224 */ /* 0x000fe400078e02ff */
[----:B------:R-:W-:-:S04]  /*06e0*/  IMAD.MOV.U32 R2, RZ, RZ, RZ ;  /* 0x000000ffff027224 */ /* 0x000fc800078e00ff */
[----:B------:R-:W-:Y:S01]  /*06f0*/  IMAD.HI.U32 R2, R3, R5, R2 ;  /* 0x0000000503027227 */ /* 0x000fe200078e0002 */
[----:B------:R-:W-:-:S04]  /*0700*/  IABS R5, R27 ;  /* 0x0000001b00057213 */ /* 0x000fc80000000000 */
[----:B------:R-:W0:Y:S01]  /*0710*/  I2F.RP R4, R5 ;  /* 0x0000000500047306 */ /* 0x000e220000209400 */
[----:B------:R-:W-:-:S04]  /*0720*/  IMAD.HI.U32 R2, R2, R9, RZ ;  /* 0x0000000902027227 */ /* 0x000fc800078e00ff */
[----:B------:R-:W-:-:S05]  /*0730*/  IMAD R0, R2, R0, R9 ;  /* 0x0000000002007224 */ /* 0x000fca00078e0209 */
[----:B------:R-:W-:Y:S01]  /*0740*/  ISETP.GT.U32.AND P1, PT, R7, R0, PT ;  /* 0x000000000700720c */ /* 0x000fe20003f24070 */
[----:B0-----:R-:W0:-:S12]  /*0750*/  MUFU.RCP R4, R4 ;  /* 0x0000000400047308 */ /* 0x001e180000001000 */
[----:B------:R-:W-:Y:S02]  /*0760*/  @!P1 IMAD.IADD R0, R0, 0x1, -R7 ;  /* 0x0000000100009824 */ /* 0x000fe400078e0a07 */
[----:B------:R-:W-:Y:S01]  /*0770*/  @!P1 VIADD R2, R2, 0x1 ;  /* 0x0000000102029836 */ /* 0x000fe20000000000 */
[----:B------:R-:W-:Y:S02]  /*0780*/  ISETP.NE.AND P1, PT, R11, RZ, PT ;  /* 0x000000ff0b00720c */ /* 0x000fe40003f25270 */
[----:B------:R-:W-:Y:S02]  /*0790*/  ISETP.GE.U32.AND P0, PT, R0, R7, PT ;  /* 0x000000070000720c */ /* 0x000fe40003f06070 */
[----:B------:R-:W-:-:S04]  /*07a0*/  LOP3.LUT R0, R8, R11, RZ, 0x3c, !PT ;  /* 0x0000000b08007212 */ /* 0x000fc800078e3cff */
[----:B------:R-:W-:-:S07]  /*07b0*/  ISETP.GE.AND P2, PT, R0, RZ, PT ;  /* 0x000000ff0000720c */ /* 0x000fce0003f46270 */
[----:B------:R-:W-:-:S04]  /*07c0*/  @P0 VIADD R2, R2, 0x1 ;  /* 0x0000000102020836 */ /* 0x000fc80000000000 */
[----:B------:R-:W-:Y:S02]  /*07d0*/  IMAD.MOV.U32 R12, RZ, RZ, R2 ;  /* 0x000000ffff0c7224 */ /* 0x000fe400078e0002 */
[----:B0-----:R-:W-:Y:S01]  /*07e0*/  VIADD R2, R4, 0xffffffe ;  /* 0x0ffffffe04027836 */ /* 0x001fe20000000000 */
[----:B------:R-:W-:Y:S01]  /*07f0*/  MOV R4, 0x400 ;  /* 0x0000040000047802 */ /* 0x000fe20000000f00 */
[----:B------:R-:W-:Y:S01]  /*0800*/  @!P2 IMAD.MOV R12, RZ, RZ, -R12 ;  /* 0x000000ffff0ca224 */ /* 0x000fe200078e0a0c */
[----:B------:R-:W-:Y:S01]  /*0810*/  @!P1 LOP3.LUT R12, RZ, R11, RZ, 0x33, !PT ;  /* 0x0000000bff0c9212 */ /* 0x000fe200078e33ff */
[----:B------:R0:W1:Y:S01]  /*0820*/  F2I.FTZ.U32.TRUNC.NTZ R3, R2 ;  /* 0x0000000200037305 */ /* 0x000062000021f000 */
[----:B------:R-:W-:-:S03]  /*0830*/  R2UR UR76, R4 ;  /* 0x00000000044c72ca */ /* 0x000fc600000e0000 */
[----:B------:R5:W-:Y:S01]  /*0840*/  STL [R1+0x730], R12 ;  /* 0x0007300c01007387 */ /* 0x000be20000100800 */
[----:B------:R-:W-:-:S04]  /*0850*/  IMAD.MOV R0, RZ, RZ, -R12 ;  /* 0x000000ffff007224 */ /* 0x000fc800078e0a0c */
[----:B------:R-:W-:Y:S02]  /*0860*/  IMAD R0, R11, R0, R8 ;  /* 0x000000000b007224 */ /* 0x000fe400078e0208 */
[----:B0-----:R-:W-:Y:S01]  /*0870*/  IMAD.MOV.U32 R2, RZ, RZ, RZ ;  /* 0x000000ffff027224 */ /* 0x001fe200078e00ff */
[----:B-----5:R-:W0:Y:S02]  /*0880*/  S2R R12, SR_TID.X ;  /* 0x00000000000c7919 */ /* 0x020e240000002100 */
[----:B------:R-:W-:Y:S01]  /*0890*/  IADD3 R0, PT, PT, R6, R0, RZ ;  /* 0x0000000006007210 */ /* 0x000fe20007ffe0ff */
[----:B-1----:R-:W-:Y:S01]  /*08a0*/  IMAD.MOV R4, RZ, RZ, -R3 ;  /* 0x000000ffff047224 */ /* 0x002fe200078e0a03 */
[----:B--2---:R-:W-:-:S09]  /*08b0*/  ULEA UR76, UR4, UR76, 0x18 ;  /* 0x0000004c044c7291 */ /* 0x004fd2000f8ec0ff */
[----:B------:R-:W1:Y:S01]  /*08c0*/  LDS R6, [UR76] ;  /* 0x0000004cff067984 */ /* 0x000e620008000800 */
[----:B0-----:R-:W-:Y:S02]  /*08d0*/  LOP3.LUT R26, R12, 0xff, RZ, 0xc0, !PT ;  /* 0x000000ff0c1a7812 */ /* 0x001fe400078ec0ff */
[----:B------:R-:W-:-:S03]  /*08e0*/  SHF.R.U32.HI R8, RZ, 0x5, R12 ;  /* 0x00000005ff087819 */ /* 0x000fc6000001160c */
[----:B------:R-:W-:Y:S02]  /*08f0*/  IMAD R10, R0, 0x200, R26 ;  /* 0x00000200000a7824 */ /* 0x000fe400078e021a */
[----:B------:R-:W-:Y:S02]  /*0900*/  IMAD.MOV.U32 R0, RZ, RZ, R4 ;  /* 0x000000ffff007224 */ /* 0x000fe400078e0004 */
[----:B------:R-:W-:Y:S01]  /*0910*/  VIADD R9, R10, 0x100 ;  /* 0x000001000a097836 */ /* 0x000fe20000000000 */
[----:B------:R0:W-:Y:S01]  /*0920*/  STL [R1+0xec0], R10 ;  /* 0x000ec00a01007387 */ /* 0x0001e20000100800 */
[----:B------:R-:W-:Y:S01]  /*0930*/  IMAD R7, R0, R5, RZ ;  /* 0x0000000500077224 */ /* 0x000fe200078e02ff */
[----:B------:R-:W-:Y:S02]  /*0940*/  IABS R0, R10 ;  /* 0x0000000a00007213 */ /* 0x000fe40000000000 */
[----:B------:R-:W-:Y:S01]  /*0950*/  IABS R4, R9 ;  /* 0x0000000900047213 */ /* 0x000fe20000000000 */
[----:B------:R-:W-:Y:S01]  /*0960*/  IMAD.HI.U32 R2, R3, R7, R2 ;  /* 0x0000000703027227 */ /* 0x000fe200078e0002 */
[----:B------:R0:W-:Y:S01]  /*0970*/  STL [R1+0xedc], R9 ;  /* 0x000edc0901007387 */ /* 0x0001e20000100800 */
[----:B------:R-:W-:Y:S02]  /*0980*/  BAR.SYNC.DEFER_BLOCKING 0x0 ;  /* 0x0000000000007b1d */ /* 0x000fe40000010000 */
[----:B------:R-:W-:Y:S01]  /*0990*/  IMAD.MOV.U32 R3, RZ, RZ, R0 ;  /* 0x000000ffff037224 */ /* 0x000fe200078e0000 */
[----:B-1----:R-:W-:-:S02]  /*09a0*/  R2UR UR5, R6 ;  /* 0x00000000060572ca */ /* 0x002fc400000e0000 */
[----:B------:R-:W-:Y:S01]  /*09b0*/  ISETP.GE.AND P3, PT, R9, RZ, PT ;  /* 0x000000ff0900720c */ /* 0x000fe20003f66270 */
[----:B------:R-:W-:-:S04]  /*09c0*/  IMAD.HI.U32 R0, R2, R3, RZ ;  /* 0x0000000302007227 */ /* 0x000fc800078e00ff */
[----:B------:R-:W-:-:S04]  /*09d0*/  IMAD.HI.U32 R2, R2, R4, RZ ;  /* 0x0000000402027227 */ /* 0x000fc800078e00ff */
[----:B------:R-:W-:Y:S02]  /*09e0*/  IMAD.MOV R0, RZ, RZ, -R0 ;  /* 0x000000ffff007224 */ /* 0x000fe400078e0a00 */
[----:B------:R-:W-:Y:S02]  /*09f0*/  IMAD.MOV R2, RZ, RZ, -R2 ;  /* 0x000000ffff027224 */ /* 0x000fe400078e0a02 */
[C---:B------:R-:W-:Y:S02]  /*0a00*/  IMAD R0, R5.reuse, R0, R3 ;  /* 0x0000000005007224 */ /* 0x040fe400078e0203 */
[C---:B------:R-:W-:Y:S02]  /*0a10*/  IMAD R2, R5.reuse, R2, R4 ;  /* 0x0000000205027224 */ /* 0x040fe400078e0204 */
[C---:B------:R-:W-:Y:S01]  /*0a20*/  IMAD.SHL.U32 R4, R8.reuse, 0x8, RZ ;  /* 0x0000000808047824 */ /* 0x040fe200078e00ff */
[C---:B------:R-:W-:Y:S01]  /*0a30*/  ISETP.GT.U32.AND P0, PT, R5.reuse, R0, PT ;  /* 0x000000000500720c */ /* 0x040fe20003f04070 */
[----:B------:R-:W-:Y:S01]  /*0a40*/  IMAD.SHL.U32 R3, R8, 0x200000, RZ ;  /* 0x0020000008037824 */ /* 0x000fe200078e00ff */
[----:B------:R-:W-:-:S02]  /*0a50*/  ISETP.GT.U32.AND P1, PT, R5, R2, PT ;  /* 0x000000020500720c */ /* 0x000fc40003f24070 */
[----:B------:R-:W-:Y:S02]  /*0a60*/  LOP3.LUT R4, R4, 0x20, RZ, 0xc0, !PT ;  /* 0x0000002004047812 */ /* 0x000fe400078ec0ff */
[----:B------:R-:W-:Y:S02]  /*0a70*/  LOP3.LUT R3, R3, 0x600000, RZ, 0xc0, !PT ;  /* 0x0060000003037812 */ /* 0x000fe400078ec0ff */
[----:B------:R-:W-:Y:S02]  /*0a80*/  R2UR UR8, R4 ;  /* 0x00000000040872ca */ /* 0x000fe400000e0000 */
[----:B------:R-:W1:Y:S01]  /*0a90*/  S2R R4, SR_CgaCtaId ;  /* 0x0000000000047919 */ /* 0x000e620000008800 */
[----:B------:R-:W-:Y:S02]  /*0aa0*/  R2UR UR9, R3 ;  /* 0x00000000030972ca */ /* 0x000fe400000e0000 */
[--C-:B------:R-:W-:Y:S02]  /*0ab0*/  @!P0 IMAD.IADD R0, R0, 0x1, -R5.reuse ;  /* 0x0000000100008824 */ /* 0x100fe400078e0a05 */
[----:B------:R-:W-:Y:S01]  /*0ac0*/  @!P1 IMAD.IADD R2, R2, 0x1, -R5 ;  /* 0x0000000102029824 */ /* 0x000fe200078e0a05 */
[----:B------:R-:W-:-:S02]  /*0ad0*/  ISETP.GE.AND P1, PT, R10, RZ, PT ;  /* 0x000000ff0a00720c */ /* 0x000fc40003f26270 */
[C---:B------:R-:W-:Y:S02]  /*0ae0*/  ISETP.GT.U32.AND P0, PT, R5.reuse, R0, PT ;  /* 0x000000000500720c */ /* 0x040fe40003f04070 */
[----:B------:R-:W-:-:S11]  /*0af0*/  ISETP.GT.U32.AND P2, PT, R5, R2, PT ;  /* 0x000000020500720c */ /* 0x000fd60003f44070 */
[--C-:B------:R-:W-:Y:S02]  /*0b00*/  @!P0 IMAD.IADD R0, R0, 0x1, -R5.reuse ;  /* 0x0000000100008824 */ /* 0x100fe400078e0a05 */
[----:B------:R-:W-:Y:S01]  /*0b10*/  @!P2 IMAD.IADD R2, R2, 0x1, -R5 ;  /* 0x000000010202a824 */ /* 0x000fe200078e0a05 */
[----:B0--34-:R-:W-:Y:S06]  /*0b20*/  @P4 BRA `(.L_x_5) ;  /* 0x0000000000184947 */ /* 0x019fec0003800000 */
[----:B------:R-:W-:Y:S01]  /*0b30*/  ELECT P0, URZ, PT ;  /* 0x0000000000ff782f */ /* 0x000fe20003800000 */
[----:B------:R-:W-:Y:S01]  /*0b40*/  IMAD.MOV.U32 R3, RZ, RZ, 0x1 ;  /* 0x00000001ff037424 */ /* 0x000fe200078e00ff */
[----:B------:R-:W-:Y:S11]  /*0b50*/  UVIRTCOUNT.DEALLOC.SMPOOL 0x80 ;  /* 0x000000800000784c */ /* 0x000ff60000000000 */
[----:B------:R-:W-:-:S04]  /*0b60*/  @P0 MOV R5, 0x40 ;  /* 0x0000004000050802 */ /* 0x000fc80000000f00 */
[----:B-1----:R-:W-:-:S05]  /*0b70*/  @P0 LEA R4, R4, R5, 0x18 ;  /* 0x0000000504040211 */ /* 0x002fca00078ec0ff */
[----:B------:R0:W-:Y:S02]  /*0b80*/  @P0 STS.U8 [R4], R3 ;  /* 0x0000000304000388 */ /* 0x0001e40000000000 */
.L_x_5:
[----:B------:R-:W-:Y:S01]  /*0b90*/  UIADD3 UR11, UPT, UPT, UR8, UR9, UR5 ;  /* 0x00000009080b7290 */ /* 0x000fe2000fffe005 */
[----:B------:R-:W-:Y:S01]  /*0ba0*/  @!P1 IMAD.MOV R0, RZ, RZ, -R0 ;  /* 0x000000ffff009224 */ /* 0x000fe200078e0a00 */
[----:B------:R-:W-:Y:S01]  /*0bb0*/  ISETP.NE.U32.AND P1, PT, R26, RZ, PT ;  /* 0x000000ff1a00720c */ /* 0x000fe20003f25070 */
[----:B------:R-:W-:Y:S01]  /*0bc0*/  STL.64 [R1+0x1238], R22 ;  /* 0x0012381601007387 */ /* 0x000fe20000100a00 */
[----:B------:R-:W-:Y:S01]  /*0bd0*/  ISETP.NE.AND P0, PT, R27, RZ, PT ;  /* 0x000000ff1b00720c */ /* 0x000fe20003f05270 */
[----:B------:R-:W-:Y:S01]  /*0be0*/  @!P3 IMAD.MOV R2, RZ, RZ, -R2 ;  /* 0x000000ffff02b224 */ /* 0x000fe200078e0a02 */
[----:B0-----:R-:W-:Y:S01]  /*0bf0*/  LOP3.LUT R3, RZ, R27, RZ, 0x33, !PT ;  /* 0x0000001bff037212 */ /* 0x001fe200078e33ff */
[----:B------:R-:W-:Y:S01]  /*0c00*/  STL.64 [R1+0x1258], R22 ;  /* 0x0012581601007387 */ /* 0x000fe20000100a00 */
[----:B------:R-:W-:Y:S01]  /*0c10*/  VIADD R5, R34, 0xfffffff7 ;  /* 0xfffffff722057836 */ /* 0x000fe20000000000 */
[----:B------:R-:W-:Y:S01]  /*0c20*/  UMOV UR10, 0x1 ;  /* 0x00000001000a7882 */ /* 0x000fe20000000000 */
[C---:B------:R-:W-:Y:S01]  /*0c30*/  SEL R0, R3.reuse, R0, !P0 ;  /* 0x0000000003007207 */ /* 0x040fe20004000000 */
[----:B------:R-:W-:Y:S01]  /*0c40*/  STL [R1+0x1278], R23 ;  /* 0x0012781701007387 */ /* 0x000fe20000100800 */
[----:B------:R-:W-:Y:S01]  /*0c50*/  SEL R2, R3, R2, !P0 ;  /* 0x0000000203027207 */ /* 0x000fe20004000000 */
[----:B------:R-:W0:Y:S01]  /*0c60*/  LDC.64 R60, c[0x0][0x3a8] ;  /* 0x0000ea00ff3c7b82 */ /* 0x000e220000000a00 */
[----:B------:R-:W-:Y:S01]  /*0c70*/  ISETP.GE.U32.AND P5, PT, R5, 0x7fffff78, PT ;  /* 0x7fffff780500780c */ /* 0x000fe20003fa6070 */
[----:B------:R2:W-:Y:S01]  /*0c80*/  STL.64 [R1+0x1288], R22 ;  /* 0x0012881601007387 */ /* 0x0005e20000100a00 */
[----:B------:R-:W-:Y:S01]  /*0c90*/  IMAD.U32 R5, RZ, RZ, UR76 ;  /* 0x0000004cff057e24 */ /* 0x000fe2000f8e00ff */
[----:B------:R-:W-:Y:S01]  /*0ca0*/  VOTEU.ALL UP0, P1 ;  /* 0x0000000000ff7886 */ /* 0x000fe20000800000 */
[-C--:B------:R-:W-:Y:S01]  /*0cb0*/  IMAD R0, R0, R35.reuse, RZ ;  /* 0x0000002300007224 */ /* 0x080fe200078e02ff */
[----:B------:R-:W-:Y:S01]  /*0cc0*/  STTM.x32 tmem[UR11], RZ ;  /* 0x000000ff000079ed */ /* 0x000fe200082c000b */
[----:B------:R-:W-:Y:S01]  /*0cd0*/  STL.64 [R1+0x1228], R24 ;  /* 0x0012281801007387 */ /* 0x000fe20000100a00 */
[----:B------:R-:W-:Y:S01]  /*0ce0*/  IMAD R35, R2, R35, RZ ;  /* 0x0000002302237224 */ /* 0x000fe200078e02ff */
[----:B------:R-:W-:-:S04]  /*0cf0*/  @!UP0 UIADD3 UR8, UPT, UPT, -UR10, 0x100000, URZ ;  /* 0x001000000a088890 */ /* 0x000fc8000fffe1ff */
[----:B------:R-:W-:Y:S02]  /*0d00*/  @!UP0 USHF.L.U32 UR9, UR8, 0xb, URZ ;  /* 0x0000000b08098899 */ /* 0x000fe400080006ff */
[----:B------:R-:W-:Y:S01]  /*0d10*/  @!UP0 USHF.L.U32 UR8, UR8, 0x1, URZ ;  /* 0x0000000108088899 */ /* 0x000fe200080006ff */
[----:B------:R-:W-:Y:S01]  /*0d20*/  VIADD R2, R5, 0x42000 ;  /* 0x0004200005027836 */ /* 0x000fe20000000000 */
[----:B------:R-:W3:Y:S01]  /*0d30*/  FENCE.VIEW.ASYNC.T ;  /* 0x00000000000073c6 */ /* 0x000ee20000000200 */
[----:B------:R-:W-:Y:S01]  /*0d40*/  STL.64 [R1+0x1248], R24 ;  /* 0x0012481801007387 */ /* 0x000fe20000100a00 */
[----:B---3--:R-:W-:Y:S01]  /*0d50*/  VOTEU.ALL UP1, P1 ;  /* 0x0000000000ff7886 */ /* 0x008fe20000820000 */
[----:B------:R-:W-:Y:S01]  /*0d60*/  VIADD R3, R34, 0xffffffef ;  /* 0xffffffef22037836 */ /* 0x000fe20000000000 */
[----:B------:R-:W-:Y:S01]  /*0d70*/  R2UR UR4, R2 ;  /* 0x00000000020472ca */ /* 0x000fe200000e0000 */
[----:B------:R-:W-:Y:S01]  /*0d80*/  BAR.SYNC.DEFER_BLOCKING 0x0 ;  /* 0x0000000000007b1d */ /* 0x000fe20000010000 */
[-C--:B------:R-:W-:Y:S01]  /*0d90*/  LEA R32, P2, R0, R30.reuse, 0x1 ;  /* 0x0000001e00207211 */ /* 0x080fe200078408ff */
[C---:B-1----:R-:W-:Y:S01]  /*0da0*/  VIADD R4, R34.reuse, 0xffffffff ;  /* 0xffffffff22047836 */ /* 0x042fe20000000000 */
[----:B------:R-:W-:Y:S01]  /*0db0*/  ISETP.GE.U32.AND P6, PT, R3, 0x7fffff70, PT ;  /* 0x7fffff700300780c */ /* 0x000fe20003fc6070 */
[----:B------:R-:W-:Y:S01]  /*0dc0*/  VIADD R3, R34, 0xffffffe7 ;  /* 0xffffffe722037836 */ /* 0x000fe20000000000 */
[-C--:B------:R-:W-:Y:S01]  /*0dd0*/  LEA.HI.X.SX32 R33, R0, R31.reuse, 0x1, P2 ;  /* 0x0000001f00217211 */ /* 0x080fe200010f0eff */
[----:B------:R-:W1:Y:S01]  /*0de0*/  LDCU.64 UR6, c[0x0][0x358] ;  /* 0x00006b00ff0677ac */ /* 0x000e620008000a00 */
[----:B------:R-:W-:Y:S01]  /*0df0*/  LEA R30, P2, R35, R30, 0x1 ;  /* 0x0000001e231e7211 */ /* 0x000fe200078408ff */
[----:B------:R3:W-:Y:S01]  /*0e00*/  STL.64 [R1+0x1268], R24 ;  /* 0x0012681801007387 */ /* 0x0007e20000100a00 */
[----:B------:R-:W-:Y:S01]  /*0e10*/  ISETP.GE.U32.AND P3, PT, R4, 0x7fffff80, PT ;  /* 0x7fffff800400780c */ /* 0x000fe20003f66070 */
[----:B------:R-:W-:Y:S01]  /*0e20*/  VIADD R0, R34, 0xffffffdf ;  /* 0xffffffdf22007836 */ /* 0x000fe20000000000 */
[----:B------:R-:W-:Y:S01]  /*0e30*/  ISETP.GE.U32.AND P0, PT, R3, 0x7fffff68, PT ;  /* 0x7fffff680300780c */ /* 0x000fe20003f06070 */
[----:B------:R-:W-:Y:S01]  /*0e40*/  STL.64 [R1+0x11c8], R18 ;  /* 0x0011c81201007387 */ /* 0x000fe20000100a00 */
[----:B------:R-:W-:Y:S01]  /*0e50*/  LEA.HI.X.SX32 R31, R35, R31, 0x1, P2 ;  /* 0x0000001f231f7211 */ /* 0x000fe200010f0eff */
[----:B0-----:R-:W-:Y:S01]  /*0e60*/  IMAD.SHL.U32 R3, R60, 0x8, RZ ;  /* 0x000000083c037824 */ /* 0x001fe200078e00ff */
[----:B------:R-:W-:Y:S01]  /*0e70*/  PRMT R41, RZ, 0x7610, R41 ;  /* 0x00007610ff297816 */ /* 0x000fe20000000029 */
[----:B------:R-:W-:Y:S01]  /*0e80*/  STL.64 [R1+0x11e8], R18 ;  /* 0x0011e81201007387 */ /* 0x000fe20000100a00 */
[----:B------:R-:W-:Y:S01]  /*0e90*/  PRMT R40, RZ, 0x7610, R40 ;  /* 0x00007610ff287816 */ /* 0x000fe20000000028 */
[C---:B--2---:R-:W-:Y:S01]  /*0ea0*/  IMAD.WIDE R22, R3.reuse, 0x2, R30 ;  /* 0x0000000203167825 */ /* 0x044fe200078e021e */
[----:B------:R-:W-:Y:S01]  /*0eb0*/  ISETP.GE.U32.AND P2, PT, R0, 0x7fffff60, PT ;  /* 0x7fffff600000780c */ /* 0x000fe20003f46070 */
[----:B------:R-:W-:Y:S01]  /*0ec0*/  STL [R1+0x1208], R19 ;  /* 0x0012081301007387 */ /* 0x000fe20000100800 */
[----:B------:R-:W-:Y:S01]  /*0ed0*/  PRMT R39, RZ, 0x7610, R39 ;  /* 0x00007610ff277816 */ /* 0x000fe20000000027 */
[----:B---3--:R-:W-:Y:S01]  /*0ee0*/  IMAD.WIDE R24, R3, 0x2, R32 ;  /* 0x0000000203187825 */ /* 0x008fe200078e0220 */
[----:B------:R-:W-:Y:S01]  /*0ef0*/  PRMT R42, RZ, 0x7610, R42 ;  /* 0x00007610ff2a7816 */ /* 0x000fe2000000002a */
[----:B------:R-:W-:Y:S04]  /*0f00*/  STL.64 [R1+0x1218], R18 ;  /* 0x0012181201007387 */ /* 0x000fe80000100a00 */
[----:B------:R-:W0:Y:S02]  /*0f10*/  FENCE.VIEW.ASYNC.S ;  /* 0x00000000000073c6 */ /* 0x000e240000000000 */
[----:B0-----:R0:W2:Y:S01]  /*0f20*/  @!UP1 SYNCS.EXCH.64 URZ, [UR4], UR8 ;  /* 0x0000000804ff95b2 */ /* 0x0010a20008000100 */
[----:B------:R-:W-:Y:S01]  /*0f30*/  IMAD.U32 R0, RZ, RZ, UR11 ;  /* 0x0000000bff007e24 */ /* 0x000fe2000f8e00ff */
[----:B------:R-:W-:Y:S04]  /*0f40*/  STL.64 [R1+0x11b8], R20 ;  /* 0x0011b81401007387 */ /* 0x000fe80000100a00 */
        /* <DEDUP_REMOVED lines=18> */
[----:B------:R-:W-:Y:S01]  /*1070*/  STL [R1+0x1198], R17 ;  /* 0x0011981101007387 */ /* 0x000fe20000100800 */
[----:B--2---:R-:W-:Y:S06]  /*1080*/  BAR.SYNC.DEFER_BLOCKING 0x0 ;  /* 0x0000000000007b1d */ /* 0x004fec0000010000 */
[----:B------:R-:W-:Y:S04]  /*1090*/  STL.64 [R1+0x11b0], R16 ;  /* 0x0011b01001007387 */ /* 0x000fe80000100a00 */
[----:B------:R-:W-:Y:S04]  /*10a0*/  STL.64 [R1+0x1140], R10 ;  /* 0x0011400a01007387 */ /* 0x000fe80000100a00 */
[----:B------:R-:W-:Y:S04]  /*10b0*/  STL.64 [R1+0x1158], R10 ;  /* 0x0011580a01007387 */ /* 0x000fe80000100a00 */
[----:B------:R-:W-:Y:S04]  /*10c0*/  STL.64 [R1+0x11c0], R10 ;  /* 0x0011c00a01007387 */ /* 0x000fe80000100a00 */
[----:B------:R-:W-:Y:S04]  /*10d0*/  STL.64 [R1+0x11e0], R10 ;  /* 0x0011e00a01007387 */ /* 0x000fe80000100a00 */
[----:B------:R-:W-:Y:S04]  /*10e0*/  STL.64 [R1+0x1200], R10 ;  /* 0x0012000a01007387 */ /* 0x000fe80000100a00 */
[----:B------:R-:W-:Y:S04]  /*10f0*/  STL [R1+0x1138], R57 ;  /* 0x0011383901007387 */ /* 0x000fe80000100800 */
        /* <DEDUP_REMOVED lines=8> */
[----:B------:R-:W-:Y:S01]  /*1180*/  STL.64 [R1+0x1170], R6 ;  /* 0x0011700601007387 */ /* 0x000fe20000100a00 */
[----:B------:R-:W-:-:S03]  /*1190*/  IMAD.SHL.U32 R3, R60, 0x10, RZ ;  /* 0x000000103c037824 */ /* 0x000fc600078e00ff */
[----:B------:R-:W-:Y:S04]  /*11a0*/  STL.64 [R1+0x1190], R6 ;  /* 0x0011900601007387 */ /* 0x000fe80000100a00 */
[----:B------:R-:W-:Y:S04]  /*11b0*/  STL [R1+0x10d0], R59 ;  /* 0x0010d03b01007387 */ /* 0x000fe80000100800 */
[----:B------:R-:W-:Y:S01]  /*11c0*/  STL.64 [R1+0x10e8], R58 ;  /* 0x0010e83a01007387 */ /* 0x000fe20000100a00 */
[----:B------:R-:W-:-:S03]  /*11d0*/  PRMT R38, RZ, 0x7610, R38 ;  /* 0x00007610ff267816 */ /* 0x000fc60000000026 */
[----:B------:R-:W-:Y:S01]  /*11e0*/  STL.64 [R1+0x1110], R58 ;  /* 0x0011103a01007387 */ /* 0x000fe20000100a00 */
[----:B------:R-:W-:-:S03]  /*11f0*/  IMAD.WIDE R28, R3, 0x2, R32 ;  /* 0x00000002031c7825 */ /* 0x000fc600078e0220 */
[----:B------:R-:W-:Y:S04]  /*1200*/  STL.64 [R1+0x1130], R58 ;  /* 0x0011303a01007387 */ /* 0x000fe80000100a00 */
[----:B------:R-:W-:Y:S04]  /*1210*/  STL [R1+0xfd4], R61 ;  /* 0x000fd43d01007387 */ /* 0x000fe80000100800 */
[----:B------:R-:W-:Y:S04]  /*1220*/  STL [R1+0xfe4], R61 ;  /* 0x000fe43d01007387 */ /* 0x000fe80000100800 */
[----:B------:R2:W-:Y:S04]  /*1230*/  STL [R1+0x82c], R5 ;  /* 0x00082c0501007387 */ /* 0x0005e80000100800 */
[----:B-1----:R-:W3:Y:S04]  /*1240*/  @!P3 LDG.E.U16 R41, desc[UR6][R30.64] ;  /* 0x000000061e29b981 */ /* 0x002ee8000c1e1500 */
[----:B------:R1:W3:Y:S01]  /*1250*/  @!P5 LDG.E.U16 R40, desc[UR6][R24.64] ;  /* 0x000000061828d981 */ /* 0x0002e2000c1e1500 */
[----:B--2---:R-:W-:-:S03]  /*1260*/  IMAD R5, R60, 0x18, RZ ;  /* 0x000000183c057824 */ /* 0x004fc600078e02ff */
[----:B------:R2:W-:Y:S01]  /*1270*/  STL [R1+0x720], R2 ;  /* 0x0007200201007387 */ /* 0x0005e20000100800 */
[----:B------:R-:W-:Y:S01]  /*1280*/  PRMT R37, RZ, 0x7610, R37 ;  /* 0x00007610ff257816 */ /* 0x000fe20000000025 */
[----:B------:R-:W-:Y:S01]  /*1290*/  IMAD.WIDE R26, R3, 0x2, R30 ;  /* 0x00000002031a7825 */ /* 0x000fe200078e021e */
[----:B------:R-:W-:Y:S01]  /*12a0*/  PRMT R36, RZ, 0x7610, R36 ;  /* 0x00007610ff247816 */ /* 0x000fe20000000024 */
[----:B------:R4:W-:Y:S04]  /*12b0*/  STL [R1+0xee4], R0 ;  /* 0x000ee40001007387 */ /* 0x0009e80000100800 */
[----:B------:R1:W-:Y:S01]  /*12c0*/  STL.64 [R1+0x6a8], R24 ;  /* 0x0006a81801007387 */ /* 0x0003e20000100a00 */
[----:B--2---:R-:W-:-:S03]  /*12d0*/  VIADD R2, R34, 0xffffffcf ;  /* 0xffffffcf22027836 */ /* 0x004fc60000000000 */
[----:B------:R2:W3:Y:S01]  /*12e0*/  @!P5 LDG.E.U16 R39, desc[UR6][R22.64] ;  /* 0x000000061627d981 */ /* 0x0004e2000c1e1500 */
[----:B----4-:R-:W-:-:S03]  /*12f0*/  VIADD R0, R34, 0xffffffd7 ;  /* 0xffffffd722007836 */ /* 0x010fc60000000000 */
[----:B------:R-:W4:Y:S01]  /*1300*/  @!P6 LDG.E.U16 R38, desc[UR6][R28.64] ;  /* 0x000000061c26e981 */ /* 0x000f22000c1e1500 */
[----:B-1----:R-:W-:-:S03]  /*1310*/  IMAD.WIDE R24, R5, 0x2, R32 ;  /* 0x0000000205187825 */ /* 0x002fc600078e0220 */
[----:B------:R1:W4:Y:S04]  /*1320*/  @!P6 LDG.E.U16 R37, desc[UR6][R26.64] ;  /* 0x000000061a25e981 */ /* 0x000328000c1e1500 */
[----:B------:R0:W4:Y:S01]  /*1330*/  @!P0 LDG.E.U16 R36, desc[UR6][R24.64] ;  /* 0x0000000618248981 */ /* 0x000122000c1e1500 */
[----:B------:R-:W-:-:S03]  /*1340*/  PRMT R35, RZ, 0x7610, R35 ;  /* 0x00007610ff237816 */ /* 0x000fc60000000023 */
[----:B------:R2:W-:Y:S01]  /*1350*/  STL.64 [R1+0x6a0], R22 ;  /* 0x0006a01601007387 */ /* 0x0005e20000100a00 */
[----:B------:R-:W-:-:S03]  /*1360*/  IMAD.SHL.U32 R3, R60, 0x20, RZ ;  /* 0x000000203c037824 */ /* 0x000fc600078e00ff */
[----:B------:R-:W4:Y:S01]  /*1370*/  @!P3 LDG.E.U16 R42, desc[UR6][R32.64] ;  /* 0x00000006202ab981 */ /* 0x000f22000c1e1500 */
[----:B------:R-:W-:Y:S01]  /*1380*/  ISETP.GE.U32.AND P3, PT, R0, 0x7fffff58, PT ;  /* 0x7fffff580000780c */ /* 0x000fe20003f66070 */
[----:B------:R-:W-:Y:S01]  /*1390*/  VIADD R0, R34, 0xffffffc7 ;  /* 0xffffffc722007836 */ /* 0x000fe20000000000 */
[----:B------:R-:W-:Y:S01]  /*13a0*/  ISETP.GE.U32.AND P5, PT, R2, 0x7fffff50, PT ;  /* 0x7fffff500200780c */ /* 0x000fe20003fa6070 */
[----:B------:R-:W-:Y:S02]  /*13b0*/  VIADD R2, R34, 0xffffffbf ;  /* 0xffffffbf22027836 */ /* 0x000fe40000000000 */
[----:B--2---:R-:W-:Y:S01]  /*13c0*/  IMAD.WIDE R22, R5, 0x2, R30 ;  /* 0x0000000205167825 */ /* 0x004fe200078e021e */
[----:B------:R-:W-:-:S03]  /*13d0*/  ISETP.GE.U32.AND P6, PT, R0, 0x7fffff48, PT ;  /* 0x7fffff480000780c */ /* 0x000fc60003fc6070 */
[----:B------:R-:W-:Y:S01]  /*13e0*/  IMAD R5, R60, 0x28, RZ ;  /* 0x000000283c057824 */ /* 0x000fe200078e02ff */
[----:B------:R2:W2:Y:S01]  /*13f0*/  @!P0 LDG.E.U16 R35, desc[UR6][R22.64] ;  /* 0x0000000616238981 */ /* 0x0004a2000c1e1500 */
[----:B------:R-:W-:Y:S02]  /*1400*/  PRMT R52, RZ, 0x7610, R52 ;  /* 0x00007610ff347816 */ /* 0x000fe40000000034 */
[----:B------:R-:W-:Y:S02]  /*1410*/  PRMT R51, RZ, 0x7610, R51 ;  /* 0x00007610ff337816 */ /* 0x000fe40000000033 */
[----:B------:R-:W-:Y:S01]  /*1420*/  ISETP.GE.U32.AND P0, PT, R2, 0x7fffff40, PT ;  /* 0x7fffff400200780c */ /* 0x000fe20003f06070 */
[C---:B------:R-:W-:Y:S01]  /*1430*/  VIADD R2, R34.reuse, 0xffffffaf ;  /* 0xffffffaf22027836 */ /* 0x040fe20000000000 */
[----:B------:R-:W-:Y:S02]  /*1440*/  PRMT R54, RZ, 0x7610, R54 ;  /* 0x00007610ff367816 */ /* 0x000fe40000000036 */
[----:B------:R-:W-:Y:S01]  /*1450*/  PRMT R53, RZ, 0x7610, R53 ;  /* 0x00007610ff357816 */ /* 0x000fe20000000035 */
[----:B------:R-:W-:Y:S01]  /*1460*/  VIADD R0, R34, 0xffffffb7 ;  /* 0xffffffb722007836 */ /* 0x000fe20000000000 */
[----:B------:R-:W-:-:S02]  /*1470*/  PRMT R48, RZ, 0x7610, R48 ;  /* 0x00007610ff307816 */ /* 0x000fc40000000030 */
[----:B------:R-:W-:Y:S02]  /*1480*/  PRMT R47, RZ, 0x7610, R47 ;  /* 0x00007610ff2f7816 */ /* 0x000fe4000000002f */
[----:B------:R-:W-:Y:S02]  /*1490*/  PRMT R50, RZ, 0x7610, R50 ;  /* 0x00007610ff327816 */ /* 0x000fe40000000032 */
[----:B------:R-:W-:Y:S02]  /*14a0*/  PRMT R49, RZ, 0x7610, R49 ;  /* 0x00007610ff317816 */ /* 0x000fe40000000031 */
[----:B------:R-:W-:Y:S02]  /*14b0*/  PRMT R44, RZ, 0x7610, R44 ;  /* 0x00007610ff2c7816 */ /* 0x000fe4000000002c */
[----:B------:R-:W-:Y:S02]  /*14c0*/  PRMT R43, RZ, 0x7610, R43 ;  /* 0x00007610ff2b7816 */ /* 0x000fe4000000002b */
[----:B------:R-:W-:-:S02]  /*14d0*/  PRMT R46, RZ, 0x7610, R46 ;  /* 0x00007610ff2e7816 */ /* 0x000fc4000000002e */
[----:B------:R-:W-:Y:S02]  /*14e0*/  PRMT R45, RZ, 0x7610, R45 ;  /* 0x00007610ff2d7816 */ /* 0x000fe4000000002d */
[----:B------:R-:W-:Y:S02]  /*14f0*/  PRMT R56, RZ, 0x7610, R56 ;  /* 0x00007610ff387816 */ /* 0x000fe40000000038 */
[----:B------:R-:W-:Y:S02]  /*1500*/  PRMT R14, RZ, 0x7610, R14 ;  /* 0x00007610ff0e7816 */ /* 0x000fe4000000000e */
[----:B------:R-:W-:Y:S01]  /*1510*/  PRMT R15, RZ, 0x7610, R15 ;  /* 0x00007610ff0f7816 */ /* 0x000fe2000000000f */
[----:B---3--:R-:W-:Y:S04]  /*1520*/  STL.64 [R1+0x10c0], R40 ;  /* 0x0010c02801007387 */ /* 0x008fe80000100a00 */
[----:B------:R-:W-:Y:S04]  /*1530*/  STL.64 [R1+0x1100], R40 ;  /* 0x0011002801007387 */ /* 0x000fe80000100a00 */
[----:B------:R-:W-:Y:S04]  /*1540*/  STL.64 [R1+0x1120], R40 ;  /* 0x0011202801007387 */ /* 0x000fe80000100a00 */
[----:B------:R3:W-:Y:S04]  /*1550*/  STL.64 [R1+0x628], R28 ;  /* 0x0006281c01007387 */ /* 0x0007e80000100a00 */
[----:B------:R1:W-:Y:S04]  /*1560*/  STL.64 [R1+0x620], R26 ;  /* 0x0006201a01007387 */ /* 0x0003e80000100a00 */
[----:B----4-:R-:W-:Y:S04]  /*1570*/  STL.64 [R1+0x10c8], R38 ;  /* 0x0010c82601007387 */ /* 0x010fe80000100a00 */
[----:B------:R0:W-:Y:S01]  /*1580*/  STL.64 [R1+0x5a8], R24 ;  /* 0x0005a81801007387 */ /* 0x0001e20000100a00 */
[----:B---3--:R-:W-:-:S03]  /*1590*/  IMAD.WIDE R28, R3, 0x2, R32 ;  /* 0x00000002031c7825 */ /* 0x008fc600078e0220 */
[----:B------:R-:W-:Y:S01]  /*15a0*/  STL.64 [R1+0x10e0], R38 ;  /* 0x0010e02601007387 */ /* 0x000fe20000100a00 */
[----:B-1----:R-:W-:-:S03]  /*15b0*/  IMAD.WIDE R26, R3, 0x2, R30 ;  /* 0x00000002031a7825 */ /* 0x002fc600078e021e */
[----:B------:R2:W-:Y:S01]  /*15c0*/  STL.64 [R1+0x5a0], R22 ;  /* 0x0005a01601007387 */ /* 0x0005e20000100a00 */
[----:B------:R-:W-:Y:S02]  /*15d0*/  IMAD R3, R60, 0x38, RZ ;  /* 0x000000383c037824 */ /* 0x000fe400078e02ff */
[C---:B0-----:R-:W-:Y:S01]  /*15e0*/  IMAD.WIDE R24, R5.reuse, 0x2, R32 ;  /* 0x0000000205187825 */ /* 0x041fe200078e0220 */
[----:B------:R-:W-:Y:S04]  /*15f0*/  STL.64 [R1+0x10f0], R36 ;  /* 0x0010f02401007387 */ /* 0x000fe80000100a00 */
[----:B------:R-:W-:Y:S01]  /*1600*/  STL.64 [R1+0x528], R28 ;  /* 0x0005281c01007387 */ /* 0x000fe20000100a00 */
[----:B--2---:R-:W-:-:S03]  /*1610*/  IMAD.WIDE R22, R5, 0x2, R30 ;  /* 0x0000000205167825 */ /* 0x004fc600078e021e */
[----:B------:R-:W-:Y:S01]  /*1620*/  STL.64 [R1+0x520], R26 ;  /* 0x0005201a01007387 */ /* 0x000fe20000100a00 */
[----:B------:R-:W-:-:S03]  /*1630*/  IMAD R5, R60, 0x30, RZ ;  /* 0x000000303c057824 */ /* 0x000fc600078e02ff */
[----:B------:R0:W-:Y:S04]  /*1640*/  STL.64 [R1+0x4a8], R24 ;  /* 0x0004a81801007387 */ /* 0x0001e80000100a00 */
[----:B------:R1:W-:Y:S04]  /*1650*/  STL.64 [R1+0x4a0], R22 ;  /* 0x0004a01601007387 */ /* 0x0003e80000100a00 */
[----:B------:R0:W2:Y:S04]  /*1660*/  @!P3 LDG.E.U16 R52, desc[UR6][R24.64] ;  /* 0x000000061834b981 */ /* 0x0000a8000c1e1500 */
[----:B------:R1:W3:Y:S01]  /*1670*/  @!P3 LDG.E.U16 R51, desc[UR6][R22.64] ;  /* 0x000000061633b981 */ /* 0x0002e2000c1e1500 */
[----:B------:R-:W-:-:S02]  /*1680*/  ISETP.GE.U32.AND P3, PT, R2, 0x7fffff30, PT ;  /* 0x7fffff300200780c */ /* 0x000fc40003f66070 */
[----:B------:R-:W-:Y:S01]  /*1690*/  IADD3 R2, PT, PT, R34, -0x61, RZ ;  /* 0xffffff9f22027810 */ /* 0x000fe20007ffe0ff */
[----:B------:R4:W2:Y:S01]  /*16a0*/  @!P2 LDG.E.U16 R54, desc[UR6][R28.64] ;  /* 0x000000061c36a981 */ /* 0x0008a2000c1e1500 */
[----:B0-----:R-:W-:-:S03]  /*16b0*/  IMAD.WIDE R24, R3, 0x2, R32 ;  /* 0x0000000203187825 */ /* 0x001fc600078e0220 */
[----:B------:R0:W2:Y:S01]  /*16c0*/  @!P2 LDG.E.U16 R53, desc[UR6][R26.64] ;  /* 0x000000061a35a981 */ /* 0x0000a2000c1e1500 */
[----:B-1----:R-:W-:Y:S01]  /*16d0*/  IMAD.WIDE R22, R3, 0x2, R30 ;  /* 0x0000000203167825 */ /* 0x002fe200078e021e */
[----:B------:R-:W-:Y:S02]  /*16e0*/  ISETP.GE.U32.AND P2, PT, R0, 0x7fffff38, PT ;  /* 0x7fffff380000780c */ /* 0x000fe40003f46070 */
[----:B------:R1:W2:Y:S01]  /*16f0*/  @!P6 LDG.E.U16 R48, desc[UR6][R24.64] ;  /* 0x000000061830e981 */ /* 0x0002a2000c1e1500 */
[----:B----4-:R-:W-:-:S03]  /*1700*/  IMAD.WIDE R28, R5, 0x2, R32 ;  /* 0x00000002051c7825 */ /* 0x010fc600078e0220 */
[----:B------:R-:W4:Y:S01]  /*1710*/  @!P6 LDG.E.U16 R47, desc[UR6][R22.64] ;  /* 0x00000006162fe981 */ /* 0x000f22000c1e1500 */
[----:B0-----:R-:W-:Y:S01]  /*1720*/  IMAD.WIDE R26, R5, 0x2, R30 ;  /* 0x00000002051a7825 */ /* 0x001fe200078e021e */
[----:B------:R-:W-:Y:S02]  /*1730*/  ISETP.GE.U32.AND P6, PT, R2, 0x7fffff20, PT ;  /* 0x7fffff200200780c */ /* 0x000fe40003fc6070 */
[----:B------:R-:W-:Y:S01]  /*1740*/  STL.64 [R1+0x428], R28 ;  /* 0x0004281c01007387 */ /* 0x000fe20000100a00 */
[C---:B------:R-:W-:Y:S02]  /*1750*/  IMAD.SHL.U32 R2, R60.reuse, 0x40, RZ ;  /* 0x000000403c027824 */ /* 0x040fe400078e00ff */
[----:B------:R-:W-:Y:S01]  /*1760*/  IMAD R3, R60, 0x48, RZ ;  /* 0x000000483c037824 */ /* 0x000fe200078e02ff */
[----:B------:R-:W-:Y:S01]  /*1770*/  STL.64 [R1+0x420], R26 ;  /* 0x0004201a01007387 */ /* 0x000fe20000100a00 */
[----:B------:R-:W-:-:S03]  /*1780*/  VIADD R0, R34, 0xffffffa7 ;  /* 0xffffffa722007836 */ /* 0x000fc60000000000 */
[----:B------:R1:W-:Y:S04]  /*1790*/  STL.64 [R1+0x3a8], R24 ;  /* 0x0003a81801007387 */ /* 0x0003e80000100a00 */
[----:B------:R0:W2:Y:S04]  /*17a0*/  @!P5 LDG.E.U16 R50, desc[UR6][R28.64] ;  /* 0x000000061c32d981 */ /* 0x0000a8000c1e1500 */
[----:B------:R0:W2:Y:S04]  /*17b0*/  @!P5 LDG.E.U16 R49, desc[UR6][R26.64] ;  /* 0x000000061a31d981 */ /* 0x0000a8000c1e1500 */
[----:B------:R0:W-:Y:S01]  /*17c0*/  STL.64 [R1+0x3a0], R22 ;  /* 0x0003a01601007387 */ /* 0x0001e20000100a00 */
[----:B-1----:R-:W-:-:S04]  /*17d0*/  IMAD.WIDE R24, R3, 0x2, R32 ;  /* 0x0000000203187825 */ /* 0x002fc800078e0220 */
[----:B0-----:R-:W-:-:S04]  /*17e0*/  IMAD.WIDE R28, R2, 0x2, R32 ;  /* 0x00000002021c7825 */ /* 0x001fc800078e0220 */
[--C-:B------:R-:W-:Y:S01]  /*17f0*/  IMAD.WIDE R26, R2, 0x2, R30.reuse ;  /* 0x00000002021a7825 */ /* 0x100fe200078e021e */
[----:B------:R-:W-:Y:S01]  /*1800*/  ISETP.GE.U32.AND P5, PT, R0, 0x7fffff28, PT ;  /* 0x7fffff280000780c */ /* 0x000fe20003fa6070 */
[----:B------:R0:W2:Y:S02]  /*1810*/  @!P2 LDG.E.U16 R44, desc[UR6][R24.64] ;  /* 0x00000006182ca981 */ /* 0x0000a4000c1e1500 */
[----:B------:R-:W-:Y:S02]  /*1820*/  IMAD.WIDE R22, R3, 0x2, R30 ;  /* 0x0000000203167825 */ /* 0x000fe400078e021e */
[----:B------:R-:W-:Y:S02]  /*1830*/  STL.64 [R1+0x328], R28 ;  /* 0x0003281c01007387 */ /* 0x000fe40000100a00 */
[----:B------:R-:W-:Y:S02]  /*1840*/  VIADD R2, R34, 0xffffff8f ;  /* 0xffffff8f22027836 */ /* 0x000fe40000000000 */
[----:B------:R1:W2:Y:S01]  /*1850*/  @!P2 LDG.E.U16 R43, desc[UR6][R22.64] ;  /* 0x00000006162ba981 */ /* 0x0002a2000c1e1500 */
[----:B------:R-:W-:-:S02]  /*1860*/  IMAD R3, R60, 0x58, RZ ;  /* 0x000000583c037824 */ /* 0x000fc400078e02ff */
[----:B------:R-:W-:Y:S01]  /*1870*/  ISETP.GE.U32.AND P2, PT, R2, 0x7fffff10, PT ;  /* 0x7fffff100200780c */ /* 0x000fe20003f46070 */
[----:B------:R-:W-:Y:S01]  /*1880*/  IMAD R2, R60, 0x50, RZ ;  /* 0x000000503c027824 */ /* 0x000fe200078e02ff */
[----:B------:R-:W-:Y:S04]  /*1890*/  STL.64 [R1+0x320], R26 ;  /* 0x0003201a01007387 */ /* 0x000fe80000100a00 */
[----:B------:R0:W-:Y:S04]  /*18a0*/  STL.64 [R1+0x2a8], R24 ;  /* 0x0002a81801007387 */ /* 0x0001e80000100a00 */
[----:B------:R1:W-:Y:S04]  /*18b0*/  STL.64 [R1+0x2a0], R22 ;  /* 0x0002a01601007387 */ /* 0x0003e80000100a00 */
[----:B------:R1:W2:Y:S04]  /*18c0*/  @!P0 LDG.E.U16 R46, desc[UR6][R28.64] ;  /* 0x000000061c2e8981 */ /* 0x0002a8000c1e1500 */
[----:B------:R1:W2:Y:S01]  /*18d0*/  @!P0 LDG.E.U16 R45, desc[UR6][R26.64] ;  /* 0x000000061a2d8981 */ /* 0x0002a2000c1e1500 */
[----:B0-----:R-:W-:-:S04]  /*18e0*/  IMAD.WIDE R24, R3, 0x2, R30 ;  /* 0x0000000203187825 */ /* 0x001fc800078e021e */
[C---:B-1----:R-:W-:Y:S01]  /*18f0*/  IMAD.WIDE R22, R2.reuse, 0x2, R32 ;  /* 0x0000000202167825 */ /* 0x042fe200078e0220 */
[----:B------:R-:W2:Y:S03]  /*1900*/  @!P5 LDG.E.U16 R14, desc[UR6][R24.64] ;  /* 0x00000006180ed981 */ /* 0x000ea6000c1e1500 */
[----:B------:R-:W-:Y:S01]  /*1910*/  IMAD.WIDE R28, R2, 0x2, R30 ;  /* 0x00000002021c7825 */ /* 0x000fe200078e021e */
[----:B------:R0:W-:Y:S03]  /*1920*/  STL.64 [R1+0x228], R22 ;  /* 0x0002281601007387 */ /* 0x0001e60000100a00 */
[----:B------:R-:W-:Y:S01]  /*1930*/  IMAD.WIDE R26, R3, 0x2, R32 ;  /* 0x00000002031a7825 */ /* 0x000fe200078e0220 */
[----:B------:R-:W-:Y:S04]  /*1940*/  STL.64 [R1+0x220], R28 ;  /* 0x0002201c01007387 */ /* 0x000fe80000100a00 */
[----:B------:R-:W3:Y:S04]  /*1950*/  @!P3 LDG.E.U16 R56, desc[UR6][R22.64] ;  /* 0x000000061638b981 */ /* 0x000ee8000c1e1500 */
[----:B------:R1:W3:Y:S04]  /*1960*/  @!P5 LDG.E.U16 R15, desc[UR6][R26.64] ;  /* 0x000000061a0fd981 */ /* 0x0002e8000c1e1500 */
[----:B0-----:R-:W4:Y:S01]  /*1970*/  LDL.LU.64 R22, [R1+0x1288] ;  /* 0x0012880001167983 */ /* 0x001f220000300a00 */
[----:B------:R-:W-:-:S02]  /*1980*/  VIADD R2, R34, 0xfffffff6 ;  /* 0xfffffff622027836 */ /* 0x000fc40000000000 */
[----:B------:R-:W-:Y:S01]  /*1990*/  VIADD R0, R34, 0xffffff97 ;  /* 0xffffff9722007836 */ /* 0x000fe20000000000 */
[----:B------:R-:W-:Y:S01]  /*19a0*/  PRMT R55, RZ, 0x7610, R55 ;  /* 0x00007610ff377816 */ /* 0x000fe20000000037 */
[----:B------:R1:W-:Y:S01]  /*19b0*/  STL.64 [R1+0x1a8], R26 ;  /* 0x0001a81a01007387 */ /* 0x0003e20000100a00 */
[----:B------:R-:W-:Y:S01]  /*19c0*/  ISETP.GE.U32.AND P5, PT, R2, 0x7fffff77, PT ;  /* 0x7fffff770200780c */ /* 0x000fe20003fa6070 */
[----:B------:R-:W-:Y:S01]  /*19d0*/  IMAD R2, R60, 0x60, RZ ;  /* 0x000000603c027824 */ /* 0x000fe200078e02ff */
[----:B------:R-:W-:Y:S01]  /*19e0*/  ISETP.GE.U32.AND P0, PT, R0, 0x7fffff18, PT ;  /* 0x7fffff180000780c */ /* 0x000fe20003f06070 */
[----:B------:R0:W-:Y:S01]  /*19f0*/  STL.64 [R1+0x1a0], R24 ;  /* 0x0001a01801007387 */ /* 0x0001e20000100a00 */
[----:B------:R-:W-:-:S03]  /*1a00*/  VIADD R0, R34, 0xffffff87 ;  /* 0xffffff8722007836 */ /* 0x000fc60000000000 */
[----:B------:R0:W4:Y:S02]  /*1a10*/  @!P3 LDG.E.U16 R55, desc[UR6][R28.64] ;  /* 0x000000061c37b981 */ /* 0x000124000c1e1500 */
[----:B------:R-:W-:Y:S01]  /*1a20*/  ISETP.GE.U32.AND P3, PT, R0, 0x7fffff08, PT ;  /* 0x7fffff080000780c */ /* 0x000fe20003f66070 */
[----:B------:R-:W-:Y:S01]  /*1a30*/  IMAD R0, R60, 0x68, RZ ;  /* 0x000000683c007824 */ /* 0x000fe200078e02ff */
[----:B------:R-:W-:Y:S02]  /*1a40*/  PRMT R18, RZ, 0x7610, R18 ;  /* 0x00007610ff127816 */ /* 0x000fe40000000012 */
[----:B------:R-:W-:Y:S01]  /*1a50*/  PRMT R19, RZ, 0x7610, R19 ;  /* 0x00007610ff137816 */ /* 0x000fe20000000013 */
[----:B-1----:R-:W-:-:S04]  /*1a60*/  IMAD.WIDE R26, R0, 0x2, R32 ;  /* 0x00000002001a7825 */ /* 0x002fc800078e0220 */
[--C-:B0-----:R-:W-:Y:S01]  /*1a70*/  IMAD.WIDE R28, R2, 0x2, R30.reuse ;  /* 0x00000002021c7825 */ /* 0x101fe200078e021e */
[----:B------:R0:W4:Y:S03]  /*1a80*/  @!P0 LDG.E.U16 R19, desc[UR6][R26.64] ;  /* 0x000000061a138981 */ /* 0x000126000c1e1500 */
[----:B------:R-:W-:-:S05]  /*1a90*/  IMAD.WIDE R24, R0, 0x2, R30 ;  /* 0x0000000200187825 */ /* 0x000fca00078e021e */
[----:B------:R-:W4:Y:S04]  /*1aa0*/  @!P0 LDG.E.U16 R18, desc[UR6][R24.64] ;  /* 0x0000000618128981 */ /* 0x000f28000c1e1500 */
[----:B--2---:R-:W-:Y:S04]  /*1ab0*/  STL [R1+0x820], R14 ;  /* 0x0008200e01007387 */ /* 0x004fe80000100800 */
[----:B---3--:R1:W-:Y:S01]  /*1ac0*/  STL [R1+0x824], R15 ;  /* 0x0008240f01007387 */ /* 0x0083e20000100800 */
[----:B----4-:R-:W-:Y:S01]  /*1ad0*/  PRMT R23, RZ, 0x7610, R23 ;  /* 0x00007610ff177816 */ /* 0x010fe20000000017 */
[----:B-1----:R-:W-:-:S05]  /*1ae0*/  IMAD.WIDE R14, R2, 0x2, R32 ;  /* 0x00000002020e7825 */ /* 0x002fca00078e0220 */
[----:B------:R-:W2:Y:S04]  /*1af0*/  @!P6 LDG.E.U16 R23, desc[UR6][R14.64] ;  /* 0x000000060e17e981 */ /* 0x000ea8000c1e1500 */
[----:B------:R1:W-:Y:S04]  /*1b00*/  STL.64 [R1+0x128], R14 ;  /* 0x0001280e01007387 */ /* 0x0003e80000100a00 */
[----:B------:R-:W-:Y:S04]  /*1b10*/  STL.64 [R1+0x120], R28 ;  /* 0x0001201c01007387 */ /* 0x000fe80000100a00 */
[----:B-1----:R-:W3:Y:S01]  /*1b20*/  LDL.LU.64 R14, [R1+0x1280] ;  /* 0x00128000010e7983 */ /* 0x002ee20000300a00 */
[----:B------:R-:W-:Y:S01]  /*1b30*/  PRMT R21, RZ, 0x7610, R21 ;  /* 0x00007610ff157816 */ /* 0x000fe20000000015 */
[----:B------:R-:W-:-:S02]  /*1b40*/  VIADD R3, R34, 0xffffffee ;  /* 0xffffffee22037836 */ /* 0x000fc40000000000 */
[----:B------:R-:W-:-:S03]  /*1b50*/  IMAD R0, R60, 0x70, RZ ;  /* 0x000000703c007824 */ /* 0x000fc600078e02ff */
[----:B------:R1:W4:Y:S01]  /*1b60*/  @!P6 LDG.E.U16 R21, desc[UR6][R28.64] ;  /* 0x000000061c15e981 */ /* 0x000322000c1e1500 */
[----:B------:R-:W-:Y:S02]  /*1b70*/  ISETP.GE.U32.AND P6, PT, R3, 0x7fffff6f, PT ;  /* 0x7fffff6f0300780c */ /* 0x000fe40003fc6070 */
[----:B------:R-:W-:Y:S02]  /*1b80*/  PRMT R3, RZ, 0x7610, R3 ;  /* 0x00007610ff037816 */ /* 0x000fe40000000003 */
[----:B------:R-:W-:Y:S01]  /*1b90*/  PRMT R20, RZ, 0x7610, R20 ;  /* 0x00007610ff147816 */ /* 0x000fe20000000014 */
[----:B--2---:R2:W-:Y:S04]  /*1ba0*/  STL [R1+0x81c], R23 ;  /* 0x00081c1701007387 */ /* 0x0045e80000100800 */
[----:B--2---:R-:W2:Y:S04]  /*1bb0*/  LDL.LU R23, [R1+0x1278] ;  /* 0x0012780001177983 */ /* 0x004ea80000300800 */
[----:B------:R0:W-:Y:S01]  /*1bc0*/  STL.64 [R1+0xa8], R26 ;  /* 0x0000a81a01007387 */ /* 0x0001e20000100a00 */
[----:B---3--:R-:W-:-:S03]  /*1bd0*/  PRMT R14, RZ, 0x7610, R14 ;  /* 0x00007610ff0e7816 */ /* 0x008fc6000000000e */
[----:B------:R3:W-:Y:S01]  /*1be0*/  STL.64 [R1+0xa0], R24 ;  /* 0x0000a01801007387 */ /* 0x0007e20000100a00 */
[----:B------:R-:W-:Y:S01]  /*1bf0*/  PRMT R15, RZ, 0x7610, R15 ;  /* 0x00007610ff0f7816 */ /* 0x000fe2000000000f */
[----:B0-----:R-:W-:Y:S02]  /*1c00*/  IMAD R26, R60, 0x78, RZ ;  /* 0x000000783c1a7824 */ /* 0x001fe400078e02ff */
[----:B------:R-:W-:Y:S02]  /*1c10*/  STL [R1+0x810], R18 ;  /* 0x0008101201007387 */ /* 0x000fe40000100800 */
[C---:B-1----:R-:W-:Y:S02]  /*1c20*/  IMAD.WIDE R28, R26.reuse, 0x2, R32 ;  /* 0x000000021a1c7825 */ /* 0x042fe400078e0220 */
[----:B------:R0:W-:Y:S02]  /*1c30*/  STL [R1+0x814], R19 ;  /* 0x0008141301007387 */ /* 0x0001e40000100800 */
[----:B------:R-:W-:-:S02]  /*1c40*/  IMAD.WIDE R26, R26, 0x2, R30 ;  /* 0x000000021a1a7825 */ /* 0x000fc400078e021e */
[----:B------:R-:W2:Y:S02]  /*1c50*/  @!P3 LDG.E.U16 R14, desc[UR6][R28.64] ;  /* 0x000000061c0eb981 */ /* 0x000ea4000c1e1500 */
[C---:B---3--:R-:W-:Y:S02]  /*1c60*/  IMAD.WIDE R24, R0.reuse, 0x2, R32 ;  /* 0x0000000200187825 */ /* 0x048fe400078e0220 */
[----:B------:R-:W3:Y:S02]  /*1c70*/  @!P3 LDG.E.U16 R3, desc[UR6][R26.64] ;  /* 0x000000061a03b981 */ /* 0x000ee4000c1e1500 */
[----:B0-----:R-:W-:Y:S02]  /*1c80*/  IMAD.WIDE R18, R0, 0x2, R30 ;  /* 0x0000000200127825 */ /* 0x001fe400078e021e */
[----:B------:R-:W3:Y:S04]  /*1c90*/  @!P2 LDG.E.U16 R20, desc[UR6][R24.64] ;  /* 0x000000061814a981 */ /* 0x000ee8000c1e1500 */
[----:B------:R0:W3:Y:S01]  /*1ca0*/  @!P2 LDG.E.U16 R15, desc[UR6][R18.64] ;  /* 0x00000006120fa981 */ /* 0x0000e2000c1e1500 */
[----:B------:R-:W-:-:S03]  /*1cb0*/  VIADD R2, R34, 0xffffffe6 ;  /* 0xffffffe622027836 */ /* 0x000fc60000000000 */
[----:B------:R-:W-:Y:S04]  /*1cc0*/  STL.64 [R1+0x28], R24 ;  /* 0x0000281801007387 */ /* 0x000fe80000100a00 */
[----:B------:R0:W-:Y:S04]  /*1cd0*/  STL.64 [R1+0x20], R18 ;  /* 0x0000201201007387 */ /* 0x0001e80000100a00 */
[----:B------:R-:W-:Y:S01]  /*1ce0*/  STL [R1+0xeec], R28 ;  /* 0x000eec1c01007387 */ /* 0x000fe20000100800 */
[----:B------:R-:W-:-:S03]  /*1cf0*/  ISETP.GE.U32.AND P0, PT, R2, 0x7fffff67, PT ;  /* 0x7fffff670200780c */ /* 0x000fc60003f06070 */
[----:B------:R-:W-:Y:S01]  /*1d00*/  STL [R1+0xfb8], R28 ;  /* 0x000fb81c01007387 */ /* 0x000fe20000100800 */
[----:B------:R-:W-:-:S03]  /*1d10*/  VIADD R2, R34, 0xffffffde ;  /* 0xffffffde22027836 */ /* 0x000fc60000000000 */
[----:B------:R-:W-:Y:S01]  /*1d20*/  STL [R1+0xfe8], R28 ;  /* 0x000fe81c01007387 */ /* 0x000fe20000100800 */
[----:B------:R-:W-:-:S03]  /*1d30*/  VIADD R0, R34, 0xffffffd6 ;  /* 0xffffffd622007836 */ /* 0x000fc60000000000 */
[----:B------:R-:W-:Y:S04]  /*1d40*/  STL [R1+0xee8], R29 ;  /* 0x000ee81d01007387 */ /* 0x000fe80000100800 */
[----:B------:R-:W-:Y:S04]  /*1d50*/  STL [R1+0xfec], R29 ;  /* 0x000fec1d01007387 */ /* 0x000fe80000100800 */
[----:B----4-:R-:W-:Y:S04]  /*1d60*/  STL [R1+0x818], R21 ;  /* 0x0008181501007387 */ /* 0x010fe80000100800 */
[----:B------:R-:W-:Y:S01]  /*1d70*/  STL [R1+0xef4], R26 ;  /* 0x000ef41a01007387 */ /* 0x000fe20000100800 */
[----:B------:R-:W-:-:S03]  /*1d80*/  ISETP.GE.U32.AND P2, PT, R2, 0x7fffff5f, PT ;  /* 0x7fffff5f0200780c */ /* 0x000fc60003f46070 */
[----:B------:R-:W-:Y:S01]  /*1d90*/  STL [R1+0xfac], R26 ;  /* 0x000fac1a01007387 */ /* 0x000fe20000100800 */
[----:B------:R-:W-:-:S03]  /*1da0*/  ISETP.GE.U32.AND P3, PT, R0, 0x7fffff57, PT ;  /* 0x7fffff570000780c */ /* 0x000fc60003f66070 */
[----:B------:R-:W-:Y:S01]  /*1db0*/  STL [R1+0xff0], R26 ;  /* 0x000ff01a01007387 */ /* 0x000fe20000100800 */
[----:B------:R-:W-:-:S03]  /*1dc0*/  IMAD R0, R60, 0x9, RZ ;  /* 0x000000093c007824 */ /* 0x000fc600078e02ff */
[----:B------:R-:W-:Y:S01]  /*1dd0*/  STL [R1+0xef0], R27 ;  /* 0x000ef01b01007387 */ /* 0x000fe20000100800 */
[----:B------:R-:W-:-:S03]  /*1de0*/  IMAD R2, R60, 0x11, RZ ;  /* 0x000000113c027824 */ /* 0x000fc600078e02ff */
[----:B------:R-:W-:Y:S01]  /*1df0*/  STL [R1+0xf94], R27 ;  /* 0x000f941b01007387 */ /* 0x000fe20000100800 */
[----:B------:R-:W-:-:S03]  /*1e00*/  PRMT R12, RZ, 0x7610, R12 ;  /* 0x00007610ff0c7816 */ /* 0x000fc6000000000c */
[----:B------:R-:W-:Y:S01]  /*1e10*/  STL [R1+0xff4], R27 ;  /* 0x000ff41b01007387 */ /* 0x000fe20000100800 */
[----:B------:R-:W-:Y:S01]  /*1e20*/  PRMT R13, RZ, 0x7610, R13 ;  /* 0x00007610ff0d7816 */ /* 0x000fe2000000000d */
[----:B0-----:R-:W-:Y:S01]  /*1e30*/  IMAD.WIDE R18, R2, 0x2, R30 ;  /* 0x0000000202127825 */ /* 0x001fe200078e021e */
[----:B------:R-:W-:-:S03]  /*1e40*/  PRMT R22, RZ, 0x7610, R22 ;  /* 0x00007610ff167816 */ /* 0x000fc60000000016 */
[----:B------:R-:W-:Y:S01]  /*1e50*/  IMAD.WIDE R24, R0, 0x2, R30 ;  /* 0x0000000200187825 */ /* 0x000fe200078e021e */
[----:B------:R-:W4:Y:S04]  /*1e60*/  @!P6 LDG.E.U16 R12, desc[UR6][R18.64] ;  /* 0x00000006120ce981 */ /* 0x000f28000c1e1500 */
[----:B------:R-:W4:Y:S01]  /*1e70*/  @!P5 LDG.E.U16 R22, desc[UR6][R24.64] ;  /* 0x000000061816d981 */ /* 0x000f22000c1e1500 */
[----:B--2---:R-:W-:-:S03]  /*1e80*/  PRMT R23, RZ, 0x7610, R23 ;  /* 0x00007610ff177816 */ /* 0x004fc60000000017 */
[----:B---3--:R-:W-:Y:S04]  /*1e90*/  STL [R1+0x800], R3 ;  /* 0x0008000301007387 */ /* 0x008fe80000100800 */
[----:B------:R-:W-:Y:S04]  /*1ea0*/  STL [R1+0x804], R14 ;  /* 0x0008040e01007387 */ /* 0x000fe80000100800 */
[----:B------:R0:W-:Y:S04]  /*1eb0*/  STL [R1+0x808], R15 ;  /* 0x0008080f01007387 */ /* 0x0001e80000100800 */
[----:B------:R1:W-:Y:S01]  /*1ec0*/  STL [R1+0x80c], R20 ;  /* 0x00080c1401007387 */ /* 0x0003e20000100800 */
[----:B0-----:R-:W-:-:S04]  /*1ed0*/  IMAD.WIDE R14, R0, 0x2, R32 ;  /* 0x00000002000e7825 */ /* 0x001fc800078e0220 */
[----:B-1----:R-:W-:Y:S01]  /*1ee0*/  IMAD.WIDE R20, R2, 0x2, R32 ;  /* 0x0000000202147825 */ /* 0x002fe200078e0220 */
[----:B------:R0:W-:Y:S04]  /*1ef0*/  STL.64 [R1+0x698], R14 ;  /* 0x0006980e01007387 */ /* 0x0001e80000100a00 */
[----:B------:R1:W-:Y:S04]  /*1f00*/  STL.64 [R1+0x690], R24 ;  /* 0x0006901801007387 */ /* 0x0003e80000100a00 */
[----:B------:R-:W2:Y:S04]  /*1f10*/  @!P5 LDG.E.U16 R23, desc[UR6][R14.64] ;  /* 0x000000060e17d981 */ /* 0x000ea8000c1e1500 */
[----:B------:R3:W2:Y:S04]  /*1f20*/  @!P6 LDG.E.U16 R13, desc[UR6][R20.64] ;  /* 0x00000006140de981 */ /* 0x0006a8000c1e1500 */
[----:B0-----:R-:W2:Y:S04]  /*1f30*/  LDL.LU.64 R14, [R1+0x1270] ;  /* 0x00127000010e7983 */ /* 0x001ea80000300a00 */
[----:B-1----:R-:W2:Y:S01]  /*1f40*/  LDL.LU.64 R24, [R1+0x1268] ;  /* 0x0012680001187983 */ /* 0x002ea20000300a00 */
[----:B------:R-:W-:-:S02]  /*1f50*/  VIADD R0, R34, 0xffffffc6 ;  /* 0xffffffc622007836 */ /* 0x000fc40000000000 */
[----:B------:R-:W-:Y:S01]  /*1f60*/  IMAD R2, R60, 0x21, RZ ;  /* 0x000000213c027824 */ /* 0x000fe200078e02ff */
[----:B------:R3:W-:Y:S02]  /*1f70*/  STL.64 [R1+0x618], R20 ;  /* 0x0006181401007387 */ /* 0x0007e40000100a00 */
[----:B------:R-:W-:Y:S01]  /*1f80*/  ISETP.GE.U32.AND P6, PT, R0, 0x7fffff47, PT ;  /* 0x7fffff470000780c */ /* 0x000fe20003fc6070 */
[----:B------:R-:W-:Y:S01]  /*1f90*/  IMAD R0, R60, 0x19, RZ ;  /* 0x000000193c007824 */ /* 0x000fe200078e02ff */
[----:B------:R0:W-:Y:S01]  /*1fa0*/  STL.64 [R1+0x610], R18 ;  /* 0x0006101201007387 */ /* 0x0001e20000100a00 */
[----:B---3--:R-:W-:-:S04]  /*1fb0*/  IMAD.WIDE R20, R2, 0x2, R32 ;  /* 0x0000000202147825 */ /* 0x008fc800078e0220 */
[----:B0-----:R-:W-:Y:S01]  /*1fc0*/  IMAD.WIDE R18, R2, 0x2, R30 ;  /* 0x0000000202127825 */ /* 0x001fe200078e021e */
[----:B----4-:R-:W-:Y:S04]  /*1fd0*/  STL [R1+0x7f0], R12 ;  /* 0x0007f00c01007387 */ /* 0x010fe80000100800 */
[----:B--2---:R0:W-:Y:S04]  /*1fe0*/  STL [R1+0x7f4], R13 ;  /* 0x0007f40d01007387 */ /* 0x0041e80000100800 */
[----:B------:R-:W-:Y:S01]  /*1ff0*/  STL [R1+0x7f8], R22 ;  /* 0x0007f81601007387 */ /* 0x000fe20000100800 */
[----:B------:R-:W-:-:S02]  /*2000*/  PRMT R14, RZ, 0x7610, R14 ;  /* 0x00007610ff0e7816 */ /* 0x000fc4000000000e */
[----:B------:R-:W-:Y:S01]  /*2010*/  PRMT R15, RZ, 0x7610, R15 ;  /* 0x00007610ff0f7816 */ /* 0x000fe2000000000f */
[----:B------:R1:W-:Y:S01]  /*2020*/  STL [R1+0x7fc], R23 ;  /* 0x0007fc1701007387 */ /* 0x0003e20000100800 */
[----:B------:R-:W-:Y:S01]  /*2030*/  PRMT R25, RZ, 0x7610, R25 ;  /* 0x00007610ff197816 */ /* 0x000fe20000000019 */
[C---:B0-----:R-:W-:Y:S01]  /*2040*/  IMAD.WIDE R12, R0.reuse, 0x2, R32 ;  /* 0x00000002000c7825 */ /* 0x041fe200078e0220 */
[----:B------:R-:W-:Y:S01]  /*2050*/  PRMT R24, RZ, 0x7610, R24 ;  /* 0x00007610ff187816 */ /* 0x000fe20000000018 */
[----:B------:R-:W2:Y:S04]  /*2060*/  @!P2 LDG.E.U16 R14, desc[UR6][R18.64] ;  /* 0x00000006120ea981 */ /* 0x000ea8000c1e1500 */
[----:B------:R0:W3:Y:S01]  /*2070*/  @!P2 LDG.E.U16 R15, desc[UR6][R20.64] ;  /* 0x00000006140fa981 */ /* 0x0000e2000c1e1500 */
[----:B-1----:R-:W-:-:S03]  /*2080*/  IMAD.WIDE R22, R0, 0x2, R30 ;  /* 0x0000000200167825 */ /* 0x002fc600078e021e */
[----:B------:R1:W-:Y:S04]  /*2090*/  STL.64 [R1+0x598], R12 ;  /* 0x0005980c01007387 */ /* 0x0003e80000100a00 */
[----:B------:R4:W-:Y:S04]  /*20a0*/  STL.64 [R1+0x590], R22 ;  /* 0x0005901601007387 */ /* 0x0009e80000100a00 */
[----:B------:R-:W3:Y:S04]  /*20b0*/  @!P0 LDG.E.U16 R25, desc[UR6][R12.64] ;  /* 0x000000060c198981 */ /* 0x000ee8000c1e1500 */
[----:B------:R-:W3:Y:S04]  /*20c0*/  @!P0 LDG.E.U16 R24, desc[UR6][R22.64] ;  /* 0x0000000616188981 */ /* 0x000ee8000c1e1500 */
[----:B-1----:R-:W3:Y:S04]  /*20d0*/  LDL.LU.64 R12, [R1+0x1260] ;  /* 0x00126000010c7983 */ /* 0x002ee80000300a00 */
[----:B----4-:R-:W4:Y:S01]  /*20e0*/  LDL.LU.64 R22, [R1+0x1258] ;  /* 0x0012580001167983 */ /* 0x010f220000300a00 */
[----:B------:R-:W-:-:S02]  /*20f0*/  VIADD R3, R34, 0xffffffce ;  /* 0xffffffce22037836 */ /* 0x000fc40000000000 */
[----:B------:R-:W-:-:S03]  /*2100*/  VIADD R0, R34, 0xffffffb6 ;  /* 0xffffffb622007836 */ /* 0x000fc60000000000 */
[----:B------:R-:W-:Y:S01]  /*2110*/  ISETP.GE.U32.AND P5, PT, R3, 0x7fffff4f, PT ;  /* 0x7fffff4f0300780c */ /* 0x000fe20003fa6070 */
[----:B------:R0:W-:Y:S01]  /*2120*/  STL.64 [R1+0x518], R20 ;  /* 0x0005181401007387 */ /* 0x0001e20000100a00 */
[----:B------:R-:W-:Y:S01]  /*2130*/  ISETP.GE.U32.AND P2, PT, R0, 0x7fffff37, PT ;  /* 0x7fffff370000780c */ /* 0x000fe20003f46070 */
[C---:B------:R-:W-:Y:S02]  /*2140*/  IMAD R0, R60.reuse, 0x29, RZ ;  /* 0x000000293c007824 */ /* 0x040fe400078e02ff */
[----:B------:R1:W-:Y:S01]  /*2150*/  STL.64 [R1+0x510], R18 ;  /* 0x0005101201007387 */ /* 0x0003e20000100a00 */
[----:B------:R-:W-:-:S04]  /*2160*/  IMAD R2, R60, 0x31, RZ ;  /* 0x000000313c027824 */ /* 0x000fc800078e02ff */
[----:B0-----:R-:W-:-:S04]  /*2170*/  IMAD.WIDE R20, R2, 0x2, R32 ;  /* 0x0000000202147825 */ /* 0x001fc800078e0220 */
[----:B-1----:R-:W-:Y:S01]  /*2180*/  IMAD.WIDE R18, R2, 0x2, R30 ;  /* 0x0000000202127825 */ /* 0x002fe200078e021e */
[----:B--2---:R-:W-:Y:S04]  /*2190*/  STL [R1+0x7e0], R14 ;  /* 0x0007e00e01007387 */ /* 0x004fe80000100800 */
[----:B---3--:R0:W-:Y:S02]  /*21a0*/  STL [R1+0x7e4], R15 ;  /* 0x0007e40f01007387 */ /* 0x0081e40000100800 */
[----:B0-----:R-:W-:Y:S02]  /*21b0*/  IMAD.WIDE R14, R0, 0x2, R32 ;  /* 0x00000002000e7825 */ /* 0x001fe400078e0220 */
[----:B------:R-:W-:Y:S04]  /*21c0*/  STL [R1+0x7e8], R24 ;  /* 0x0007e81801007387 */ /* 0x000fe80000100800 */
[----:B------:R0:W-:Y:S01]  /*21d0*/  STL [R1+0x7ec], R25 ;  /* 0x0007ec1901007387 */ /* 0x0001e20000100800 */
[----:B------:R-:W-:-:S02]  /*21e0*/  PRMT R12, RZ, 0x7610, R12 ;  /* 0x00007610ff0c7816 */ /* 0x000fc4000000000c */
[----:B------:R-:W-:Y:S02]  /*21f0*/  PRMT R13, RZ, 0x7610, R13 ;  /* 0x00007610ff0d7816 */ /* 0x000fe4000000000d */
[----:B----4-:R-:W-:Y:S02]  /*2200*/  PRMT R23, RZ, 0x7610, R23 ;  /* 0x00007610ff177816 */ /* 0x010fe40000000017 */
[----:B------:R-:W-:Y:S01]  /*2210*/  PRMT R22, RZ, 0x7610, R22 ;  /* 0x00007610ff167816 */ /* 0x000fe20000000016 */
[----:B0-----:R-:W-:Y:S01]  /*2220*/  IMAD.WIDE R24, R0, 0x2, R30 ;  /* 0x0000000200187825 */ /* 0x001fe200078e021e */
[----:B------:R0:W-:Y:S04]  /*2230*/  STL.64 [R1+0x498], R14 ;  /* 0x0004980e01007387 */ /* 0x0001e80000100a00 */
[----:B------:R-:W2:Y:S04]  /*2240*/  @!P5 LDG.E.U16 R12, desc[UR6][R18.64] ;  /* 0x00000006120cd981 */ /* 0x000ea8000c1e1500 */
[----:B------:R1:W-:Y:S04]  /*2250*/  STL.64 [R1+0x490], R24 ;  /* 0x0004901801007387 */ /* 0x0003e80000100a00 */
[----:B------:R-:W3:Y:S04]  /*2260*/  @!P3 LDG.E.U16 R23, desc[UR6][R14.64] ;  /* 0x000000060e17b981 */ /* 0x000ee8000c1e1500 */
[----:B------:R4:W3:Y:S04]  /*2270*/  @!P5 LDG.E.U16 R13, desc[UR6][R20.64] ;  /* 0x00000006140dd981 */ /* 0x0008e8000c1e1500 */
[----:B------:R-:W3:Y:S04]  /*2280*/  @!P3 LDG.E.U16 R22, desc[UR6][R24.64] ;  /* 0x000000061816b981 */ /* 0x000ee8000c1e1500 */
[----:B0-----:R-:W3:Y:S04]  /*2290*/  LDL.LU.64 R14, [R1+0x1250] ;  /* 0x00125000010e7983 */ /* 0x001ee80000300a00 */
[----:B-1----:R-:W3:Y:S01]  /*22a0*/  LDL.LU.64 R24, [R1+0x1248] ;  /* 0x0012480001187983 */ /* 0x002ee20000300a00 */
        /* <DEDUP_REMOVED lines=8> */
[----:B----4-:R-:W-:-:S04]  /*2330*/  IMAD.WIDE R20, R2, 0x2, R32 ;  /* 0x0000000202147825 */ /* 0x010fc800078e0220 */
[----:B0-----:R-:W-:Y:S01]  /*2340*/  IMAD.WIDE R18, R2, 0x2, R30 ;  /* 0x0000000202127825 */ /* 0x001fe200078e021e */
[----:B--2---:R-:W-:Y:S04]  /*2350*/  STL [R1+0x7d0], R12 ;  /* 0x0007d00c01007387 */ /* 0x004fe80000100800 */
[----:B---3--:R0:W-:Y:S04]  /*2360*/  STL [R1+0x7d4], R13 ;  /* 0x0007d40d01007387 */ /* 0x0081e80000100800 */
[----:B------:R-:W-:Y:S01]  /*2370*/  STL [R1+0x7d8], R22 ;  /* 0x0007d81601007387 */ /* 0x000fe20000100800 */
[----:B------:R-:W-:-:S03]  /*2380*/  PRMT R14, RZ, 0x7610, R14 ;  /* 0x00007610ff0e7816 */ /* 0x000fc6000000000e */
[----:B------:R1:W-:Y:S01]  /*2390*/  STL [R1+0x7dc], R23 ;  /* 0x0007dc1701007387 */ /* 0x0003e20000100800 */
[----:B------:R-:W-:Y:S01]  /*23a0*/  PRMT R15, RZ, 0x7610, R15 ;  /* 0x00007610ff0f7816 */ /* 0x000fe2000000000f */
[C---:B0-----:R-:W-:Y:S01]  /*23b0*/  IMAD.WIDE R12, R0.reuse, 0x2, R32 ;  /* 0x00000002000c7825 */ /* 0x041fe200078e0220 */
[----:B------:R-:W-:Y:S01]  /*23c0*/  PRMT R25, RZ, 0x7610, R25 ;  /* 0x00007610ff197816 */ /* 0x000fe20000000019 */
[----:B------:R-:W2:Y:S01]  /*23d0*/  @!P0 LDG.E.U16 R14, desc[UR6][R18.64] ;  /* 0x00000006120e8981 */ /* 0x000ea2000c1e1500 */
[----:B------:R-:W-:Y:S01]  /*23e0*/  PRMT R24, RZ, 0x7610, R24 ;  /* 0x00007610ff187816 */ /* 0x000fe20000000018 */
[----:B-1----:R-:W-:Y:S02]  /*23f0*/  IMAD.WIDE R22, R0, 0x2, R30 ;  /* 0x0000000200167825 */ /* 0x002fe400078e021e */
[----:B------:R0:W-:Y:S04]  /*2400*/  STL.64 [R1+0x398], R12 ;  /* 0x0003980c01007387 */ /* 0x0001e80000100a00 */
[----:B------:R1:W-:Y:S04]  /*2410*/  STL.64 [R1+0x390], R22 ;  /* 0x0003901601007387 */ /* 0x0003e80000100a00 */
[----:B------:R-:W3:Y:S04]  /*2420*/  @!P6 LDG.E.U16 R25, desc[UR6][R12.64] ;  /* 0x000000060c19e981 */ /* 0x000ee8000c1e1500 */
[----:B------:R4:W3:Y:S04]  /*2430*/  @!P0 LDG.E.U16 R15, desc[UR6][R20.64] ;  /* 0x00000006140f8981 */ /* 0x0008e8000c1e1500 */
[----:B------:R-:W3:Y:S04]  /*2440*/  @!P6 LDG.E.U16 R24, desc[UR6][R22.64] ;  /* 0x000000061618e981 */ /* 0x000ee8000c1e1500 */
[----:B0-----:R-:W3:Y:S04]  /*2450*/  LDL.LU.64 R12, [R1+0x1240] ;  /* 0x00124000010c7983 */ /* 0x001ee80000300a00 */
[----:B-1----:R-:W3:Y:S01]  /*2460*/  LDL.LU.64 R22, [R1+0x1238] ;  /* 0x0012380001167983 */ /* 0x002ee20000300a00 */
[----:B------:R-:W-:-:S02]  /*2470*/  VIADD R3, R34, 0xffffffae ;  /* 0xffffffae22037836 */ /* 0x000fc40000000000 */
[----:B------:R-:W-:Y:S01]  /*2480*/  VIADD R0, R34, 0xffffff96 ;  /* 0xffffff9622007836 */ /* 0x000fe20000000000 */
[----:B------:R4:W-:Y:S02]  /*2490*/  STL.64 [R1+0x318], R20 ;  /* 0x0003181401007387 */ /* 0x0009e40000100a00 */
[----:B------:R-:W-:Y:S02]  /*24a0*/  ISETP.GE.U32.AND P3, PT, R3, 0x7fffff2f, PT ;  /* 0x7fffff2f0300780c */ /* 0x000fe40003f66070 */
[----:B------:R0:W-:Y:S01]  /*24b0*/  STL.64 [R1+0x310], R18 ;  /* 0x0003101201007387 */ /* 0x0001e20000100a00 */
[----:B------:R-:W-:Y:S01]  /*24c0*/  ISETP.GE.U32.AND P0, PT, R0, 0x7fffff17, PT ;  /* 0x7fffff170000780c */ /* 0x000fe20003f06070 */
[C---:B------:R-:W-:Y:S02]  /*24d0*/  IMAD R0, R60.reuse, 0x49, RZ ;  /* 0x000000493c007824 */ /* 0x040fe400078e02ff */
[----:B------:R-:W-:Y:S01]  /*24e0*/  IMAD R2, R60, 0x51, RZ ;  /* 0x000000513c027824 */ /* 0x000fe200078e02ff */
[----:B------:R-:W-:-:S02]  /*24f0*/  PRMT R16, RZ, 0x7610, R16 ;  /* 0x00007610ff107816 */ /* 0x000fc40000000010 */
[----:B------:R-:W-:Y:S01]  /*2500*/  PRMT R17, RZ, 0x7610, R17 ;  /* 0x00007610ff117816 */ /* 0x000fe20000000011 */
[----:B----4-:R-:W-:-:S04]  /*2510*/  IMAD.WIDE R20, R2, 0x2, R32 ;  /* 0x0000000202147825 */ /* 0x010fc800078e0220 */
[----:B0-----:R-:W-:Y:S01]  /*2520*/  IMAD.WIDE R18, R2, 0x2, R30 ;  /* 0x0000000202127825 */ /* 0x001fe200078e021e */
[----:B------:R0:W4:Y:S04]  /*2530*/  @!P3 LDG.E.U16 R17, desc[UR6][R20.64] ;  /* 0x000000061411b981 */ /* 0x000128000c1e1500 */
[----:B------:R1:W4:Y:S04]  /*2540*/  @!P3 LDG.E.U16 R16, desc[UR6][R18.64] ;  /* 0x000000061210b981 */ /* 0x000328000c1e1500 */
[----:B--2---:R-:W-:Y:S04]  /*2550*/  STL [R1+0x7c0], R14 ;  /* 0x0007c00e01007387 */ /* 0x004fe80000100800 */
[----:B---3--:R2:W-:Y:S04]  /*2560*/  STL [R1+0x7c4], R15 ;  /* 0x0007c40f01007387 */ /* 0x0085e80000100800 */
[----:B------:R-:W-:Y:S04]  /*2570*/  STL [R1+0x7c8], R24 ;  /* 0x0007c81801007387 */ /* 0x000fe80000100800 */
[----:B------:R3:W-:Y:S01]  /*2580*/  STL [R1+0x7cc], R25 ;  /* 0x0007cc1901007387 */ /* 0x0007e20000100800 */
[----:B--2---:R-:W-:Y:S01]  /*2590*/  IMAD.WIDE R14, R0, 0x2, R32 ;  /* 0x00000002000e7825 */ /* 0x004fe200078e0220 */
[----:B------:R-:W-:-:S02]  /*25a0*/  PRMT R22, RZ, 0x7610, R22 ;  /* 0x00007610ff167816 */ /* 0x000fc40000000016 */
[----:B------:R-:W-:Y:S01]  /*25b0*/  PRMT R23, RZ, 0x7610, R23 ;  /* 0x00007610ff177816 */ /* 0x000fe20000000017 */
[----:B---3--:R-:W-:Y:S01]  /*25c0*/  IMAD.WIDE R24, R0, 0x2, R30 ;  /* 0x0000000200187825 */ /* 0x008fe200078e021e */
[----:B------:R2:W-:Y:S04]  /*25d0*/  STL.64 [R1+0x298], R14 ;  /* 0x0002980e01007387 */ /* 0x0005e80000100a00 */
[----:B------:R-:W3:Y:S04]  /*25e0*/  @!P2 LDG.E.U16 R22, desc[UR6][R24.64] ;  /* 0x000000061816a981 */ /* 0x000ee8000c1e1500 */
[----:B------:R0:W-:Y:S04]  /*25f0*/  STL.64 [R1+0x290], R24 ;  /* 0x0002901801007387 */ /* 0x0001e80000100a00 */
[----:B------:R-:W4:Y:S04]  /*2600*/  @!P2 LDG.E.U16 R23, desc[UR6][R14.64] ;  /* 0x000000060e17a981 */ /* 0x000f28000c1e1500 */
[----:B--2---:R-:W2:Y:S04]  /*2610*/  LDL.LU.64 R14, [R1+0x1230] ;  /* 0x00123000010e7983 */ /* 0x004ea80000300a00 */
[----:B0-----:R-:W2:Y:S01]  /*2620*/  LDL.LU.64 R24, [R1+0x1228] ;  /* 0x0012280001187983 */ /* 0x001ea20000300a00 */
[----:B------:R-:W-:-:S02]  /*2630*/  VIADD R0, R34, 0xffffff86 ;  /* 0xffffff8622007836 */ /* 0x000fc40000000000 */
[----:B------:R-:W-:-:S03]  /*2640*/  VIADD R3, R34, 0xffffff9e ;  /* 0xffffff9e22037836 */ /* 0x000fc60000000000 */
[----:B------:R-:W-:Y:S01]  /*2650*/  ISETP.GE.U32.AND P3, PT, R0, 0x7fffff07, PT ;  /* 0x7fffff070000780c */ /* 0x000fe20003f66070 */
[C---:B------:R-:W-:Y:S01]  /*2660*/  IMAD R0, R60.reuse, 0x59, RZ ;  /* 0x000000593c007824 */ /* 0x040fe200078e02ff */
[----:B------:R0:W-:Y:S01]  /*2670*/  STL.64 [R1+0x218], R20 ;  /* 0x0002181401007387 */ /* 0x0001e20000100a00 */
[----:B------:R-:W-:Y:S01]  /*2680*/  ISETP.GE.U32.AND P6, PT, R3, 0x7fffff1f, PT ;  /* 0x7fffff1f0300780c */ /* 0x000fe20003fc6070 */
[----:B------:R-:W-:Y:S02]  /*2690*/  IMAD R2, R60, 0x61, RZ ;  /* 0x000000613c027824 */ /* 0x000fe400078e02ff */
[----:B------:R1:W-:Y:S01]  /*26a0*/  STL.64 [R1+0x210], R18 ;  /* 0x0002101201007387 */ /* 0x0003e20000100a00 */
[----:B0-----:R-:W-:-:S04]  /*26b0*/  IMAD.WIDE R20, R0, 0x2, R32 ;  /* 0x0000000200147825 */ /* 0x001fc800078e0220 */
[----:B-1----:R-:W-:Y:S01]  /*26c0*/  IMAD.WIDE R18, R0, 0x2, R30 ;  /* 0x0000000200127825 */ /* 0x002fe200078e021e */
[----:B---3--:R-:W-:Y:S04]  /*26d0*/  STL [R1+0x7b8], R22 ;  /* 0x0007b81601007387 */ /* 0x008fe80000100800 */
[----:B----4-:R0:W-:Y:S04]  /*26e0*/  STL [R1+0x7bc], R23 ;  /* 0x0007bc1701007387 */ /* 0x0101e80000100800 */
[----:B------:R-:W-:Y:S04]  /*26f0*/  STL.64 [R1+0x198], R20 ;  /* 0x0001981401007387 */ /* 0x000fe80000100a00 */
[----:B------:R-:W-:Y:S01]  /*2700*/  STL [R1+0x7b0], R16 ;  /* 0x0007b01001007387 */ /* 0x000fe20000100800 */
[----:B--2---:R-:W-:-:S03]  /*2710*/  PRMT R14, RZ, 0x7610, R14 ;  /* 0x00007610ff0e7816 */ /* 0x004fc6000000000e */
[----:B------:R1:W-:Y:S01]  /*2720*/  STL [R1+0x7b4], R17 ;  /* 0x0007b41101007387 */ /* 0x0003e20000100800 */
[----:B------:R-:W-:Y:S02]  /*2730*/  PRMT R25, RZ, 0x7610, R25 ;  /* 0x00007610ff197816 */ /* 0x000fe40000000019 */
[----:B------:R-:W-:Y:S01]  /*2740*/  PRMT R24, RZ, 0x7610, R24 ;  /* 0x00007610ff187816 */ /* 0x000fe20000000018 */
[----:B0-----:R-:W-:Y:S01]  /*2750*/  IMAD.WIDE R22, R2, 0x2, R32 ;  /* 0x0000000202167825 */ /* 0x001fe200078e0220 */
[----:B------:R-:W-:-:S03]  /*2760*/  PRMT R15, RZ, 0x7610, R15 ;  /* 0x00007610ff0f7816 */ /* 0x000fc6000000000f */
[----:B-1----:R-:W-:Y:S01]  /*2770*/  IMAD.WIDE R16, R2, 0x2, R30 ;  /* 0x0000000202107825 */ /* 0x002fe200078e021e */
[----:B------:R0:W-:Y:S04]  /*2780*/  STL.64 [R1+0x190], R18 ;  /* 0x0001901201007387 */ /* 0x0001e80000100a00 */
[----:B------:R-:W2:Y:S04]  /*2790*/  @!P5 LDG.E.U16 R25, desc[UR6][R20.64] ;  /* 0x000000061419d981 */ /* 0x000ea8000c1e1500 */
[----:B------:R-:W3:Y:S04]  /*27a0*/  @!P5 LDG.E.U16 R24, desc[UR6][R18.64] ;  /* 0x000000061218d981 */ /* 0x000ee8000c1e1500 */
[----:B------:R-:W4:Y:S04]  /*27b0*/  @!P6 LDG.E.U16 R14, desc[UR6][R16.64] ;  /* 0x00000006100ee981 */ /* 0x000f28000c1e1500 */
[----:B------:R-:W2:Y:S04]  /*27c0*/  LDL.LU.64 R20, [R1+0x1220] ;  /* 0x0012200001147983 */ /* 0x000ea80000300a00 */
[----:B0-----:R-:W2:Y:S04]  /*27d0*/  LDL.LU.64 R18, [R1+0x1218] ;  /* 0x0012180001127983 */ /* 0x001ea80000300a00 */
[----:B------:R0:W3:Y:S01]  /*27e0*/  @!P6 LDG.E.U16 R15, desc[UR6][R22.64] ;  /* 0x00000006160fe981 */ /* 0x0000e2000c1e1500 */
[----:B------:R-:W-:-:S02]  /*27f0*/  VIADD R0, R34, 0xfffffffd ;  /* 0xfffffffd22007836 */ /* 0x000fc40000000000 */
[----:B------:R-:W-:Y:S01]  /*2800*/  VIADD R3, R34, 0xffffff8e ;  /* 0xffffff8e22037836 */ /* 0x000fe20000000000 */
[----:B------:R0:W-:Y:S02]  /*2810*/  STL.64 [R1+0x118], R22 ;  /* 0x0001181601007387 */ /* 0x0001e40000100a00 */
[----:B------:R-:W-:Y:S01]  /*2820*/  ISETP.GE.U32.AND P6, PT, R0, 0x7fffff7e, PT ;  /* 0x7fffff7e0000780c */ /* 0x000fe20003fc6070 */
[C---:B------:R-:W-:Y:S01]  /*2830*/  IMAD R0, R60.reuse, 0x69, RZ ;  /* 0x000000693c007824 */ /* 0x040fe200078e02ff */
[----:B------:R-:W-:Y:S01]  /*2840*/  ISETP.GE.U32.AND P2, PT, R3, 0x7fffff0f, PT ;  /* 0x7fffff0f0300780c */ /* 0x000fe20003f46070 */
[----:B------:R1:W-:Y:S01]  /*2850*/  STL.64 [R1+0x110], R16 ;  /* 0x0001101001007387 */ /* 0x0003e20000100a00 */
[----:B------:R-:W-:Y:S01]  /*2860*/  IMAD R2, R60, 0x71, RZ ;  /* 0x000000713c027824 */ /* 0x000fe200078e02ff */
[----:B------:R-:W-:Y:S02]  /*2870*/  PRMT R10, RZ, 0x7610, R10 ;  /* 0x00007610ff0a7816 */ /* 0x000fe4000000000a */
[----:B------:R-:W-:Y:S01]  /*2880*/  PRMT R11, RZ, 0x7610, R11 ;  /* 0x00007610ff0b7816 */ /* 0x000fe2000000000b */
[----:B0-----:R-:W-:-:S04]  /*2890*/  IMAD.WIDE R22, R2, 0x2, R32 ;  /* 0x0000000202167825 */ /* 0x001fc800078e0220 */
[----:B-1----:R-:W-:-:S03]  /*28a0*/  IMAD.WIDE R16, R2, 0x2, R30 ;  /* 0x0000000202107825 */ /* 0x002fc600078e021e */
[----:B------:R0:W3:Y:S04]  /*28b0*/  @!P2 LDG.E.U16 R11, desc[UR6][R22.64] ;  /* 0x00000006160ba981 */ /* 0x0000e8000c1e1500 */
[----:B------:R-:W3:Y:S04]  /*28c0*/  @!P2 LDG.E.U16 R10, desc[UR6][R16.64] ;  /* 0x00000006100aa981 */ /* 0x000ee8000c1e1500 */
[----:B----4-:R-:W-:Y:S01]  /*28d0*/  STL [R1+0x7a0], R14 ;  /* 0x0007a00e01007387 */ /* 0x010fe20000100800 */
[----:B--2---:R-:W-:-:S03]  /*28e0*/  PRMT R19, RZ, 0x7610, R19 ;  /* 0x00007610ff137816 */ /* 0x004fc60000000013 */
[----:B---3--:R1:W-:Y:S04]  /*28f0*/  STL [R1+0x7a4], R15 ;  /* 0x0007a40f01007387 */ /* 0x0083e80000100800 */
[----:B------:R-:W-:Y:S01]  /*2900*/  STL [R1+0x7a8], R24 ;  /* 0x0007a81801007387 */ /* 0x000fe20000100800 */
[----:B-1----:R-:W-:-:S03]  /*2910*/  IMAD.WIDE R14, R0, 0x2, R32 ;  /* 0x00000002000e7825 */ /* 0x002fc600078e0220 */
[----:B------:R1:W-:Y:S04]  /*2920*/  STL [R1+0x7ac], R25 ;  /* 0x0007ac1901007387 */ /* 0x0003e80000100800 */
[----:B------:R-:W2:Y:S01]  /*2930*/  @!P0 LDG.E.U16 R19, desc[UR6][R14.64] ;  /* 0x000000060e138981 */ /* 0x000ea2000c1e1500 */
[----:B-1----:R-:W-:-:S03]  /*2940*/  IMAD.WIDE R24, R0, 0x2, R30 ;  /* 0x0000000200187825 */ /* 0x002fc600078e021e */
[----:B------:R1:W-:Y:S04]  /*2950*/  STL.64 [R1+0x98], R14 ;  /* 0x0000980e01007387 */ /* 0x0003e80000100a00 */
[----:B------:R-:W-:Y:S04]  /*2960*/  STL.64 [R1+0x90], R24 ;  /* 0x0000901801007387 */ /* 0x000fe80000100a00 */
[----:B-1----:R-:W3:Y:S01]  /*2970*/  LDL.LU.64 R14, [R1+0x1210] ;  /* 0x00121000010e7983 */ /* 0x002ee20000300a00 */
[----:B------:R-:W-:Y:S01]  /*2980*/  VIADD R3, R34, 0xfffffffe ;  /* 0xfffffffe22037836 */ /* 0x000fe20000000000 */
[----:B------:R-:W-:-:S04]  /*2990*/  PRMT R21, RZ, 0x7610, R21 ;  /* 0x00007610ff157816 */ /* 0x000fc80000000015 */
[----:B------:R-:W-:Y:S01]  /*29a0*/  ISETP.GE.U32.AND P5, PT, R3, 0x7fffff7f, PT ;  /* 0x7fffff7f0300780c */ /* 0x000fe20003fa6070 */
[----:B------:R-:W-:Y:S01]  /*29b0*/  VIADD R3, R34, 0xfffffff5 ;  /* 0xfffffff522037836 */ /* 0x000fe20000000000 */
[----:B------:R1:W4:Y:S01]  /*29c0*/  @!P0 LDG.E.U16 R21, desc[UR6][R24.64] ;  /* 0x0000000618158981 */ /* 0x000322000c1e1500 */
[----:B------:R-:W-:-:S03]  /*29d0*/  PRMT R20, RZ, 0x7610, R20 ;  /* 0x00007610ff147816 */ /* 0x000fc60000000014 */
[----:B------:R-:W-:Y:S02]  /*29e0*/  ISETP.GE.U32.AND P0, PT, R3, 0x7fffff76, PT ;  /* 0x7fffff760300780c */ /* 0x000fe40003f06070 */
[----:B------:R-:W-:Y:S01]  /*29f0*/  PRMT R3, RZ, 0x7610, R3 ;  /* 0x00007610ff037816 */ /* 0x000fe20000000003 */
[----:B--2---:R2:W-:Y:S04]  /*2a00*/  STL [R1+0x79c], R19 ;  /* 0x00079c1301007387 */ /* 0x0045e80000100800 */
[----:B--2---:R-:W2:Y:S04]  /*2a10*/  LDL.LU R19, [R1+0x1208] ;  /* 0x0012080001137983 */ /* 0x004ea80000300800 */
[----:B------:R0:W-:Y:S04]  /*2a20*/  STL.64 [R1+0x18], R22 ;  /* 0x0000181601007387 */ /* 0x0001e80000100a00 */
[----:B------:R1:W-:Y:S04]  /*2a30*/  STL.64 [R1+0x10], R16 ;  /* 0x0000101001007387 */ /* 0x0003e80000100a00 */
[----:B------:R-:W-:Y:S01]  /*2a40*/  STL [R1+0x790], R10 ;  /* 0x0007900a01007387 */ /* 0x000fe20000100800 */
[----:B0-----:R-:W-:-:S03]  /*2a50*/  IMAD R22, R60, 0x79, RZ ;  /* 0x000000793c167824 */ /* 0x001fc600078e02ff */
[----:B------:R0:W-:Y:S01]  /*2a60*/  STL [R1+0x794], R11 ;  /* 0x0007940b01007387 */ /* 0x0001e20000100800 */
[----:B---3--:R-:W-:Y:S01]  /*2a70*/  PRMT R14, RZ, 0x7610, R14 ;  /* 0x00007610ff0e7816 */ /* 0x008fe2000000000e */
[----:B-1----:R-:W-:Y:S01]  /*2a80*/  IMAD.WIDE R24, R22, 0x2, R32 ;  /* 0x0000000216187825 */ /* 0x002fe200078e0220 */
[----:B------:R-:W-:-:S03]  /*2a90*/  PRMT R15, RZ, 0x7610, R15 ;  /* 0x00007610ff0f7816 */ /* 0x000fc6000000000f */
[C---:B------:R-:W-:Y:S01]  /*2aa0*/  IMAD.WIDE R16, R60.reuse, 0x2, R32 ;  /* 0x000000023c107825 */ /* 0x040fe200078e0220 */
[----:B------:R-:W3:Y:S03]  /*2ab0*/  @!P3 LDG.E.U16 R20, desc[UR6][R24.64] ;  /* 0x000000061814b981 */ /* 0x000ee6000c1e1500 */
[--C-:B0-----:R-:W-:Y:S01]  /*2ac0*/  IMAD.WIDE R10, R60, 0x2, R30.reuse ;  /* 0x000000023c0a7825 */ /* 0x101fe200078e021e */
[----:B------:R-:W3:Y:S03]  /*2ad0*/  @!P5 LDG.E.U16 R14, desc[UR6][R16.64] ;  /* 0x00000006100ed981 */ /* 0x000ee6000c1e1500 */
[----:B------:R-:W-:Y:S01]  /*2ae0*/  IMAD.WIDE R22, R22, 0x2, R30 ;  /* 0x0000000216167825 */ /* 0x000fe200078e021e */
[----:B------:R0:W3:Y:S04]  /*2af0*/  @!P5 LDG.E.U16 R3, desc[UR6][R10.64] ;  /* 0x000000060a03d981 */ /* 0x0000e8000c1e1500 */
[----:B------:R-:W3:Y:S01]  /*2b00*/  @!P3 LDG.E.U16 R15, desc[UR6][R22.64] ;  /* 0x00000006160fb981 */ /* 0x000ee2000c1e1500 */
[----:B------:R-:W-:-:S03]  /*2b10*/  VIADD R0, R34, 0xffffffed ;  /* 0xffffffed22007836 */ /* 0x000fc60000000000 */
[----:B------:R-:W-:Y:S02]  /*2b20*/  STL [R1+0xefc], R24 ;  /* 0x000efc1801007387 */ /* 0x000fe40000100800 */
[----:B------:R-:W-:Y:S01]  /*2b30*/  ISETP.GE.U32.AND P2, PT, R0, 0x7fffff6e, PT ;  /* 0x7fffff6e0000780c */ /* 0x000fe20003f46070 */
[----:B------:R-:W-:Y:S01]  /*2b40*/  VIADD R0, R34, 0xffffffdd ;  /* 0xffffffdd22007836 */ /* 0x000fe20000000000 */
[----:B------:R-:W-:Y:S04]  /*2b50*/  STL.64 [R1+0x718], R16 ;  /* 0x0007181001007387 */ /* 0x000fe80000100a00 */
[----:B------:R-:W-:Y:S01]  /*2b60*/  STL [R1+0xff8], R24 ;  /* 0x000ff81801007387 */ /* 0x000fe20000100800 */
[----:B------:R-:W-:-:S03]  /*2b70*/  ISETP.GE.U32.AND P5, PT, R0, 0x7fffff5e, PT ;  /* 0x7fffff5e0000780c */ /* 0x000fc60003fa6070 */
[----:B------:R0:W-:Y:S01]  /*2b80*/  STL.64 [R1+0x710], R10 ;  /* 0x0007100a01007387 */ /* 0x0001e20000100a00 */
[----:B------:R-:W-:-:S03]  /*2b90*/  IMAD.SHL.U32 R0, R60, 0x2, RZ ;  /* 0x000000023c007824 */ /* 0x000fc600078e00ff */
[----:B------:R-:W-:Y:S04]  /*2ba0*/  STL [R1+0xef8], R25 ;  /* 0x000ef81901007387 */ /* 0x000fe80000100800 */
[----:B------:R-:W-:Y:S01]  /*2bb0*/  STL [R1+0xfb0], R25 ;  /* 0x000fb01901007387 */ /* 0x000fe20000100800 */
[----:B------:R-:W-:-:S03]  /*2bc0*/  VIADD R2, R34, 0xffffffe5 ;  /* 0xffffffe522027836 */ /* 0x000fc60000000000 */
[----:B------:R-:W-:Y:S04]  /*2bd0*/  STL [R1+0xffc], R25 ;  /* 0x000ffc1901007387 */ /* 0x000fe80000100800 */
[----:B------:R-:W-:Y:S01]  /*2be0*/  STL [R1+0xf04], R22 ;  /* 0x000f041601007387 */ /* 0x000fe20000100800 */
[----:B0-----:R-:W-:-:S03]  /*2bf0*/  IMAD.WIDE R10, R0, 0x2, R32 ;  /* 0x00000002000a7825 */ /* 0x001fc600078e0220 */
[----:B------:R-:W-:Y:S04]  /*2c00*/  STL [R1+0xfcc], R22 ;  /* 0x000fcc1601007387 */ /* 0x000fe80000100800 */
[----:B------:R-:W-:Y:S04]  /*2c10*/  STL [R1+0x1000], R22 ;  /* 0x0010001601007387 */ /* 0x000fe80000100800 */
[----:B----4-:R-:W-:Y:S01]  /*2c20*/  STL [R1+0x798], R21 ;  /* 0x0007981501007387 */ /* 0x010fe20000100800 */
[----:B------:R-:W-:-:S03]  /*2c30*/  ISETP.GE.U32.AND P3, PT, R2, 0x7fffff66, PT ;  /* 0x7fffff660200780c */ /* 0x000fc60003f66070 */
[----:B------:R-:W-:Y:S01]  /*2c40*/  STL [R1+0xf00], R23 ;  /* 0x000f001701007387 */ /* 0x000fe20000100800 */
[----:B------:R-:W-:-:S03]  /*2c50*/  IMAD R2, R60, 0xa, RZ ;  /* 0x0000000a3c027824 */ /* 0x000fc600078e02ff */
[----:B------:R-:W-:Y:S04]  /*2c60*/  STL [R1+0xfc4], R23 ;  /* 0x000fc41701007387 */ /* 0x000fe80000100800 */
[----:B------:R-:W-:Y:S01]  /*2c70*/  STL [R1+0x1004], R23 ;  /* 0x0010041701007387 */ /* 0x000fe20000100800 */
[----:B------:R-:W-:Y:S01]  /*2c80*/  PRMT R12, RZ, 0x7610, R12 ;  /* 0x00007610ff0c7816 */ /* 0x000fe2000000000c */
[----:B------:R-:W-:Y:S01]  /*2c90*/  IMAD.WIDE R16, R2, 0x2, R32 ;  /* 0x0000000202107825 */ /* 0x000fe200078e0220 */
[----:B------:R-:W-:Y:S02]  /*2ca0*/  PRMT R13, RZ, 0x7610, R13 ;  /* 0x00007610ff0d7816 */ /* 0x000fe4000000000d */
[----:B------:R-:W-:-:S04]  /*2cb0*/  PRMT R18, RZ, 0x7610, R18 ;  /* 0x00007610ff127816 */ /* 0x000fc80000000012 */
[----:B------:R0:W4:Y:S01]  /*2cc0*/  @!P0 LDG.E.U16 R13, desc[UR6][R16.64] ;  /* 0x00000006100d8981 */ /* 0x000122000c1e1500 */
[----:B--2---:R-:W-:-:S06]  /*2cd0*/  PRMT R19, RZ, 0x7610, R19 ;  /* 0x00007610ff137816 */ /* 0x004fcc0000000013 */
[----:B------:R-:W2:Y:S04]  /*2ce0*/  @!P6 LDG.E.U16 R19, desc[UR6][R10.64] ;  /* 0x000000060a13e981 */ /* 0x000ea8000c1e1500 */
[----:B---3--:R-:W-:Y:S04]  /*2cf0*/  STL [R1+0x788], R3 ;  /* 0x0007880301007387 */ /* 0x008fe80000100800 */
[----:B------:R1:W-:Y:S04]  /*2d00*/  STL [R1+0x784], R20 ;  /* 0x0007841401007387 */ /* 0x0003e80000100800 */
[----:B------:R3:W-:Y:S04]  /*2d10*/  STL.64 [R1+0x708], R10 ;  /* 0x0007080a01007387 */ /* 0x0007e80000100a00 */
[----:B------:R-:W-:Y:S01]  /*2d20*/  STL [R1+0x78c], R14 ;  /* 0x00078c0e01007387 */ /* 0x000fe20000100800 */
[----:B-1----:R-:W-:-:S03]  /*2d30*/  IMAD.WIDE R20, R0, 0x2, R30 ;  /* 0x0000000200147825 */ /* 0x002fc600078e021e */
[----:B------:R1:W-:Y:S04]  /*2d40*/  STL [R1+0x780], R15 ;  /* 0x0007800f01007387 */ /* 0x0003e80000100800 */
[----:B------:R0:W-:Y:S04]  /*2d50*/  STL.64 [R1+0x700], R20 ;  /* 0x0007001401007387 */ /* 0x0001e80000100a00 */
[----:B---3--:R-:W3:Y:S01]  /*2d60*/  LDL.LU.64 R10, [R1+0x1200] ;  /* 0x00120000010a7983 */ /* 0x008ee20000300a00 */
[----:B-1----:R-:W-:-:S03]  /*2d70*/  IMAD.WIDE R14, R2, 0x2, R30 ;  /* 0x00000002020e7825 */ /* 0x002fc600078e021e */
[----:B------:R-:W2:Y:S04]  /*2d80*/  @!P6 LDG.E.U16 R18, desc[UR6][R20.64] ;  /* 0x000000061412e981 */ /* 0x000ea8000c1e1500 */
[----:B------:R1:W2:Y:S04]  /*2d90*/  @!P0 LDG.E.U16 R12, desc[UR6][R14.64] ;  /* 0x000000060e0c8981 */ /* 0x0002a8000c1e1500 */
[----:B0-----:R-:W4:Y:S01]  /*2da0*/  LDL.LU.64 R20, [R1+0x11f8] ;  /* 0x0011f80001147983 */ /* 0x001f220000300a00 */
[----:B------:R-:W-:Y:S02]  /*2db0*/  VIADD R0, R34, 0xffffffcd ;  /* 0xffffffcd22007836 */ /* 0x000fe40000000000 */
[----:B------:R-:W-:Y:S01]  /*2dc0*/  IMAD R2, R60, 0x1a, RZ ;  /* 0x0000001a3c027824 */ /* 0x000fe200078e02ff */
[----:B------:R0:W-:Y:S02]  /*2dd0*/  STL.64 [R1+0x688], R16 ;  /* 0x0006881001007387 */ /* 0x0001e40000100a00 */
[----:B------:R-:W-:Y:S01]  /*2de0*/  ISETP.GE.U32.AND P0, PT, R0, 0x7fffff4e, PT ;  /* 0x7fffff4e0000780c */ /* 0x000fe20003f06070 */
[----:B------:R-:W-:Y:S01]  /*2df0*/  IMAD R0, R60, 0x12, RZ ;  /* 0x000000123c007824 */ /* 0x000fe200078e02ff */
[----:B------:R1:W-:Y:S01]  /*2e00*/  STL.64 [R1+0x680], R14 ;  /* 0x0006800e01007387 */ /* 0x0003e20000100a00 */
[----:B0-----:R-:W-:-:S04]  /*2e10*/  IMAD.WIDE R16, R2, 0x2, R32 ;  /* 0x0000000202107825 */ /* 0x001fc800078e0220 */
[----:B-1----:R-:W-:Y:S01]  /*2e20*/  IMAD.WIDE R14, R2, 0x2, R30 ;  /* 0x00000002020e7825 */ /* 0x002fe200078e021e */
[----:B---3--:R-:W-:Y:S02]  /*2e30*/  PRMT R10, RZ, 0x7610, R10 ;  /* 0x00007610ff0a7816 */ /* 0x008fe4000000000a */
[----:B------:R-:W-:-:S04]  /*2e40*/  PRMT R11, RZ, 0x7610, R11 ;  /* 0x00007610ff0b7816 */ /* 0x000fc8000000000b */
[----:B------:R-:W3:Y:S04]  /*2e50*/  @!P3 LDG.E.U16 R10, desc[UR6][R14.64] ;  /* 0x000000060e0ab981 */ /* 0x000ee8000c1e1500 */
[----:B--2---:R-:W-:Y:S04]  /*2e60*/  STL [R1+0x770], R12 ;  /* 0x0007700c01007387 */ /* 0x004fe80000100800 */
[----:B----4-:R0:W-:Y:S01]  /*2e70*/  STL [R1+0x774], R13 ;  /* 0x0007740d01007387 */ /* 0x0101e20000100800 */
[----:B------:R-:W-:-:S03]  /*2e80*/  PRMT R21, RZ, 0x7610, R21 ;  /* 0x00007610ff157816 */ /* 0x000fc60000000015 */
[----:B------:R-:W-:Y:S01]  /*2e90*/  STL [R1+0x778], R18 ;  /* 0x0007781201007387 */ /* 0x000fe20000100800 */
[----:B------:R-:W-:-:S03]  /*2ea0*/  PRMT R20, RZ, 0x7610, R20 ;  /* 0x00007610ff147816 */ /* 0x000fc60000000014 */
[----:B------:R1:W-:Y:S01]  /*2eb0*/  STL [R1+0x77c], R19 ;  /* 0x00077c1301007387 */ /* 0x0003e20000100800 */
[----:B0-----:R-:W-:-:S03]  /*2ec0*/  IMAD.WIDE R12, R0, 0x2, R32 ;  /* 0x00000002000c7825 */ /* 0x001fc600078e0220 */
[----:B------:R0:W2:Y:S01]  /*2ed0*/  @!P3 LDG.E.U16 R11, desc[UR6][R16.64] ;  /* 0x00000006100bb981 */ /* 0x0000a2000c1e1500 */
[----:B-1----:R-:W-:-:S03]  /*2ee0*/  IMAD.WIDE R18, R0, 0x2, R30 ;  /* 0x0000000200127825 */ /* 0x002fc600078e021e */
[----:B------:R1:W-:Y:S04]  /*2ef0*/  STL.64 [R1+0x608], R12 ;  /* 0x0006080c01007387 */ /* 0x0003e80000100a00 */
[----:B------:R4:W-:Y:S04]  /*2f00*/  STL.64 [R1+0x600], R18 ;  /* 0x0006001201007387 */ /* 0x0009e80000100a00 */
[----:B------:R-:W2:Y:S04]  /*2f10*/  @!P2 LDG.E.U16 R21, desc[UR6][R12.64] ;  /* 0x000000060c15a981 */ /* 0x000ea8000c1e1500 */
[----:B------:R-:W2:Y:S04]  /*2f20*/  @!P2 LDG.E.U16 R20, desc[UR6][R18.64] ;  /* 0x000000061214a981 */ /* 0x000ea8000c1e1500 */
[----:B-1----:R-:W2:Y:S04]  /*2f30*/  LDL.LU.64 R12, [R1+0x11f0] ;  /* 0x0011f000010c7983 */ /* 0x002ea80000300a00 */
        /* <DEDUP_REMOVED lines=11> */
[----:B---3--:R-:W-:Y:S04]  /*2ff0*/  STL [R1+0x760], R10 ;  /* 0x0007600a01007387 */ /* 0x008fe80000100800 */
[----:B--2---:R0:W-:Y:S02]  /*3000*/  STL [R1+0x764], R11 ;  /* 0x0007640b01007387 */ /* 0x0041e40000100800 */
        /* <DEDUP_REMOVED lines=48> */
[----:B------:R-:W-:Y:S01]  /*3310*/  ISETP.GE.U32.AND P2, PT, R0, 0x7fffff1e, PT ;  /* 0x7fffff1e0000780c */ /* 0x000fe20003f46070 */
[----:B------:R0:W-:Y:S01]  /*3320*/  STL.64 [R1+0x380], R14 ;  /* 0x0003800e01007387 */ /* 0x0001e20000100a00 */
[C---:B------:R-:W-:Y:S02]  /*3330*/  IMAD R0, R60.reuse, 0x42, RZ ;  /* 0x000000423c007824 */ /* 0x040fe400078e02ff */
        /* <DEDUP_REMOVED lines=8> */
[C---:B0-----:R-:W-:Y:S01]  /*33c0*/  IMAD.WIDE R10, R0.reuse, 0x2, R32 ;  /* 0x00000002000a7825 */ /* 0x041fe200078e0220 */
[----:B------:R-:W-:Y:S02]  /*33d0*/  PRMT R13, RZ, 0x7610, R13 ;  /* 0x00007610ff0d7816 */ /* 0x000fe4000000000d */
[----:B------:R-:W-:Y:S02]  /*33e0*/  PRMT R19, RZ, 0x7610, R19 ;  /* 0x00007610ff137816 */ /* 0x000fe40000000013 */
[----:B------:R-:W-:Y:S01]  /*33f0*/  PRMT R18, RZ, 0x7610, R18 ;  /* 0x00007610ff127816 */ /* 0x000fe20000000012 */
[----:B------:R-:W2:Y:S01]  /*3400*/  @!P5 LDG.E.U16 R12, desc[UR6][R14.64] ;  /* 0x000000060e0cd981 */ /* 0x000ea2000c1e1500 */
[----:B-1----:R-:W-:-:S03]  /*3410*/  IMAD.WIDE R20, R0, 0x2, R30 ;  /* 0x0000000200147825 */ /* 0x002fc600078e021e */
[----:B------:R0:W-:Y:S04]  /*3420*/  STL.64 [R1+0x308], R10 ;  /* 0x0003080a01007387 */ /* 0x0001e80000100a00 */
[----:B------:R1:W-:Y:S04]  /*3430*/  STL.64 [R1+0x300], R20 ;  /* 0x0003001401007387 */ /* 0x0003e80000100a00 */
[----:B------:R-:W3:Y:S04]  /*3440*/  @!P3 LDG.E.U16 R19, desc[UR6][R10.64] ;  /* 0x000000060a13b981 */ /* 0x000ee8000c1e1500 */
[----:B------:R-:W4:Y:S04]  /*3450*/  @!P3 LDG.E.U16 R18, desc[UR6][R20.64] ;  /* 0x000000061412b981 */ /* 0x000f28000c1e1500 */
[----:B------:R1:W3:Y:S04]  /*3460*/  @!P5 LDG.E.U16 R13, desc[UR6][R16.64] ;  /* 0x00000006100dd981 */ /* 0x0002e8000c1e1500 */
[----:B0-----:R-:W4:Y:S04]  /*3470*/  LDL.LU.64 R10, [R1+0x11c0] ;  /* 0x0011c000010a7983 */ /* 0x001f280000300a00 */
[----:B-1----:R-:W4:Y:S01]  /*3480*/  LDL.LU.64 R20, [R1+0x11b8] ;  /* 0x0011b80001147983 */ /* 0x002f220000300a00 */
[C---:B------:R-:W-:Y:S01]  /*3490*/  VIADD R3, R34.reuse, 0xffffffa5 ;  /* 0xffffffa522037836 */ /* 0x040fe20000000000 */
[----:B------:R-:W-:-:S04]  /*34a0*/  IADD3 R0, PT, PT, R34, -0x73, RZ ;  /* 0xffffff8d22007810 */ /* 0x000fc80007ffe0ff */
[----:B------:R-:W-:Y:S01]  /*34b0*/  ISETP.GE.U32.AND P0, PT, R3, 0x7fffff26, PT ;  /* 0x7fffff260300780c */ /* 0x000fe20003f06070 */
[----:B------:R0:W-:Y:S01]  /*34c0*/  STL.64 [R1+0x288], R16 ;  /* 0x0002881001007387 */ /* 0x0001e20000100a00 */
[----:B------:R-:W-:Y:S01]  /*34d0*/  ISETP.GE.U32.AND P5, PT, R0, 0x7fffff0e, PT ;  /* 0x7fffff0e0000780c */ /* 0x000fe20003fa6070 */
[C---:B------:R-:W-:Y:S02]  /*34e0*/  IMAD R0, R60.reuse, 0x52, RZ ;  /* 0x000000523c007824 */ /* 0x040fe400078e02ff */
[----:B------:R1:W-:Y:S01]  /*34f0*/  STL.64 [R1+0x280], R14 ;  /* 0x0002800e01007387 */ /* 0x0003e20000100a00 */
[----:B------:R-:W-:Y:S01]  /*3500*/  IMAD R2, R60, 0x5a, RZ ;  /* 0x0000005a3c027824 */ /* 0x000fe200078e02ff */
[----:B------:R-:W-:Y:S02]  /*3510*/  PRMT R8, RZ, 0x7610, R8 ;  /* 0x00007610ff087816 */ /* 0x000fe40000000008 */
[----:B------:R-:W-:Y:S01]  /*3520*/  PRMT R9, RZ, 0x7610, R9 ;  /* 0x00007610ff097816 */ /* 0x000fe20000000009 */
[----:B0-----:R-:W-:-:S04]  /*3530*/  IMAD.WIDE R16, R0, 0x2, R32 ;  /* 0x0000000200107825 */ /* 0x001fc800078e0220 */
[----:B-1----:R-:W-:-:S05]  /*3540*/  IMAD.WIDE R14, R2, 0x2, R30 ;  /* 0x00000002020e7825 */ /* 0x002fca00078e021e */
[----:B------:R-:W4:Y:S04]  /*3550*/  @!P0 LDG.E.U16 R8, desc[UR6][R14.64] ;  /* 0x000000060e088981 */ /* 0x000f28000c1e1500 */
[----:B--2---:R-:W-:Y:S04]  /*3560*/  STL [R1+0xc0], R12 ;  /* 0x0000c00c01007387 */ /* 0x004fe80000100800 */
[----:B---3--:R0:W-:Y:S04]  /*3570*/  STL [R1+0xc4], R13 ;  /* 0x0000c40d01007387 */ /* 0x0081e80000100800 */
[----:B----4-:R-:W-:Y:S01]  /*3580*/  STL [R1+0xc8], R18 ;  /* 0x0000c81201007387 */ /* 0x010fe20000100800 */
[----:B------:R-:W-:-:S03]  /*3590*/  PRMT R21, RZ, 0x7610, R21 ;  /* 0x00007610ff157816 */ /* 0x000fc60000000015 */
[----:B------:R1:W-:Y:S01]  /*35a0*/  STL [R1+0xcc], R19 ;  /* 0x0000cc1301007387 */ /* 0x0003e20000100800 */
[----:B0-----:R-:W-:-:S03]  /*35b0*/  IMAD.WIDE R12, R0, 0x2, R30 ;  /* 0x00000002000c7825 */ /* 0x001fc600078e021e */
[----:B------:R0:W-:Y:S04]  /*35c0*/  STL.64 [R1+0x208], R16 ;  /* 0x0002081001007387 */ /* 0x0001e80000100a00 */
[----:B------:R-:W2:Y:S01]  /*35d0*/  @!P6 LDG.E.U16 R21, desc[UR6][R16.64] ;  /* 0x000000061015e981 */ /* 0x000ea2000c1e1500 */
[----:B-1----:R-:W-:-:S03]  /*35e0*/  IMAD.WIDE R18, R2, 0x2, R32 ;  /* 0x0000000202127825 */ /* 0x002fc600078e0220 */
[----:B------:R1:W-:Y:S04]  /*35f0*/  STL.64 [R1+0x200], R12 ;  /* 0x0002000c01007387 */ /* 0x0003e80000100a00 */
[----:B------:R3:W4:Y:S04]  /*3600*/  @!P0 LDG.E.U16 R9, desc[UR6][R18.64] ;  /* 0x0000000612098981 */ /* 0x000728000c1e1500 */
[----:B0-----:R-:W2:Y:S01]  /*3610*/  LDL.LU.64 R16, [R1+0x11b0] ;  /* 0x0011b00001107983 */ /* 0x001ea20000300a00 */
[----:B------:R-:W-:Y:S01]  /*3620*/  PRMT R20, RZ, 0x7610, R20 ;  /* 0x00007610ff147816 */ /* 0x000fe20000000014 */
[----:B------:R-:W-:-:S02]  /*3630*/  VIADD R0, R34, 0xfffffffc ;  /* 0xfffffffc22007836 */ /* 0x000fc40000000000 */
[----:B------:R-:W-:-:S03]  /*3640*/  VIADD R3, R34, 0xffffff95 ;  /* 0xffffff9522037836 */ /* 0x000fc60000000000 */
[----:B------:R-:W2:Y:S01]  /*3650*/  @!P6 LDG.E.U16 R20, desc[UR6][R12.64] ;  /* 0x000000060c14e981 */ /* 0x000ea2000c1e1500 */
[----:B------:R-:W-:Y:S01]  /*3660*/  ISETP.GE.U32.AND P0, PT, R0, 0x7fffff7d, PT ;  /* 0x7fffff7d0000780c */ /* 0x000fe20003f06070 */
[C---:B------:R-:W-:Y:S01]  /*3670*/  IMAD R0, R60.reuse, 0x62, RZ ;  /* 0x000000623c007824 */ /* 0x040fe200078e02ff */
[----:B------:R-:W-:Y:S01]  /*3680*/  ISETP.GE.U32.AND P3, PT, R3, 0x7fffff16, PT ;  /* 0x7fffff160300780c */ /* 0x000fe20003f66070 */
[----:B-1----:R-:W2:Y:S04]  /*3690*/  LDL.LU.64 R12, [R1+0x11a8] ;  /* 0x0011a800010c7983 */ /* 0x002ea80000300a00 */
[----:B------:R3:W-:Y:S04]  /*36a0*/  STL.64 [R1+0x188], R18 ;  /* 0x0001881201007387 */ /* 0x0007e80000100a00 */
[----:B------:R0:W-:Y:S04]  /*36b0*/  STL.64 [R1+0x180], R14 ;  /* 0x0001800e01007387 */ /* 0x0001e80000100a00 */
[----:B------:R-:W-:Y:S01]  /*36c0*/  STL [R1+0xb0], R8 ;  /* 0x0000b00801007387 */ /* 0x000fe20000100800 */
[----:B------:R-:W-:Y:S01]  /*36d0*/  IMAD R2, R60, 0x6a, RZ ;  /* 0x0000006a3c027824 */ /* 0x000fe200078e02ff */
[----:B------:R-:W-:-:S02]  /*36e0*/  PRMT R10, RZ, 0x7610, R10 ;  /* 0x00007610ff0a7816 */ /* 0x000fc4000000000a */
[----:B------:R-:W-:Y:S01]  /*36f0*/  PRMT R11, RZ, 0x7610, R11 ;  /* 0x00007610ff0b7816 */ /* 0x000fe2000000000b */
[----:B---3--:R-:W-:-:S04]  /*3700*/  IMAD.WIDE R18, R2, 0x2, R32 ;  /* 0x0000000202127825 */ /* 0x008fc800078e0220 */
[----:B0-----:R-:W-:Y:S01]  /*3710*/  IMAD.WIDE R14, R2, 0x2, R30 ;  /* 0x00000002020e7825 */ /* 0x001fe200078e021e */
[----:B------:R0:W3:Y:S04]  /*3720*/  @!P3 LDG.E.U16 R11, desc[UR6][R18.64] ;  /* 0x00000006120bb981 */ /* 0x0000e8000c1e1500 */
[----:B------:R-:W3:Y:S04]  /*3730*/  @!P3 LDG.E.U16 R10, desc[UR6][R14.64] ;  /* 0x000000060e0ab981 */ /* 0x000ee8000c1e1500 */
[----:B----4-:R1:W-:Y:S01]  /*3740*/  STL [R1+0xb4], R9 ;  /* 0x0000b40901007387 */ /* 0x0103e20000100800 */
[----:B--2---:R-:W-:Y:S01]  /*3750*/  PRMT R17, RZ, 0x7610, R17 ;  /* 0x00007610ff117816 */ /* 0x004fe20000000011 */
[----:B-1----:R-:W-:-:S05]  /*3760*/  IMAD.WIDE R8, R0, 0x2, R32 ;  /* 0x0000000200087825 */ /* 0x002fca00078e0220 */
[----:B------:R-:W2:Y:S04]  /*3770*/  @!P2 LDG.E.U16 R17, desc[UR6][R8.64] ;  /* 0x000000060811a981 */ /* 0x000ea8000c1e1500 */
[----:B------:R-:W-:Y:S01]  /*3780*/  STL [R1+0xb8], R20 ;  /* 0x0000b81401007387 */ /* 0x000fe20000100800 */
[----:B------:R-:W-:-:S03]  /*3790*/  VIADD R3, R34, 0xffffff85 ;  /* 0xffffff8522037836 */ /* 0x000fc60000000000 */
[----:B------:R1:W-:Y:S01]  /*37a0*/  STL [R1+0xbc], R21 ;  /* 0x0000bc1501007387 */ /* 0x0003e20000100800 */
[----:B------:R-:W-:-:S03]  /*37b0*/  PRMT R13, RZ, 0x7610, R13 ;  /* 0x00007610ff0d7816 */ /* 0x000fc6000000000d */
[----:B------:R4:W-:Y:S01]  /*37c0*/  STL.64 [R1+0x108], R8 ;  /* 0x0001080801007387 */ /* 0x0009e20000100a00 */
[----:B-1----:R-:W-:Y:S01]  /*37d0*/  IMAD.WIDE R20, R0, 0x2, R30 ;  /* 0x0000000200147825 */ /* 0x002fe200078e021e */
[----:B------:R-:W-:-:S04]  /*37e0*/  ISETP.GE.U32.AND P6, PT, R3, 0x7fffff06, PT ;  /* 0x7fffff060300780c */ /* 0x000fc80003fc6070 */
[----:B------:R-:W-:Y:S01]  /*37f0*/  STL.64 [R1+0x100], R20 ;  /* 0x0001001401007387 */ /* 0x000fe20000100a00 */
[----:B------:R-:W-:-:S03]  /*3800*/  VIADD R0, R34, 0xffffffec ;  /* 0xffffffec22007836 */ /* 0x000fc60000000000 */
[----:B----4-:R-:W4:Y:S01]  /*3810*/  LDL.LU.64 R8, [R1+0x11a0] ;  /* 0x0011a00001087983 */ /* 0x010f220000300a00 */
[----:B------:R-:W-:Y:S01]  /*3820*/  VIADD R3, R34, 0xfffffff4 ;  /* 0xfffffff422037836 */ /* 0x000fe20000000000 */
[----:B------:R-:W-:Y:S01]  /*3830*/  ISETP.GE.U32.AND P3, PT, R0, 0x7fffff6d, PT ;  /* 0x7fffff6d0000780c */ /* 0x000fe20003f66070 */
[----:B------:R-:W-:Y:S01]  /*3840*/  IMAD R0, R60, 0x72, RZ ;  /* 0x000000723c007824 */ /* 0x000fe200078e02ff */
[----:B------:R1:W4:Y:S02]  /*3850*/  @!P2 LDG.E.U16 R13, desc[UR6][R20.64] ;  /* 0x00000006140da981 */ /* 0x000324000c1e1500 */
[----:B------:R-:W-:Y:S02]  /*3860*/  ISETP.GE.U32.AND P2, PT, R3, 0x7fffff75, PT ;  /* 0x7fffff750300780c */ /* 0x000fe40003f46070 */
[----:B------:R-:W-:Y:S02]  /*3870*/  PRMT R3, RZ, 0x7610, R3 ;  /* 0x00007610ff037816 */ /* 0x000fe40000000003 */
[----:B------:R-:W-:-:S02]  /*3880*/  PRMT R6, RZ, 0x7610, R6 ;  /* 0x00007610ff067816 */ /* 0x000fc40000000006 */
[----:B------:R-:W-:Y:S02]  /*3890*/  PRMT R7, RZ, 0x7610, R7 ;  /* 0x00007610ff077816 */ /* 0x000fe40000000007 */
[----:B------:R-:W-:Y:S01]  /*38a0*/  PRMT R12, RZ, 0x7610, R12 ;  /* 0x00007610ff0c7816 */ /* 0x000fe2000000000c */
[----:B--2---:R2:W-:Y:S04]  /*38b0*/  STL [R1+0x4c], R17 ;  /* 0x00004c1101007387 */ /* 0x0045e80000100800 */
[----:B--2---:R-:W2:Y:S04]  /*38c0*/  LDL.LU R17, [R1+0x1198] ;  /* 0x0011980001117983 */ /* 0x004ea80000300800 */
[----:B------:R0:W-:Y:S04]  /*38d0*/  STL.64 [R1+0x88], R18 ;  /* 0x0000881201007387 */ /* 0x0001e80000100a00 */
[----:B------:R1:W-:Y:S01]  /*38e0*/  STL.64 [R1+0x80], R14 ;  /* 0x0000800e01007387 */ /* 0x0003e20000100a00 */
[----:B0-----:R-:W-:-:S03]  /*38f0*/  IMAD R18, R60, 0x7a, RZ ;  /* 0x0000007a3c127824 */ /* 0x001fc600078e02ff */
[----:B---3--:R-:W-:Y:S01]  /*3900*/  STL [R1+0x40], R10 ;  /* 0x0000400a01007387 */ /* 0x008fe20000100800 */
[----:B-1----:R-:W-:-:S03]  /*3910*/  IMAD.WIDE R20, R18, 0x2, R32 ;  /* 0x0000000212147825 */ /* 0x002fc600078e0220 */
[----:B------:R0:W-:Y:S01]  /*3920*/  STL [R1+0x44], R11 ;  /* 0x0000440b01007387 */ /* 0x0001e20000100800 */
[----:B------:R-:W-:-:S03]  /*3930*/  IMAD.WIDE R18, R18, 0x2, R30 ;  /* 0x0000000212127825 */ /* 0x000fc600078e021e */
[----:B------:R-:W3:Y:S01]  /*3940*/  @!P6 LDG.E.U16 R6, desc[UR6][R20.64] ;  /* 0x000000061406e981 */ /* 0x000ee2000c1e1500 */
[----:B------:R-:W-:-:S03]  /*3950*/  IMAD.WIDE R14, R0, 0x2, R32 ;  /* 0x00000002000e7825 */ /* 0x000fc600078e0220 */
[----:B------:R-:W3:Y:S01]  /*3960*/  @!P6 LDG.E.U16 R3, desc[UR6][R18.64] ;  /* 0x000000061203e981 */ /* 0x000ee2000c1e1500 */
[----:B0-----:R-:W-:-:S03]  /*3970*/  IMAD.WIDE R10, R0, 0x2, R30 ;  /* 0x00000002000a7825 */ /* 0x001fc600078e021e */
[----:B------:R-:W3:Y:S04]  /*3980*/  @!P5 LDG.E.U16 R12, desc[UR6][R14.64] ;  /* 0x000000060e0cd981 */ /* 0x000ee8000c1e1500 */
[----:B------:R0:W3:Y:S04]  /*3990*/  @!P5 LDG.E.U16 R7, desc[UR6][R10.64] ;  /* 0x000000060a07d981 */ /* 0x0000e8000c1e1500 */
[----:B------:R-:W-:Y:S04]  /*39a0*/  STL.64 [R1+0x8], R14 ;  /* 0x0000080e01007387 */ /* 0x000fe80000100a00 */
[----:B------:R0:W-:Y:S01]  /*39b0*/  STL.64 [R1], R10 ;  /* 0x0000000a01007387 */ /* 0x0001e20000100a00 */
[----:B------:R-:W-:-:S03]  /*39c0*/  VIADD R2, R34, 0xffffffe4 ;  /* 0xffffffe422027836 */ /* 0x000fc60000000000 */
[----:B------:R-:W-:Y:S01]  /*39d0*/  STL [R1+0xf0c], R20 ;  /* 0x000f0c1401007387 */ /* 0x000fe20000100800 */
[----:B------:R-:W-:-:S03]  /*39e0*/  VIADD R0, R34, 0xffffffdc ;  /* 0xffffffdc22007836 */ /* 0x000fc60000000000 */
[----:B------:R-:W-:Y:S04]  /*39f0*/  STL [R1+0x1008], R20 ;  /* 0x0010081401007387 */ /* 0x000fe80000100800 */
[----:B------:R-:W-:Y:S04]  /*3a00*/  STL [R1+0xf08], R21 ;  /* 0x000f081501007387 */ /* 0x000fe80000100800 */
[----:B------:R-:W-:Y:S04]  /*3a10*/  STL [R1+0xfd8], R21 ;  /* 0x000fd81501007387 */ /* 0x000fe80000100800 */
[----:B------:R-:W-:Y:S01]  /*3a20*/  STL [R1+0x100c], R21 ;  /* 0x00100c1501007387 */ /* 0x000fe20000100800 */
[----:B------:R-:W-:-:S03]  /*3a30*/  ISETP.GE.U32.AND P5, PT, R2, 0x7fffff65, PT ;  /* 0x7fffff650200780c */ /* 0x000fc60003fa6070 */
[----:B----4-:R-:W-:Y:S01]  /*3a40*/  STL [R1+0x48], R13 ;  /* 0x0000480d01007387 */ /* 0x010fe20000100800 */
        /* <DEDUP_REMOVED lines=27> */
[----:B------:R-:W-:-:S03]  /*3c00*/  VIADD R0, R34, 0xffffffcc ;  /* 0xffffffcc22007836 */ /* 0x000fc60000000000 */
[----:B------:R3:W-:Y:S02]  /*3c10*/  STL.64 [R1+0x678], R12 ;  /* 0x0006780c01007387 */ /* 0x0007e40000100a00 */
[----:B------:R-:W-:Y:S01]  /*3c20*/  ISETP.GE.U32.AND P2, PT, R0, 0x7fffff4d, PT ;  /* 0x7fffff4d0000780c */ /* 0x000fe20003f46070 */
[C---:B------:R-:W-:Y:S01]  /*3c30*/  IMAD R0, R60.reuse, 0x13, RZ ;  /* 0x000000133c007824 */ /* 0x040fe200078e02ff */
[----:B------:R0:W-:Y:S01]  /*3c40*/  STL.64 [R1+0x670], R10 ;  /* 0x0006700a01007387 */ /* 0x0001e20000100a00 */
[----:B------:R-:W-:-:S03]  /*3c50*/  IMAD R2, R60, 0x1b, RZ ;  /* 0x0000001b3c027824 */ /* 0x000fc600078e02ff */
[----:B----4-:R-:W-:Y:S01]  /*3c60*/  STL [R1+0x340], R8 ;  /* 0x0003400801007387 */ /* 0x010fe20000100800 */
[----:B---3--:R-:W-:-:S04]  /*3c70*/  IMAD.WIDE R12, R2, 0x2, R32 ;  /* 0x00000002020c7825 */ /* 0x008fc800078e0220 */
[----:B0-----:R-:W-:Y:S01]  /*3c80*/  IMAD.WIDE R10, R2, 0x2, R30 ;  /* 0x00000002020a7825 */ /* 0x001fe200078e021e */
[----:B--2---:R0:W-:Y:S04]  /*3c90*/  STL [R1+0x344], R9 ;  /* 0x0003440901007387 */ /* 0x0041e80000100800 */
        /* <DEDUP_REMOVED lines=12> */
[----:B------:R-:W4:Y:S04]  /*3d60*/  @!P3 LDG.E.U16 R14, desc[UR6][R16.64] ;  /* 0x00000006100eb981 */ /* 0x000f28000c1e1500 */
[----:B------:R1:W3:Y:S04]  /*3d70*/  @!P5 LDG.E.U16 R7, desc[UR6][R12.64] ;  /* 0x000000060c07d981 */ /* 0x0002e8000c1e1500 */
[----:B0-----:R-:W4:Y:S04]  /*3d80*/  LDL.LU.64 R8, [R1+0x1180] ;  /* 0x0011800001087983 */ /* 0x001f280000300a00 */
[----:B-1----:R-:W4:Y:S01]  /*3d90*/  LDL.LU.64 R16, [R1+0x1178] ;  /* 0x0011780001107983 */ /* 0x002f220000300a00 */
[----:B------:R-:W-:-:S02]  /*3da0*/  VIADD R3, R34, 0xffffffd4 ;  /* 0xffffffd422037836 */ /* 0x000fc40000000000 */
[----:B------:R-:W-:-:S03]  /*3db0*/  VIADD R0, R34, 0xffffffbc ;  /* 0xffffffbc22007836 */ /* 0x000fc60000000000 */
[----:B------:R-:W-:Y:S01]  /*3dc0*/  ISETP.GE.U32.AND P0, PT, R3, 0x7fffff55, PT ;  /* 0x7fffff550300780c */ /* 0x000fe20003f06070 */
[----:B------:R0:W-:Y:S01]  /*3dd0*/  STL.64 [R1+0x578], R12 ;  /* 0x0005780c01007387 */ /* 0x0001e20000100a00 */
[----:B------:R-:W-:Y:S01]  /*3de0*/  ISETP.GE.U32.AND P5, PT, R0, 0x7fffff3d, PT ;  /* 0x7fffff3d0000780c */ /* 0x000fe20003fa6070 */
[C---:B------:R-:W-:Y:S02]  /*3df0*/  IMAD R0, R60.reuse, 0x23, RZ ;  /* 0x000000233c007824 */ /* 0x040fe400078e02ff */
[----:B------:R1:W-:Y:S01]  /*3e00*/  STL.64 [R1+0x570], R10 ;  /* 0x0005700a01007387 */ /* 0x0003e20000100a00 */
[----:B------:R-:W-:Y:S02]  /*3e10*/  IMAD R2, R60, 0x2b, RZ ;  /* 0x0000002b3c027824 */ /* 0x000fe400078e02ff */
[----:B0-----:R-:W-:-:S04]  /*3e20*/  IMAD.WIDE R12, R0, 0x2, R30 ;  /* 0x00000002000c7825 */ /* 0x001fc800078e021e */
[----:B-1----:R-:W-:Y:S01]  /*3e30*/  IMAD.WIDE R10, R2, 0x2, R30 ;  /* 0x00000002020a7825 */ /* 0x002fe200078e021e */
[----:B--2---:R-:W-:Y:S04]  /*3e40*/  STL [R1+0x330], R6 ;  /* 0x0003300601007387 */ /* 0x004fe80000100800 */
[----:B---3--:R0:W-:Y:S01]  /*3e50*/  STL [R1+0x334], R7 ;  /* 0x0003340701007387 */ /* 0x0081e20000100800 */
[----:B----4-:R-:W-:-:S03]  /*3e60*/  PRMT R8, RZ, 0x7610, R8 ;  /* 0x00007610ff087816 */ /* 0x010fc60000000008 */
[----:B------:R-:W-:Y:S01]  /*3e70*/  STL [R1+0x338], R14 ;  /* 0x0003380e01007387 */ /* 0x000fe20000100800 */
[----:B------:R-:W-:Y:S02]  /*3e80*/  PRMT R9, RZ, 0x7610, R9 ;  /* 0x00007610ff097816 */ /* 0x000fe40000000009 */
[----:B------:R-:W-:Y:S01]  /*3e90*/  PRMT R17, RZ, 0x7610, R17 ;  /* 0x00007610ff117816 */ /* 0x000fe20000000011 */
[----:B------:R1:W-:Y:S01]  /*3ea0*/  STL [R1+0x33c], R15 ;  /* 0x00033c0f01007387 */ /* 0x0003e20000100800 */
[----:B0-----:R-:W-:Y:S01]  /*3eb0*/  IMAD.WIDE R6, R0, 0x2, R32 ;  /* 0x0000000200067825 */ /* 0x001fe200078e0220 */
[----:B------:R-:W-:Y:S02]  /*3ec0*/  PRMT R16, RZ, 0x7610, R16 ;  /* 0x00007610ff107816 */ /* 0x000fe40000000010 */
        /* <DEDUP_REMOVED lines=27> */
[----:B0-----:R-:W-:Y:S01]  /*4080*/  IMAD.WIDE R8, R0, 0x2, R32 ;  /* 0x0000000200087825 */ /* 0x001fe200078e0220 */
[----:B------:R-:W-:Y:S02]  /*4090*/  PRMT R13, RZ, 0x7610, R13 ;  /* 0x00007610ff0d7816 */ /* 0x000fe4000000000d */
[----:B------:R0:W2:Y:S01]  /*40a0*/  @!P3 LDG.E.U16 R12, desc[UR6][R14.64] ;  /* 0x000000060e0cb981 */ /* 0x0000a2000c1e1500 */
[----:B-1----:R-:W-:-:S03]  /*40b0*/  IMAD.WIDE R16, R2, 0x2, R32 ;  /* 0x0000000202107825 */ /* 0x002fc600078e0220 */
[----:B------:R1:W-:Y:S04]  /*40c0*/  STL.64 [R1+0x3f8], R8 ;  /* 0x0003f80801007387 */ /* 0x0003e80000100a00 */
[----:B------:R3:W-:Y:S04]  /*40d0*/  STL.64 [R1+0x3f0], R10 ;  /* 0x0003f00a01007387 */ /* 0x0007e80000100a00 */
[----:B------:R-:W4:Y:S04]  /*40e0*/  @!P2 LDG.E.U16 R39, desc[UR6][R8.64] ;  /* 0x000000060827a981 */ /* 0x000f28000c1e1500 */
[----:B------:R0:W4:Y:S04]  /*40f0*/  @!P3 LDG.E.U16 R13, desc[UR6][R16.64] ;  /* 0x00000006100db981 */ /* 0x000128000c1e1500 */
[----:B-1----:R-:W4:Y:S04]  /*4100*/  LDL.LU.64 R8, [R1+0x1160] ;  /* 0x0011600001087983 */ /* 0x002f280000300a00 */
[----:B---3--:R-:W3:Y:S01]  /*4110*/  LDL.LU.64 R10, [R1+0x1158] ;  /* 0x00115800010a7983 */ /* 0x008ee20000300a00 */
[----:B------:R-:W-:-:S02]  /*4120*/  VIADD R3, R34, 0xffffffb4 ;  /* 0xffffffb422037836 */ /* 0x000fc40000000000 */
[----:B------:R-:W-:-:S03]  /*4130*/  VIADD R0, R34, 0xffffff9c ;  /* 0xffffff9c22007836 */ /* 0x000fc60000000000 */
[----:B------:R-:W-:Y:S01]  /*4140*/  ISETP.GE.U32.AND P6, PT, R3, 0x7fffff35, PT ;  /* 0x7fffff350300780c */ /* 0x000fe20003fc6070 */
[----:B------:R-:W-:Y:S01]  /*4150*/  STL.64 [R1+0x378], R16 ;  /* 0x0003781001007387 */ /* 0x000fe20000100a00 */
[----:B------:R-:W-:-:S03]  /*4160*/  IMAD R2, R60, 0x4b, RZ ;  /* 0x0000004b3c027824 */ /* 0x000fc600078e02ff */
[----:B------:R0:W-:Y:S01]  /*4170*/  STL.64 [R1+0x370], R14 ;  /* 0x0003700e01007387 */ /* 0x0001e20000100a00 */
[----:B------:R-:W-:Y:S01]  /*4180*/  ISETP.GE.U32.AND P3, PT, R0, 0x7fffff1d, PT ;  /* 0x7fffff1d0000780c */ /* 0x000fe20003f66070 */
[----:B------:R-:W-:Y:S01]  /*4190*/  IMAD R0, R60, 0x43, RZ ;  /* 0x000000433c007824 */ /* 0x000fe200078e02ff */
[----:B------:R-:W-:Y:S02]  /*41a0*/  PRMT R59, RZ, 0x7610, R59 ;  /* 0x00007610ff3b7816 */ /* 0x000fe4000000003b */
[----:B------:R-:W-:Y:S01]  /*41b0*/  PRMT R58, RZ, 0x7610, R58 ;  /* 0x00007610ff3a7816 */ /* 0x000fe2000000003a */
[----:B0-----:R-:W-:-:S04]  /*41c0*/  IMAD.WIDE R14, R2, 0x2, R30 ;  /* 0x00000002020e7825 */ /* 0x001fc800078e021e */
[----:B------:R-:W-:-:S05]  /*41d0*/  IMAD.WIDE R16, R0, 0x2, R30 ;  /* 0x0000000200107825 */ /* 0x000fca00078e021e */
[----:B------:R-:W3:Y:S04]  /*41e0*/  @!P5 LDG.E.U16 R58, desc[UR6][R16.64] ;  /* 0x00000006103ad981 */ /* 0x000ee8000c1e1500 */
[----:B--2---:R-:W-:Y:S04]  /*41f0*/  STL [R1+0x240], R12 ;  /* 0x0002400c01007387 */ /* 0x004fe80000100800 */
[----:B----4-:R0:W-:Y:S04]  /*4200*/  STL [R1+0x244], R13 ;  /* 0x0002440d01007387 */ /* 0x0101e80000100800 */
[----:B------:R-:W-:Y:S04]  /*4210*/  STL [R1+0x248], R38 ;  /* 0x0002482601007387 */ /* 0x000fe80000100800 */
[----:B------:R1:W-:Y:S01]  /*4220*/  STL [R1+0x24c], R39 ;  /* 0x00024c2701007387 */ /* 0x0003e20000100800 */
[----:B---3--:R-:W-:-:S02]  /*4230*/  PRMT R10, RZ, 0x7610, R10 ;  /* 0x00007610ff0a7816 */ /* 0x008fc4000000000a */
[----:B------:R-:W-:Y:S01]  /*4240*/  PRMT R11, RZ, 0x7610, R11 ;  /* 0x00007610ff0b7816 */ /* 0x000fe2000000000b */
[----:B0-----:R-:W-:-:S03]  /*4250*/  IMAD.WIDE R12, R0, 0x2, R32 ;  /* 0x00000002000c7825 */ /* 0x001fc600078e0220 */
[----:B------:R-:W2:Y:S01]  /*4260*/  @!P6 LDG.E.U16 R10, desc[UR6][R14.64] ;  /* 0x000000060e0ae981 */ /* 0x000ea2000c1e1500 */
[----:B-1----:R-:W-:-:S03]  /*4270*/  IMAD.WIDE R38, R2, 0x2, R32 ;  /* 0x0000000202267825 */ /* 0x002fc600078e0220 */
[----:B------:R0:W-:Y:S04]  /*4280*/  STL.64 [R1+0x2f8], R12 ;  /* 0x0002f80c01007387 */ /* 0x0001e80000100a00 */
[----:B------:R1:W3:Y:S04]  /*4290*/  @!P6 LDG.E.U16 R11, desc[UR6][R38.64] ;  /* 0x00000006260be981 */ /* 0x0002e8000c1e1500 */
[----:B------:R4:W-:Y:S04]  /*42a0*/  STL.64 [R1+0x2f0], R16 ;  /* 0x0002f01001007387 */ /* 0x0009e80000100a00 */
[----:B------:R-:W3:Y:S04]  /*42b0*/  @!P5 LDG.E.U16 R59, desc[UR6][R12.64] ;  /* 0x000000060c3bd981 */ /* 0x000ee8000c1e1500 */
[----:B0-----:R-:W3:Y:S01]  /*42c0*/  LDL.LU.64 R12, [R1+0x1150] ;  /* 0x00115000010c7983 */ /* 0x001ee20000300a00 */
[----:B------:R-:W-:-:S02]  /*42d0*/  VIADD R0, R34, 0xffffff8c ;  /* 0xffffff8c22007836 */ /* 0x000fc40000000000 */
[----:B------:R-:W-:Y:S01]  /*42e0*/  VIADD R3, R34, 0xffffffa4 ;  /* 0xffffffa422037836 */ /* 0x000fe20000000000 */
[----:B----4-:R-:W4:Y:S02]  /*42f0*/  LDL.LU.64 R16, [R1+0x1148] ;  /* 0x0011480001107983 */ /* 0x010f240000300a00 */
[----:B------:R-:W-:Y:S01]  /*4300*/  ISETP.GE.U32.AND P6, PT, R0, 0x7fffff0d, PT ;  /* 0x7fffff0d0000780c */ /* 0x000fe20003fc6070 */
[----:B------:R-:W-:Y:S01]  /*4310*/  IMAD R0, R60, 0x53, RZ ;  /* 0x000000533c007824 */ /* 0x000fe200078e02ff */
[----:B------:R1:W-:Y:S01]  /*4320*/  STL.64 [R1+0x278], R38 ;  /* 0x0002782601007387 */ /* 0x0003e20000100a00 */
[----:B------:R-:W-:-:S03]  /*4330*/  ISETP.GE.U32.AND P2, PT, R3, 0x7fffff25, PT ;  /* 0x7fffff250300780c */ /* 0x000fc60003f46070 */
[----:B------:R0:W-:Y:S01]  /*4340*/  STL.64 [R1+0x270], R14 ;  /* 0x0002700e01007387 */ /* 0x0001e20000100a00 */
[----:B------:R-:W-:Y:S01]  /*4350*/  PRMT R57, RZ, 0x7610, R57 ;  /* 0x00007610ff397816 */ /* 0x000fe20000000039 */
[----:B------:R-:W-:-:S04]  /*4360*/  IMAD R2, R60, 0x5b, RZ ;  /* 0x0000005b3c027824 */ /* 0x000fc800078e02ff */
[----:B-1----:R-:W-:-:S04]  /*4370*/  IMAD.WIDE R38, R2, 0x2, R32 ;  /* 0x0000000202267825 */ /* 0x002fc800078e0220 */
[----:B0-----:R-:W-:Y:S01]  /*4380*/  IMAD.WIDE R14, R2, 0x2, R30 ;  /* 0x00000002020e7825 */ /* 0x001fe200078e021e */
[----:B--2---:R-:W-:Y:S04]  /*4390*/  STL [R1+0x230], R10 ;  /* 0x0002300a01007387 */ /* 0x004fe80000100800 */
[----:B---3--:R0:W-:Y:S04]  /*43a0*/  STL [R1+0x234], R11 ;  /* 0x0002340b01007387 */ /* 0x0081e80000100800 */
[----:B------:R-:W-:Y:S01]  /*43b0*/  STL [R1+0x238], R58 ;  /* 0x0002383a01007387 */ /* 0x000fe20000100800 */
[----:B0-----:R-:W-:-:S03]  /*43c0*/  IMAD.WIDE R10, R0, 0x2, R32 ;  /* 0x00000002000a7825 */ /* 0x001fc600078e0220 */
[----:B------:R0:W-:Y:S04]  /*43d0*/  STL [R1+0x23c], R59 ;  /* 0x00023c3b01007387 */ /* 0x0001e80000100800 */
[----:B------:R-:W2:Y:S01]  /*43e0*/  @!P0 LDG.E.U16 R57, desc[UR6][R10.64] ;  /* 0x000000060a398981 */ /* 0x000ea2000c1e1500 */
[----:B------:R-:W-:Y:S02]  /*43f0*/  PRMT R12, RZ, 0x7610, R12 ;  /* 0x00007610ff0c7816 */ /* 0x000fe4000000000c */
[----:B------:R-:W-:Y:S01]  /*4400*/  PRMT R13, RZ, 0x7610, R13 ;  /* 0x00007610ff0d7816 */ /* 0x000fe2000000000d */
[----:B0-----:R-:W-:Y:S01]  /*4410*/  IMAD.WIDE R58, R0, 0x2, R30 ;  /* 0x00000002003a7825 */ /* 0x001fe200078e021e */
[----:B------:R0:W-:Y:S04]  /*4420*/  STL.64 [R1+0x1f8], R10 ;  /* 0x0001f80a01007387 */ /* 0x0001e80000100a00 */
[----:B------:R1:W-:Y:S04]  /*4430*/  STL.64 [R1+0x1f0], R58 ;  /* 0x0001f03a01007387 */ /* 0x0003e80000100a00 */
[----:B------:R-:W3:Y:S04]  /*4440*/  @!P2 LDG.E.U16 R12, desc[UR6][R14.64] ;  /* 0x000000060e0ca981 */ /* 0x000ee8000c1e1500 */
[----:B0-----:R-:W3:Y:S04]  /*4450*/  LDL.LU.64 R10, [R1+0x1140] ;  /* 0x00114000010a7983 */ /* 0x001ee80000300a00 */
[----:B------:R-:W3:Y:S01]  /*4460*/  @!P2 LDG.E.U16 R13, desc[UR6][R38.64] ;  /* 0x00000006260da981 */ /* 0x000ee2000c1e1500 */
[C---:B------:R-:W-:Y:S01]  /*4470*/  VIADD R0, R34.reuse, 0xfffffffb ;  /* 0xfffffffb22007836 */ /* 0x040fe20000000000 */
[----:B------:R-:W-:Y:S01]  /*4480*/  PRMT R37, RZ, 0x7610, R37 ;  /* 0x00007610ff257816 */ /* 0x000fe20000000025 */
[----:B------:R-:W-:-:S03]  /*4490*/  VIADD R3, R34, 0xffffff94 ;  /* 0xffffff9422037836 */ /* 0x000fc60000000000 */
[----:B------:R-:W-:Y:S01]  /*44a0*/  ISETP.GE.U32.AND P2, PT, R0, 0x7fffff7c, PT ;  /* 0x7fffff7c0000780c */ /* 0x000fe20003f46070 */
[C---:B------:R-:W-:Y:S01]  /*44b0*/  IMAD R0, R60.reuse, 0x63, RZ ;  /* 0x000000633c007824 */ /* 0x040fe200078e02ff */
[----:B------:R1:W3:Y:S01]  /*44c0*/  @!P0 LDG.E.U16 R37, desc[UR6][R58.64] ;  /* 0x000000063a258981 */ /* 0x0002e2000c1e1500 */
[----:B------:R-:W-:Y:S01]  /*44d0*/  ISETP.GE.U32.AND P5, PT, R3, 0x7fffff15, PT ;  /* 0x7fffff150300780c */ /* 0x000fe20003fa6070 */
[----:B------:R-:W-:Y:S02]  /*44e0*/  IMAD R2, R60, 0x6b, RZ ;  /* 0x0000006b3c027824 */ /* 0x000fe400078e02ff */
[----:B-1----:R-:W-:Y:S01]  /*44f0*/  IMAD.WIDE R58, R0, 0x2, R32 ;  /* 0x00000002003a7825 */ /* 0x002fe200078e0220 */
[----:B----4-:R-:W-:Y:S02]  /*4500*/  PRMT R16, RZ, 0x7610, R16 ;  /* 0x00007610ff107816 */ /* 0x010fe40000000010 */
[----:B------:R-:W-:-:S06]  /*4510*/  PRMT R17, RZ, 0x7610, R17 ;  /* 0x00007610ff117816 */ /* 0x000fcc0000000011 */
[----:B------:R-:W4:Y:S04]  /*4520*/  @!P3 LDG.E.U16 R17, desc[UR6][R58.64] ;  /* 0x000000063a11b981 */ /* 0x000f28000c1e1500 */
[----:B--2---:R0:W-:Y:S04]  /*4530*/  STL [R1+0x1cc], R57 ;  /* 0x0001cc3901007387 */ /* 0x0041e80000100800 */
[----:B0-----:R-:W2:Y:S04]  /*4540*/  LDL.LU R57, [R1+0x1138] ;  /* 0x0011380001397983 */ /* 0x001ea80000300800 */
[----:B------:R0:W-:Y:S04]  /*4550*/  STL.64 [R1+0x178], R38 ;  /* 0x0001782601007387 */ /* 0x0001e80000100a00 */
[----:B------:R1:W-:Y:S01]  /*4560*/  STL.64 [R1+0x170], R14 ;  /* 0x0001700e01007387 */ /* 0x0003e20000100a00 */
[----:B---3--:R-:W-:-:S03]  /*4570*/  PRMT R10, RZ, 0x7610, R10 ;  /* 0x00007610ff0a7816 */ /* 0x008fc6000000000a */
[----:B------:R-:W-:Y:S04]  /*4580*/  STL.64 [R1+0xf8], R58 ;  /* 0x0000f83a01007387 */ /* 0x000fe80000100a00 */
[----:B------:R-:W-:Y:S04]  /*4590*/  STL [R1+0x1c0], R12 ;  /* 0x0001c00c01007387 */ /* 0x000fe80000100800 */
[----:B------:R3:W-:Y:S01]  /*45a0*/  STL [R1+0x1c4], R13 ;  /* 0x0001c40d01007387 */ /* 0x0007e20000100800 */
[----:B0-----:R-:W-:Y:S01]  /*45b0*/  IMAD.WIDE R38, R0, 0x2, R30 ;  /* 0x0000000200267825 */ /* 0x001fe200078e021e */
[----:B------:R-:W-:-:S03]  /*45c0*/  PRMT R11, RZ, 0x7610, R11 ;  /* 0x00007610ff0b7816 */ /* 0x000fc6000000000b */
[C---:B-1----:R-:W-:Y:S01]  /*45d0*/  IMAD.WIDE R14, R2.reuse, 0x2, R32 ;  /* 0x00000002020e7825 */ /* 0x042fe200078e0220 */
[----:B------:R-:W2:Y:S03]  /*45e0*/  @!P3 LDG.E.U16 R16, desc[UR6][R38.64] ;  /* 0x000000062610b981 */ /* 0x000ea6000c1e1500 */
[----:B---3--:R-:W-:Y:S01]  /*45f0*/  IMAD.WIDE R12, R2, 0x2, R30 ;  /* 0x00000002020c7825 */ /* 0x008fe200078e021e */
[----:B------:R0:W3:Y:S04]  /*4600*/  @!P5 LDG.E.U16 R11, desc[UR6][R14.64] ;  /* 0x000000060e0bd981 */ /* 0x0000e8000c1e1500 */
[----:B------:R-:W2:Y:S01]  /*4610*/  @!P5 LDG.E.U16 R10, desc[UR6][R12.64] ;  /* 0x000000060c0ad981 */ /* 0x000ea2000c1e1500 */
[----:B------:R-:W-:-:S03]  /*4620*/  VIADD R3, R34, 0xffffff84 ;  /* 0xffffff8422037836 */ /* 0x000fc60000000000 */
[----:B------:R-:W-:Y:S02]  /*4630*/  STL.64 [R1+0xf0], R38 ;  /* 0x0000f02601007387 */ /* 0x000fe40000100a00 */
[----:B------:R-:W-:Y:S02]  /*4640*/  ISETP.GE.U32.AND P0, PT, R3, 0x7fffff05, PT ;  /* 0x7fffff050300780c */ /* 0x000fe40003f06070 */
[----:B------:R0:W-:Y:S01]  /*4650*/  STL.64 [R1+0x78], R14 ;  /* 0x0000780e01007387 */ /* 0x0001e20000100a00 */
[----:B------:R-:W-:-:S03]  /*4660*/  VIADD R3, R34, 0xfffffff3 ;  /* 0xfffffff322037836 */ /* 0x000fc60000000000 */
[----:B------:R-:W-:Y:S04]  /*4670*/  STL.64 [R1+0x70], R12 ;  /* 0x0000700c01007387 */ /* 0x000fe80000100a00 */
[----:B------:R-:W-:Y:S01]  /*4680*/  STL [R1+0x1c8], R37 ;  /* 0x0001c82501007387 */ /* 0x000fe20000100800 */
[----:B------:R-:W-:Y:S01]  /*4690*/  ISETP.GE.U32.AND P3, PT, R3, 0x7fffff74, PT ;  /* 0x7fffff740300780c */ /* 0x000fe20003f66070 */
[----:B0-----:R-:W-:Y:S01]  /*46a0*/  IMAD R14, R60, 0x73, RZ ;  /* 0x000000733c0e7824 */ /* 0x001fe200078e02ff */
[----:B------:R-:W-:Y:S02]  /*46b0*/  PRMT R3, RZ, 0x7610, R3 ;  /* 0x00007610ff037816 */ /* 0x000fe40000000003 */
[----:B------:R-:W-:Y:S02]  /*46c0*/  PRMT R8, RZ, 0x7610, R8 ;  /* 0x00007610ff087816 */ /* 0x000fe40000000008 */
[----:B------:R-:W-:-:S02]  /*46d0*/  PRMT R9, RZ, 0x7610, R9 ;  /* 0x00007610ff097816 */ /* 0x000fc40000000009 */
[----:B------:R-:W-:Y:S01]  /*46e0*/  PRMT R36, RZ, 0x7610, R36 ;  /* 0x00007610ff247816 */ /* 0x000fe20000000024 */
[----:B--2---:R0:W-:Y:S04]  /*46f0*/  STL [R1+0x1b0], R10 ;  /* 0x0001b00a01007387 */ /* 0x0041e80000100800 */
[----:B------:R-:W-:Y:S01]  /*4700*/  STL [R1+0x1b8], R16 ;  /* 0x0001b81001007387 */ /* 0x000fe20000100800 */
[----:B0-----:R-:W-:-:S03]  /*4710*/  IMAD R10, R60, 0x7b, RZ ;  /* 0x0000007b3c0a7824 */ /* 0x001fc600078e02ff */
[----:B----4-:R0:W-:Y:S01]  /*4720*/  STL [R1+0x1bc], R17 ;  /* 0x0001bc1101007387 */ /* 0x0101e20000100800 */
[----:B------:R-:W-:-:S03]  /*4730*/  IMAD.WIDE R12, R10, 0x2, R32 ;  /* 0x000000020a0c7825 */ /* 0x000fc600078e0220 */
[----:B---3--:R1:W-:Y:S04]  /*4740*/  STL [R1+0x1b4], R11 ;  /* 0x0001b40b01007387 */ /* 0x0083e80000100800 */
[----:B------:R-:W2:Y:S01]  /*4750*/  @!P0 LDG.E.U16 R8, desc[UR6][R12.64] ;  /* 0x000000060c088981 */ /* 0x000ea2000c1e1500 */
[----:B0-----:R-:W-:-:S04]  /*4760*/  IMAD.WIDE R16, R14, 0x2, R32 ;  /* 0x000000020e107825 */ /* 0x001fc800078e0220 */
[--C-:B-1----:R-:W-:Y:S01]  /*4770*/  IMAD.WIDE R10, R10, 0x2, R30.reuse ;  /* 0x000000020a0a7825 */ /* 0x102fe200078e021e */
[----:B------:R-:W3:Y:S03]  /*4780*/  @!P6 LDG.E.U16 R36, desc[UR6][R16.64] ;  /* 0x000000061024e981 */ /* 0x000ee6000c1e1500 */
[----:B------:R-:W-:Y:S01]  /*4790*/  IMAD.WIDE R14, R14, 0x2, R30 ;  /* 0x000000020e0e7825 */ /* 0x000fe200078e021e */
[----:B------:R-:W4:Y:S04]  /*47a0*/  @!P0 LDG.E.U16 R3, desc[UR6][R10.64] ;  /* 0x000000060a038981 */ /* 0x000f28000c1e1500 */
[----:B------:R-:W2:Y:S01]  /*47b0*/  @!P6 LDG.E.U16 R9, desc[UR6][R14.64] ;  /* 0x000000060e09e981 */ /* 0x000ea2000c1e1500 */
[----:B------:R-:W-:-:S03]  /*47c0*/  VIADD R0, R34, 0xffffffeb ;  /* 0xffffffeb22007836 */ /* 0x000fc60000000000 */
[----:B------:R-:W-:Y:S04]  /*47d0*/  STL [R1+0xf1c], R16 ;  /* 0x000f1c1001007387 */ /* 0x000fe80000100800 */
[----:B------:R-:W-:Y:S04]  /*47e0*/  STL [R1+0x1018], R16 ;  /* 0x0010181001007387 */ /* 0x000fe80000100800 */
[----:B------:R-:W-:Y:S04]  /*47f0*/  STL [R1+0xf18], R17 ;  /* 0x000f181101007387 */ /* 0x000fe80000100800 */
[----:B------:R-:W-:Y:S01]  /*4800*/  STL [R1+0x101c], R17 ;  /* 0x00101c1101007387 */ /* 0x000fe20000100800 */
[----:B------:R-:W-:-:S03]  /*4810*/  ISETP.GE.U32.AND P5, PT, R0, 0x7fffff6c, PT ;  /* 0x7fffff6c0000780c */ /* 0x000fc60003fa6070 */
[----:B------:R-:W-:Y:S01]  /*4820*/  STL [R1+0xf24], R14 ;  /* 0x000f240e01007387 */ /* 0x000fe20000100800 */
[----:B------:R-:W-:-:S03]  /*4830*/  VIADD R0, R34, 0xffffffdb ;  /* 0xffffffdb22007836 */ /* 0x000fc60000000000 */
[----:B------:R-:W-:Y:S04]  /*4840*/  STL [R1+0xf20], R15 ;  /* 0x000f200f01007387 */ /* 0x000fe80000100800 */
[----:B------:R-:W-:Y:S01]  /*4850*/  STL [R1+0x1020], R15 ;  /* 0x0010200f01007387 */ /* 0x000fe20000100800 */
[----:B------:R-:W-:-:S03]  /*4860*/  VIADD R2, R34, 0xffffffe3 ;  /* 0xffffffe322027836 */ /* 0x000fc60000000000 */
[----:B------:R-:W-:Y:S04]  /*4870*/  STL [R1+0xf2c], R12 ;  /* 0x000f2c0c01007387 */ /* 0x000fe80000100800 */
[----:B------:R-:W-:Y:S04]  /*4880*/  STL [R1+0x1024], R12 ;  /* 0x0010240c01007387 */ /* 0x000fe80000100800 */
[----:B------:R-:W-:Y:S01]  /*4890*/  STL [R1+0xf28], R13 ;  /* 0x000f280d01007387 */ /* 0x000fe20000100800 */
[----:B------:R-:W-:-:S03]  /*48a0*/  ISETP.GE.U32.AND P0, PT, R0, 0x7fffff5c, PT ;  /* 0x7fffff5c0000780c */ /* 0x000fc60003f06070 */
[----:B------:R-:W-:Y:S01]  /*48b0*/  STL [R1+0x1028], R13 ;  /* 0x0010280d01007387 */ /* 0x000fe20000100800 */
[----:B------:R-:W-:-:S03]  /*48c0*/  IMAD.SHL.U32 R0, R60, 0x4, RZ ;  /* 0x000000043c007824 */ /* 0x000fc600078e00ff */
[----:B------:R-:W-:Y:S01]  /*48d0*/  STL [R1+0xf34], R10 ;  /* 0x000f340a01007387 */ /* 0x000fe20000100800 */
[----:B------:R-:W-:-:S03]  /*48e0*/  ISETP.GE.U32.AND P6, PT, R2, 0x7fffff64, PT ;  /* 0x7fffff640200780c */ /* 0x000fc60003fc6070 */
[----:B------:R-:W-:Y:S01]  /*48f0*/  STL [R1+0x102c], R10 ;  /* 0x00102c0a01007387 */ /* 0x000fe20000100800 */
[----:B------:R-:W-:-:S03]  /*4900*/  IMAD R2, R60, 0xc, RZ ;  /* 0x0000000c3c027824 */ /* 0x000fc600078e02ff */
[----:B------:R-:W-:Y:S01]  /*4910*/  STL [R1+0xf30], R11 ;  /* 0x000f300b01007387 */ /* 0x000fe20000100800 */
[----:B------:R-:W-:-:S03]  /*4920*/  PRMT R40, RZ, 0x7610, R40 ;  /* 0x00007610ff287816 */ /* 0x000fc60000000028 */
[----:B------:R-:W-:Y:S01]  /*4930*/  STL [R1+0x1030], R11 ;  /* 0x0010300b01007387 */ /* 0x000fe20000100800 */
[----:B------:R-:W-:Y:S01]  /*4940*/  PRMT R41, RZ, 0x7610, R41 ;  /* 0x00007610ff297816 */ /* 0x000fe20000000029 */
[----:B------:R-:W-:Y:S01]  /*4950*/  IMAD.WIDE R58, R0, 0x2, R32 ;  /* 0x00000002003a7825 */ /* 0x000fe200078e0220 */
[----:B------:R-:W-:Y:S02]  /*4960*/  PRMT R6, RZ, 0x7610, R6 ;  /* 0x00007610ff067816 */ /* 0x000fe40000000006 */
[----:B------:R-:W-:Y:S01]  /*4970*/  PRMT R7, RZ, 0x7610, R7 ;  /* 0x00007610ff077816 */ /* 0x000fe20000000007 */
[----:B------:R-:W-:Y:S01]  /*4980*/  IMAD.WIDE R38, R2, 0x2, R32 ;  /* 0x0000000202267825 */ /* 0x000fe200078e0220 */
[----:B------:R-:W3:Y:S04]  /*4990*/  @!P2 LDG.E.U16 R41, desc[UR6][R58.64] ;  /* 0x000000063a29a981 */ /* 0x000ee8000c1e1500 */
[----:B------:R0:W3:Y:S04]  /*49a0*/  @!P3 LDG.E.U16 R7, desc[UR6][R38.64] ;  /* 0x000000062607b981 */ /* 0x0000e8000c1e1500 */
[----:B----4-:R-:W-:Y:S04]  /*49b0*/  STL [R1+0x3b0], R3 ;  /* 0x0003b00301007387 */ /* 0x010fe80000100800 */
[----:B--2---:R-:W-:Y:S04]  /*49c0*/  STL [R1+0x3b4], R8 ;  /* 0x0003b40801007387 */ /* 0x004fe80000100800 */
[----:B------:R1:W-:Y:S04]  /*49d0*/  STL [R1+0x3b8], R9 ;  /* 0x0003b80901007387 */ /* 0x0003e80000100800 */
[----:B---3--:R2:W-:Y:S01]  /*49e0*/  STL [R1+0x3bc], R36 ;  /* 0x0003bc2401007387 */ /* 0x0085e20000100800 */
[----:B-1----:R-:W-:-:S04]  /*49f0*/  IMAD.WIDE R8, R0, 0x2, R30 ;  /* 0x0000000200087825 */ /* 0x002fc800078e021e */
[----:B--2---:R-:W-:Y:S01]  /*4a00*/  IMAD.WIDE R36, R2, 0x2, R30 ;  /* 0x0000000202247825 */ /* 0x004fe200078e021e */
[----:B------:R-:W2:Y:S04]  /*4a10*/  @!P2 LDG.E.U16 R40, desc[UR6][R8.64] ;  /* 0x000000060828a981 */ /* 0x000ea8000c1e1500 */
[----:B------:R1:W-:Y:S04]  /*4a20*/  STL.64 [R1+0x6e8], R58 ;  /* 0x0006e83a01007387 */ /* 0x0003e80000100a00 */
[----:B------:R3:W-:Y:S04]  /*4a30*/  STL.64 [R1+0x6e0], R8 ;  /* 0x0006e00801007387 */ /* 0x0007e80000100a00 */
[----:B------:R4:W2:Y:S04]  /*4a40*/  @!P3 LDG.E.U16 R6, desc[UR6][R36.64] ;  /* 0x000000062406b981 */ /* 0x0008a8000c1e1500 */
[----:B-1----:R-:W2:Y:S04]  /*4a50*/  LDL.LU.64 R58, [R1+0x1130] ;  /* 0x00113000013a7983 */ /* 0x002ea80000300a00 */
[----:B---3--:R-:W3:Y:S01]  /*4a60*/  LDL.LU.64 R8, [R1+0x1128] ;  /* 0x0011280001087983 */ /* 0x008ee20000300a00 */
[----:B------:R-:W-:-:S03]  /*4a70*/  VIADD R0, R34, 0xffffffcb ;  /* 0xffffffcb22007836 */ /* 0x000fc60000000000 */
[----:B------:R0:W-:Y:S02]  /*4a80*/  STL.64 [R1+0x668], R38 ;  /* 0x0006682601007387 */ /* 0x0001e40000100a00 */
[----:B------:R-:W-:Y:S01]  /*4a90*/  ISETP.GE.U32.AND P3, PT, R0, 0x7fffff4c, PT ;  /* 0x7fffff4c0000780c */ /* 0x000fe20003f66070 */
[C---:B------:R-:W-:Y:S01]  /*4aa0*/  IMAD R0, R60.reuse, 0x14, RZ ;  /* 0x000000143c007824 */ /* 0x040fe200078e02ff */
[----:B------:R4:W-:Y:S01]  /*4ab0*/  STL.64 [R1+0x660], R36 ;  /* 0x0006602401007387 */ /* 0x0009e20000100a00 */
[----:B------:R-:W-:-:S04]  /*4ac0*/  IMAD R2, R60, 0x1c, RZ ;  /* 0x0000001c3c027824 */ /* 0x000fc800078e02ff */
[----:B0-----:R-:W-:-:S04]  /*4ad0*/  IMAD.WIDE R38, R2, 0x2, R32 ;  /* 0x0000000202267825 */ /* 0x001fc800078e0220 */
[----:B----4-:R-:W-:Y:S01]  /*4ae0*/  IMAD.WIDE R36, R2, 0x2, R30 ;  /* 0x0000000202247825 */ /* 0x010fe200078e021e */
[----:B--2---:R-:W-:Y:S04]  /*4af0*/  STL [R1+0x5b0], R40 ;  /* 0x0005b02801007387 */ /* 0x004fe80000100800 */
[----:B------:R0:W-:Y:S04]  /*4b00*/  STL [R1+0x5b4], R41 ;  /* 0x0005b42901007387 */ /* 0x0001e80000100800 */
[----:B------:R-:W-:Y:S01]  /*4b10*/  STL [R1+0x540], R6 ;  /* 0x0005400601007387 */ /* 0x000fe20000100800 */
[----:B0-----:R-:W-:Y:S01]  /*4b20*/  IMAD.WIDE R40, R0, 0x2, R32 ;  /* 0x0000000200287825 */ /* 0x001fe200078e0220 */
[----:B------:R-:W-:-:S02]  /*4b30*/  PRMT R58, RZ, 0x7610, R58 ;  /* 0x00007610ff3a7816 */ /* 0x000fc4000000003a */
[----:B------:R0:W-:Y:S01]  /*4b40*/  STL [R1+0x544], R7 ;  /* 0x0005440701007387 */ /* 0x0001e20000100800 */
[----:B------:R-:W-:Y:S02]  /*4b50*/  PRMT R59, RZ, 0x7610, R59 ;  /* 0x00007610ff3b7816 */ /* 0x000fe4000000003b */
[----:B---3--:R-:W-:Y:S02]  /*4b60*/  PRMT R8, RZ, 0x7610, R8 ;  /* 0x00007610ff087816 */ /* 0x008fe40000000008 */
[----:B------:R-:W-:Y:S01]  /*4b70*/  PRMT R9, RZ, 0x7610, R9 ;  /* 0x00007610ff097816 */ /* 0x000fe20000000009 */
[----:B0-----:R-:W-:Y:S01]  /*4b80*/  IMAD.WIDE R6, R0, 0x2, R30 ;  /* 0x0000000200067825 */ /* 0x001fe200078e021e */
[----:B------:R0:W-:Y:S04]  /*4b90*/  STL.64 [R1+0x5e8], R40 ;  /* 0x0005e82801007387 */ /* 0x0001e80000100a00 */
[----:B------:R-:W2:Y:S04]  /*4ba0*/  @!P5 LDG.E.U16 R58, desc[UR6][R6.64] ;  /* 0x00000006063ad981 */ /* 0x000ea8000c1e1500 */
[----:B------:R-:W3:Y:S04]  /*4bb0*/  @!P5 LDG.E.U16 R59, desc[UR6][R40.64] ;  /* 0x00000006283bd981 */ /* 0x000ee8000c1e1500 */
[----:B------:R1:W-:Y:S04]  /*4bc0*/  STL.64 [R1+0x5e0], R6 ;  /* 0x0005e00601007387 */ /* 0x0003e80000100a00 */
[----:B------:R-:W4:Y:S04]  /*4bd0*/  @!P6 LDG.E.U16 R8, desc[UR6][R36.64] ;  /* 0x000000062408e981 */ /* 0x000f28000c1e1500 */
[----:B0-----:R-:W4:Y:S04]  /*4be0*/  LDL.LU.64 R40, [R1+0x1120] ;  /* 0x0011200001287983 */ /* 0x001f280000300a00 */
[----:B------:R0:W4:Y:S04]  /*4bf0*/  @!P6 LDG.E.U16 R9, desc[UR6][R38.64] ;  /* 0x000000062609e981 */ /* 0x000128000c1e1500 */
[----:B-1----:R-:W4:Y:S01]  /*4c00*/  LDL.LU.64 R6, [R1+0x1118] ;  /* 0x0011180001067983 */ /* 0x002f220000300a00 */
[----:B------:R-:W-:-:S02]  /*4c10*/  VIADD R3, R34, 0xffffffd3 ;  /* 0xffffffd322037836 */ /* 0x000fc40000000000 */
[----:B------:R-:W-:Y:S01]  /*4c20*/  VIADD R0, R34, 0xffffffbb ;  /* 0xffffffbb22007836 */ /* 0x000fe20000000000 */
[----:B------:R0:W-:Y:S02]  /*4c30*/  STL.64 [R1+0x568], R38 ;  /* 0x0005682601007387 */ /* 0x0001e40000100a00 */
[----:B------:R-:W-:Y:S02]  /*4c40*/  ISETP.GE.U32.AND P2, PT, R3, 0x7fffff54, PT ;  /* 0x7fffff540300780c */ /* 0x000fe40003f46070 */
[----:B------:R1:W-:Y:S01]  /*4c50*/  STL.64 [R1+0x560], R36 ;  /* 0x0005602401007387 */ /* 0x0003e20000100a00 */
[----:B------:R-:W-:Y:S01]  /*4c60*/  ISETP.GE.U32.AND P6, PT, R0, 0x7fffff3c, PT ;  /* 0x7fffff3c0000780c */ /* 0x000fe20003fc6070 */
[C---:B------:R-:W-:Y:S02]  /*4c70*/  IMAD R0, R60.reuse, 0x24, RZ ;  /* 0x000000243c007824 */ /* 0x040fe400078e02ff */
[----:B------:R-:W-:-:S04]  /*4c80*/  IMAD R2, R60, 0x2c, RZ ;  /* 0x0000002c3c027824 */ /* 0x000fc800078e02ff */
[----:B0-----:R-:W-:-:S04]  /*4c90*/  IMAD.WIDE R38, R2, 0x2, R32 ;  /* 0x0000000202267825 */ /* 0x001fc800078e0220 */
[----:B-1----:R-:W-:Y:S01]  /*4ca0*/  IMAD.WIDE R36, R2, 0x2, R30 ;  /* 0x0000000202247825 */ /* 0x002fe200078e021e */
[----:B--2---:R-:W-:Y:S04]  /*4cb0*/  STL [R1+0x538], R58 ;  /* 0x0005383a01007387 */ /* 0x004fe80000100800 */
[----:B---3--:R0:W-:Y:S04]  /*4cc0*/  STL [R1+0x53c], R59 ;  /* 0x00053c3b01007387 */ /* 0x0081e80000100800 */
[----:B----4-:R-:W-:Y:S01]  /*4cd0*/  STL [R1+0x530], R8 ;  /* 0x0005300801007387 */ /* 0x010fe20000100800 */
[----:B0-----:R-:W-:Y:S01]  /*4ce0*/  IMAD.WIDE R58, R0, 0x2, R32 ;  /* 0x00000002003a7825 */ /* 0x001fe200078e0220 */
[----:B------:R-:W-:-:S02]  /*4cf0*/  PRMT R40, RZ, 0x7610, R40 ;  /* 0x00007610ff287816 */ /* 0x000fc40000000028 */
[----:B------:R-:W-:Y:S01]  /*4d00*/  PRMT R41, RZ, 0x7610, R41 ;  /* 0x00007610ff297816 */ /* 0x000fe20000000029 */
[----:B------:R0:W-:Y:S01]  /*4d10*/  STL [R1+0x534], R9 ;  /* 0x0005340901007387 */ /* 0x0001e20000100800 */
[----:B------:R-:W-:-:S04]  /*4d20*/  PRMT R6, RZ, 0x7610, R6 ;  /* 0x00007610ff067816 */ /* 0x000fc80000000006 */
[----:B------:R-:W2:Y:S01]  /*4d30*/  @!P0 LDG.E.U16 R41, desc[UR6][R58.64] ;  /* 0x000000063a298981 */ /* 0x000ea2000c1e1500 */
[----:B------:R-:W-:Y:S01]  /*4d40*/  PRMT R7, RZ, 0x7610, R7 ;  /* 0x00007610ff077816 */ /* 0x000fe20000000007 */
[----:B0-----:R-:W-:Y:S02]  /*4d50*/  IMAD.WIDE R8, R0, 0x2, R30 ;  /* 0x0000000200087825 */ /* 0x001fe400078e021e */
[----:B------:R0:W-:Y:S04]  /*4d60*/  STL.64 [R1+0x4e8], R58 ;  /* 0x0004e83a01007387 */ /* 0x0001e80000100a00 */
        /* <DEDUP_REMOVED lines=16> */
[----:B---3--:R-:W-:Y:S04]  /*4e70*/  STL [R1+0x4c8], R40 ;  /* 0x0004c82801007387 */ /* 0x008fe80000100800 */
[----:B--2---:R0:W-:Y:S04]  /*4e80*/  STL [R1+0x4cc], R41 ;  /* 0x0004cc2901007387 */ /* 0x0041e80000100800 */
[----:B----4-:R-:W-:Y:S01]  /*4e90*/  STL [R1+0x4c0], R6 ;  /* 0x0004c00601007387 */ /* 0x010fe20000100800 */
[----:B------:R-:W-:-:S02]  /*4ea0*/  PRMT R58, RZ, 0x7610, R58 ;  /* 0x00007610ff3a7816 */ /* 0x000fc4000000003a */
[----:B------:R-:W-:Y:S01]  /*4eb0*/  PRMT R59, RZ, 0x7610, R59 ;  /* 0x00007610ff3b7816 */ /* 0x000fe2000000003b */
[----:B------:R1:W-:Y:S01]  /*4ec0*/  STL [R1+0x4c4], R7 ;  /* 0x0004c40701007387 */ /* 0x0003e20000100800 */
[C---:B0-----:R-:W-:Y:S01]  /*4ed0*/  IMAD.WIDE R40, R0.reuse, 0x2, R32 ;  /* 0x0000000200287825 */ /* 0x041fe200078e0220 */
[----:B------:R-:W-:Y:S02]  /*4ee0*/  PRMT R8, RZ, 0x7610, R8 ;  /* 0x00007610ff087816 */ /* 0x000fe40000000008 */
[----:B------:R-:W-:Y:S01]  /*4ef0*/  PRMT R9, RZ, 0x7610, R9 ;  /* 0x00007610ff097816 */ /* 0x000fe20000000009 */
[----:B-1----:R-:W-:Y:S01]  /*4f00*/  IMAD.WIDE R6, R0, 0x2, R30 ;  /* 0x0000000200067825 */ /* 0x002fe200078e021e */
[----:B------:R0:W-:Y:S04]  /*4f10*/  STL.64 [R1+0x3e8], R40 ;  /* 0x0003e82801007387 */ /* 0x0001e80000100a00 */
[----:B------:R-:W2:Y:S04]  /*4f20*/  @!P3 LDG.E.U16 R58, desc[UR6][R6.64] ;  /* 0x00000006063ab981 */ /* 0x000ea8000c1e1500 */
[----:B------:R-:W3:Y:S04]  /*4f30*/  @!P3 LDG.E.U16 R59, desc[UR6][R40.64] ;  /* 0x00000006283bb981 */ /* 0x000ee8000c1e1500 */
[----:B------:R1:W-:Y:S04]  /*4f40*/  STL.64 [R1+0x3e0], R6 ;  /* 0x0003e00601007387 */ /* 0x0003e80000100a00 */
[----:B------:R4:W3:Y:S04]  /*4f50*/  @!P5 LDG.E.U16 R8, desc[UR6][R36.64] ;  /* 0x000000062408d981 */ /* 0x0008e8000c1e1500 */
[----:B0-----:R-:W3:Y:S04]  /*4f60*/  LDL.LU.64 R40, [R1+0x1100] ;  /* 0x0011000001287983 */ /* 0x001ee80000300a00 */
[----:B-1----:R-:W3:Y:S04]  /*4f70*/  LDL.LU.64 R6, [R1+0x10f8] ;  /* 0x0010f80001067983 */ /* 0x002ee80000300a00 */
[----:B------:R0:W3:Y:S01]  /*4f80*/  @!P5 LDG.E.U16 R9, desc[UR6][R38.64] ;  /* 0x000000062609d981 */ /* 0x0000e2000c1e1500 */
[----:B------:R-:W-:-:S02]  /*4f90*/  VIADD R0, R34, 0xffffff9b ;  /* 0xffffff9b22007836 */ /* 0x000fc40000000000 */
[----:B------:R-:W-:-:S03]  /*4fa0*/  VIADD R3, R34, 0xffffffb3 ;  /* 0xffffffb322037836 */ /* 0x000fc60000000000 */
[----:B------:R-:W-:Y:S01]  /*4fb0*/  ISETP.GE.U32.AND P5, PT, R0, 0x7fffff1c, PT ;  /* 0x7fffff1c0000780c */ /* 0x000fe20003fa6070 */
[----:B------:R-:W-:Y:S01]  /*4fc0*/  IMAD R0, R60, 0x44, RZ ;  /* 0x000000443c007824 */ /* 0x000fe200078e02ff */
[----:B------:R-:W-:Y:S01]  /*4fd0*/  STL.64 [R1+0x368], R38 ;  /* 0x0003682601007387 */ /* 0x000fe20000100a00 */
[----:B------:R-:W-:-:S03]  /*4fe0*/  ISETP.GE.U32.AND P0, PT, R3, 0x7fffff34, PT ;  /* 0x7fffff340300780c */ /* 0x000fc60003f06070 */
[----:B------:R4:W-:Y:S01]  /*4ff0*/  STL.64 [R1+0x360], R36 ;  /* 0x0003602401007387 */ /* 0x0009e20000100a00 */
[----:B------:R-:W-:Y:S02]  /*5000*/  IMAD R2, R60, 0x4c, RZ ;  /* 0x0000004c3c027824 */ /* 0x000fe400078e02ff */
[----:B----4-:R-:W-:-:S04]  /*5010*/  IMAD.WIDE R36, R0, 0x2, R32 ;  /* 0x0000000200247825 */ /* 0x010fc800078e0220 */
[----:B0-----:R-:W-:Y:S01]  /*5020*/  IMAD.WIDE R38, R2, 0x2, R32 ;  /* 0x0000000202267825 */ /* 0x001fe200078e0220 */
[----:B--2---:R-:W-:Y:S04]  /*5030*/  STL [R1+0x4b8], R58 ;  /* 0x0004b83a01007387 */ /* 0x004fe80000100800 */
[----:B---3--:R0:W-:Y:S04]  /*5040*/  STL [R1+0x4bc], R59 ;  /* 0x0004bc3b01007387 */ /* 0x0081e80000100800 */
[----:B------:R1:W-:Y:S04]  /*5050*/  STL.64 [R1+0x2e8], R36 ;  /* 0x0002e82401007387 */ /* 0x0003e80000100a00 */
[----:B------:R-:W-:Y:S01]  /*5060*/  STL [R1+0x4b0], R8 ;  /* 0x0004b00801007387 */ /* 0x000fe20000100800 */
[----:B0-----:R-:W-:Y:S01]  /*5070*/  IMAD.WIDE R58, R0, 0x2, R30 ;  /* 0x00000002003a7825 */ /* 0x001fe200078e021e */
[----:B------:R-:W-:-:S02]  /*5080*/  PRMT R41, RZ, 0x7610, R41 ;  /* 0x00007610ff297816 */ /* 0x000fc40000000029 */
[----:B------:R-:W-:Y:S02]  /*5090*/  PRMT R40, RZ, 0x7610, R40 ;  /* 0x00007610ff287816 */ /* 0x000fe40000000028 */
[----:B------:R-:W-:Y:S02]  /*50a0*/  PRMT R6, RZ, 0x7610, R6 ;  /* 0x00007610ff067816 */ /* 0x000fe40000000006 */
[----:B------:R-:W-:Y:S01]  /*50b0*/  PRMT R7, RZ, 0x7610, R7 ;  /* 0x00007610ff077816 */ /* 0x000fe20000000007 */
[----:B------:R-:W2:Y:S04]  /*50c0*/  @!P6 LDG.E.U16 R41, desc[UR6][R36.64] ;  /* 0x000000062429e981 */ /* 0x000ea8000c1e1500 */
[----:B------:R0:W-:Y:S04]  /*50d0*/  STL [R1+0x4b4], R9 ;  /* 0x0004b40901007387 */ /* 0x0001e80000100800 */
[----:B------:R3:W-:Y:S04]  /*50e0*/  STL.64 [R1+0x2e0], R58 ;  /* 0x0002e03a01007387 */ /* 0x0007e80000100a00 */
[----:B-1----:R-:W4:Y:S01]  /*50f0*/  LDL.LU.64 R36, [R1+0x10f0] ;  /* 0x0010f00001247983 */ /* 0x002f220000300a00 */
[----:B0-----:R-:W-:-:S03]  /*5100*/  IMAD.WIDE R8, R2, 0x2, R30 ;  /* 0x0000000202087825 */ /* 0x001fc600078e021e */
[----:B------:R-:W2:Y:S04]  /*5110*/  @!P6 LDG.E.U16 R40, desc[UR6][R58.64] ;  /* 0x000000063a28e981 */ /* 0x000ea8000c1e1500 */
[----:B------:R-:W2:Y:S04]  /*5120*/  @!P0 LDG.E.U16 R6, desc[UR6][R8.64] ;  /* 0x0000000608068981 */ /* 0x000ea8000c1e1500 */
[----:B------:R0:W4:Y:S04]  /*5130*/  @!P0 LDG.E.U16 R7, desc[UR6][R38.64] ;  /* 0x0000000626078981 */ /* 0x000128000c1e1500 */
[----:B---3--:R-:W3:Y:S01]  /*5140*/  LDL.LU.64 R58, [R1+0x10e8] ;  /* 0x0010e800013a7983 */ /* 0x008ee20000300a00 */
[----:B------:R-:W-:-:S02]  /*5150*/  VIADD R0, R34, 0xffffff8b ;  /* 0xffffff8b22007836 */ /* 0x000fc40000000000 */
[----:B------:R-:W-:Y:S01]  /*5160*/  VIADD R3, R34, 0xffffffa3 ;  /* 0xffffffa322037836 */ /* 0x000fe20000000000 */
[----:B------:R0:W-:Y:S02]  /*5170*/  STL.64 [R1+0x268], R38 ;  /* 0x0002682601007387 */ /* 0x0001e40000100a00 */
[----:B------:R-:W-:Y:S01]  /*5180*/  ISETP.GE.U32.AND P0, PT, R0, 0x7fffff0c, PT ;  /* 0x7fffff0c0000780c */ /* 0x000fe20003f06070 */
[C---:B------:R-:W-:Y:S01]  /*5190*/  IMAD R0, R60.reuse, 0x54, RZ ;  /* 0x000000543c007824 */ /* 0x040fe200078e02ff */
[----:B------:R1:W-:Y:S01]  /*51a0*/  STL.64 [R1+0x260], R8 ;  /* 0x0002600801007387 */ /* 0x0003e20000100a00 */
[----:B------:R-:W-:Y:S01]  /*51b0*/  ISETP.GE.U32.AND P3, PT, R3, 0x7fffff24, PT ;  /* 0x7fffff240300780c */ /* 0x000fe20003f66070 */
[----:B------:R-:W-:Y:S02]  /*51c0*/  IMAD R2, R60, 0x5c, RZ ;  /* 0x0000005c3c027824 */ /* 0x000fe400078e02ff */
[----:B0-----:R-:W-:Y:S01]  /*51d0*/  IMAD.WIDE R38, R0, 0x2, R32 ;  /* 0x0000000200267825 */ /* 0x001fe200078e0220 */
[----:B------:R-:W-:-:S02]  /*51e0*/  PRMT R4, RZ, 0x7610, R4 ;  /* 0x00007610ff047816 */ /* 0x000fc40000000004 */
[----:B------:R-:W-:Y:S01]  /*51f0*/  PRMT R5, RZ, 0x7610, R5 ;  /* 0x00007610ff057816 */ /* 0x000fe20000000005 */
[----:B-1----:R-:W-:-:S06]  /*5200*/  IMAD.WIDE R8, R2, 0x2, R30 ;  /* 0x0000000202087825 */ /* 0x002fcc00078e021e */
[----:B------:R0:W3:Y:S04]  /*5210*/  @!P3 LDG.E.U16 R4, desc[UR6][R8.64] ;  /* 0x000000060804b981 */ /* 0x0000e8000c1e1500 */
[----:B--2---:R-:W-:Y:S04]  /*5220*/  STL [R1+0x440], R6 ;  /* 0x0004400601007387 */ /* 0x004fe80000100800 */
[----:B----4-:R1:W-:Y:S01]  /*5230*/  STL [R1+0x444], R7 ;  /* 0x0004440701007387 */ /* 0x0103e20000100800 */
[----:B---3--:R-:W-:Y:S02]  /*5240*/  PRMT R58, RZ, 0x7610, R58 ;  /* 0x00007610ff3a7816 */ /* 0x008fe4000000003a */
[----:B------:R-:W-:Y:S01]  /*5250*/  PRMT R59, RZ, 0x7610, R59 ;  /* 0x00007610ff3b7816 */ /* 0x000fe2000000003b */
[----:B-1----:R-:W-:Y:S01]  /*5260*/  IMAD.WIDE R6, R0, 0x2, R30 ;  /* 0x0000000200067825 */ /* 0x002fe200078e021e */
[----:B------:R-:W-:Y:S04]  /*5270*/  STL [R1+0x448], R40 ;  /* 0x0004482801007387 */ /* 0x000fe80000100800 */
[----:B------:R-:W2:Y:S04]  /*5280*/  @!P2 LDG.E.U16 R58, desc[UR6][R6.64] ;  /* 0x00000006063aa981 */ /* 0x000ea8000c1e1500 */
[----:B------:R-:W3:Y:S04]  /*5290*/  @!P2 LDG.E.U16 R59, desc[UR6][R38.64] ;  /* 0x00000006263ba981 */ /* 0x000ee8000c1e1500 */
[----:B------:R1:W-:Y:S04]  /*52a0*/  STL [R1+0x44c], R41 ;  /* 0x00044c2901007387 */ /* 0x0003e80000100800 */
[----:B------:R4:W-:Y:S01]  /*52b0*/  STL.64 [R1+0x1e8], R38 ;  /* 0x0001e82601007387 */ /* 0x0009e20000100a00 */
[----:B-1----:R-:W-:-:S03]  /*52c0*/  IMAD.WIDE R40, R2, 0x2, R32 ;  /* 0x0000000202287825 */ /* 0x002fc600078e0220 */
[----:B------:R1:W-:Y:S04]  /*52d0*/  STL.64 [R1+0x1e0], R6 ;  /* 0x0001e00601007387 */ /* 0x0003e80000100a00 */
[----:B------:R0:W3:Y:S04]  /*52e0*/  @!P3 LDG.E.U16 R5, desc[UR6][R40.64] ;  /* 0x000000062805b981 */ /* 0x0000e8000c1e1500 */
[----:B----4-:R-:W4:Y:S04]  /*52f0*/  LDL.LU.64 R38, [R1+0x10e0] ;  /* 0x0010e00001267983 */ /* 0x010f280000300a00 */
[----:B-1----:R-:W4:Y:S01]  /*5300*/  LDL.LU.64 R6, [R1+0x10d8] ;  /* 0x0010d80001067983 */ /* 0x002f220000300a00 */
[----:B------:R-:W-:-:S02]  /*5310*/  VIADD R0, R34, 0xfffffffa ;  /* 0xfffffffa22007836 */ /* 0x000fc40000000000 */
[----:B------:R-:W-:Y:S01]  /*5320*/  VIADD R3, R34, 0xffffff93 ;  /* 0xffffff9322037836 */ /* 0x000fe20000000000 */
[----:B------:R-:W-:Y:S02]  /*5330*/  STL.64 [R1+0x168], R40 ;  /* 0x0001682801007387 */ /* 0x000fe40000100a00 */
[----:B------:R-:W-:Y:S01]  /*5340*/  ISETP.GE.U32.AND P3, PT, R0, 0x7fffff7b, PT ;  /* 0x7fffff7b0000780c */ /* 0x000fe20003f66070 */
[C---:B------:R-:W-:Y:S01]  /*5350*/  IMAD R0, R60.reuse, 0x64, RZ ;  /* 0x000000643c007824 */ /* 0x040fe200078e02ff */
[----:B------:R0:W-:Y:S01]  /*5360*/  STL.64 [R1+0x160], R8 ;  /* 0x0001600801007387 */ /* 0x0001e20000100a00 */
[----:B------:R-:W-:Y:S01]  /*5370*/  ISETP.GE.U32.AND P6, PT, R3, 0x7fffff14, PT ;  /* 0x7fffff140300780c */ /* 0x000fe20003fc6070 */
[----:B------:R-:W-:Y:S01]  /*5380*/  IMAD R2, R60, 0x6c, RZ ;  /* 0x0000006c3c027824 */ /* 0x000fe200078e02ff */
[----:B------:R-:W-:Y:S02]  /*5390*/  PRMT R61, RZ, 0x7610, R61 ;  /* 0x00007610ff3d7816 */ /* 0x000fe4000000003d */
[----:B------:R-:W-:Y:S01]  /*53a0*/  PRMT R57, RZ, 0x7610, R57 ;  /* 0x00007610ff397816 */ /* 0x000fe20000000039 */
[----:B0-----:R-:W-:-:S04]  /*53b0*/  IMAD.WIDE R8, R2, 0x2, R32 ;  /* 0x0000000202087825 */ /* 0x001fc800078e0220 */
[C---:B------:R-:W-:Y:S01]  /*53c0*/  IMAD.WIDE R40, R0.reuse, 0x2, R30 ;  /* 0x0000000200287825 */ /* 0x040fe200078e021e */
[----:B--2---:R-:W-:Y:S04]  /*53d0*/  STL [R1+0x438], R58 ;  /* 0x0004383a01007387 */ /* 0x004fe80000100800 */
[----:B---3--:R0:W-:Y:S02]  /*53e0*/  STL [R1+0x43c], R59 ;  /* 0x00043c3b01007387 */ /* 0x0081e40000100800 */
[----:B0-----:R-:W-:-:S05]  /*53f0*/  IMAD.WIDE R58, R0, 0x2, R32 ;  /* 0x00000002003a7825 */ /* 0x001fca00078e0220 */
[----:B------:R-:W-:Y:S04]  /*5400*/  STL.64 [R1+0xe8], R58 ;  /* 0x0000e83a01007387 */ /* 0x000fe80000100a00 */
[----:B------:R-:W-:Y:S04]  /*5410*/  STL [R1+0x430], R4 ;  /* 0x0004300401007387 */ /* 0x000fe80000100800 */
[----:B------:R0:W-:Y:S01]  /*5420*/  STL [R1+0x434], R5 ;  /* 0x0004340501007387 */ /* 0x0001e20000100800 */
[----:B----4-:R-:W-:-:S03]  /*5430*/  PRMT R6, RZ, 0x7610, R6 ;  /* 0x00007610ff067816 */ /* 0x010fc60000000006 */
[----:B------:R-:W2:Y:S01]  /*5440*/  @!P5 LDG.E.U16 R57, desc[UR6][R58.64] ;  /* 0x000000063a39d981 */ /* 0x000ea2000c1e1500 */
[----:B0-----:R-:W-:-:S03]  /*5450*/  IMAD.WIDE R4, R2, 0x2, R30 ;  /* 0x0000000202047825 */ /* 0x001fc600078e021e */
[----:B------:R-:W3:Y:S01]  /*5460*/  @!P6 LDG.E.U16 R6, desc[UR6][R8.64] ;  /* 0x000000060806e981 */ /* 0x000ee2000c1e1500 */
[----:B------:R-:W-:-:S03]  /*5470*/  PRMT R7, RZ, 0x7610, R7 ;  /* 0x00007610ff077816 */ /* 0x000fc60000000007 */
[----:B------:R-:W4:Y:S04]  /*5480*/  @!P6 LDG.E.U16 R61, desc[UR6][R4.64] ;  /* 0x00000006043de981 */ /* 0x000f28000c1e1500 */
[----:B------:R-:W2:Y:S01]  /*5490*/  @!P5 LDG.E.U16 R7, desc[UR6][R40.64] ;  /* 0x000000062807d981 */ /* 0x000ea2000c1e1500 */
[----:B------:R-:W-:-:S03]  /*54a0*/  VIADD R0, R34, 0xffffffea ;  /* 0xffffffea22007836 */ /* 0x000fc60000000000 */
[----:B------:R-:W-:Y:S04]  /*54b0*/  STL.64 [R1+0xe0], R40 ;  /* 0x0000e02801007387 */ /* 0x000fe80000100a00 */
[----:B------:R-:W2:Y:S04]  /*54c0*/  LDL.LU R59, [R1+0x10d0] ;  /* 0x0010d000013b7983 */ /* 0x000ea80000300800 */
[----:B------:R-:W-:Y:S01]  /*54d0*/  STL.64 [R1+0x68], R8 ;  /* 0x0000680801007387 */ /* 0x000fe20000100a00 */
[----:B------:R-:W-:-:S03]  /*54e0*/  ISETP.GE.U32.AND P6, PT, R0, 0x7fffff6b, PT ;  /* 0x7fffff6b0000780c */ /* 0x000fc60003fc6070 */
[----:B------:R-:W-:Y:S01]  /*54f0*/  STL.64 [R1+0x60], R4 ;  /* 0x0000600401007387 */ /* 0x000fe20000100a00 */
[----:B------:R-:W-:Y:S02]  /*5500*/  PRMT R0, RZ, 0x7610, R0 ;  /* 0x00007610ff007816 */ /* 0x000fe40000000000 */
[----:B------:R-:W-:Y:S01]  /*5510*/  PRMT R38, RZ, 0x7610, R38 ;  /* 0x00007610ff267816 */ /* 0x000fe20000000026 */
[----:B----4-:R-:W-:Y:S04]  /*5520*/  STL [R1+0x1054], R61 ;  /* 0x0010543d01007387 */ /* 0x010fe80000100800 */
[----:B---3--:R0:W-:Y:S04]  /*5530*/  STL [R1+0x3c4], R6 ;  /* 0x0003c40601007387 */ /* 0x0081e80000100800 */
[----:B--2---:R-:W-:Y:S01]  /*5540*/  STL [R1+0x3cc], R57 ;  /* 0x0003cc3901007387 */ /* 0x004fe20000100800 */
[----:B0-----:R-:W-:-:S03]  /*5550*/  IMAD R6, R60, 0x74, RZ ;  /* 0x000000743c067824 */ /* 0x001fc600078e02ff */
[----:B------:R-:W-:Y:S01]  /*5560*/  STL.S16 [R1+0x5b8], R0 ;  /* 0x0005b80001007387 */ /* 0x000fe20000100600 */
[----:B------:R-:W-:-:S03]  /*5570*/  IMAD.WIDE R8, R6, 0x2, R32 ;  /* 0x0000000206087825 */ /* 0x000fc600078e0220 */
[----:B------:R0:W-:Y:S04]  /*5580*/  STL [R1+0x3c8], R7 ;  /* 0x0003c80701007387 */ /* 0x0001e80000100800 */
[----:B------:R-:W-:Y:S04]  /*5590*/  STL [R1+0xf3c], R8 ;  /* 0x000f3c0801007387 */ /* 0x000fe80000100800 */
[----:B------:R-:W-:Y:S01]  /*55a0*/  STL [R1+0x1034], R8 ;  /* 0x0010340801007387 */ /* 0x000fe20000100800 */
[----:B0-----:R-:W-:-:S03]  /*55b0*/  IMAD.WIDE R6, R6, 0x2, R30 ;  /* 0x0000000206067825 */ /* 0x001fc600078e021e */
[----:B------:R-:W-:Y:S04]  /*55c0*/  STL [R1+0xf38], R9 ;  /* 0x000f380901007387 */ /* 0x000fe80000100800 */
[----:B------:R-:W-:Y:S04]  /*55d0*/  STL [R1+0x1038], R9 ;  /* 0x0010380901007387 */ /* 0x000fe80000100800 */
[----:B------:R-:W-:Y:S04]  /*55e0*/  STL [R1+0xf44], R6 ;  /* 0x000f440601007387 */ /* 0x000fe80000100800 */
[----:B------:R-:W-:Y:S04]  /*55f0*/  STL [R1+0x103c], R6 ;  /* 0x00103c0601007387 */ /* 0x000fe80000100800 */
[----:B------:R-:W-:Y:S04]  /*5600*/  STL [R1+0xf40], R7 ;  /* 0x000f400701007387 */ /* 0x000fe80000100800 */
[----:B------:R0:W2:Y:S04]  /*5610*/  @!P0 LDG.E.U16 R38, desc[UR6][R6.64] ;  /* 0x0000000606268981 */ /* 0x0000a8000c1e1500 */
[----:B------:R1:W-:Y:S04]  /*5620*/  STL [R1+0x1040], R7 ;  /* 0x0010400701007387 */ /* 0x0003e80000100800 */
[----:B-1----:R-:W3:Y:S01]  /*5630*/  LDL.LU R7, [R1+0x5b8] ;  /* 0x0005b80001077983 */ /* 0x002ee20000300800 */
[----:B------:R-:W-:-:S02]  /*5640*/  VIADD R3, R34, 0xffffff83 ;  /* 0xffffff8322037836 */ /* 0x000fc40000000000 */
[----:B------:R-:W-:-:S03]  /*5650*/  IMAD R2, R60, 0x7c, RZ ;  /* 0x0000007c3c027824 */ /* 0x000fc600078e02ff */
[----:B------:R-:W-:Y:S02]  /*5660*/  ISETP.GE.U32.AND P2, PT, R3, 0x7fffff04, PT ;  /* 0x7fffff040300780c */ /* 0x000fe40003f46070 */
[----:B------:R-:W-:Y:S01]  /*5670*/  IADD3 R3, PT, PT, R34, -0xe, RZ ;  /* 0xfffffff222037810 */ /* 0x000fe20007ffe0ff */
[----:B------:R-:W-:-:S03]  /*5680*/  IMAD.WIDE R4, R2, 0x2, R32 ;  /* 0x0000000202047825 */ /* 0x000fc600078e0220 */
[----:B------:R-:W-:Y:S01]  /*5690*/  ISETP.GE.U32.AND P5, PT, R3, 0x7fffff73, PT ;  /* 0x7fffff730300780c */ /* 0x000fe20003fa6070 */
[----:B------:R-:W-:Y:S01]  /*56a0*/  IMAD.WIDE R2, R2, 0x2, R30 ;  /* 0x0000000202027825 */ /* 0x000fe200078e021e */
[----:B------:R-:W-:-:S06]  /*56b0*/  PRMT R39, RZ, 0x7610, R39 ;  /* 0x00007610ff277816 */ /* 0x000fcc0000000027 */
[----:B------:R1:W4:Y:S04]  /*56c0*/  @!P0 LDG.E.U16 R39, desc[UR6][R8.64] ;  /* 0x0000000608278981 */ /* 0x000328000c1e1500 */
[----:B---3--:R-:W3:Y:S01]  /*56d0*/  @!P2 LDG.E.U16 R7, desc[UR6][R2.64] ;  /* 0x000000060207a981 */ /* 0x008ee2000c1e1500 */
[----:B------:R-:W-:Y:S01]  /*56e0*/  PRMT R14, RZ, 0x7610, R14 ;  /* 0x00007610ff0e7816 */ /* 0x000fe2000000000e */
[C---:B------:R-:W-:Y:S02]  /*56f0*/  VIADD R0, R34.reuse, 0xffffffda ;  /* 0xffffffda22007836 */ /* 0x040fe40000000000 */
[----:B------:R-:W-:Y:S04]  /*5700*/  STL [R1+0xf4c], R4 ;  /* 0x000f4c0401007387 */ /* 0x000fe80000100800 */
[----:B------:R-:W-:Y:S04]  /*5710*/  STL [R1+0x1044], R4 ;  /* 0x0010440401007387 */ /* 0x000fe80000100800 */
[----:B------:R-:W-:Y:S04]  /*5720*/  STL [R1+0xf48], R5 ;  /* 0x000f480501007387 */ /* 0x000fe80000100800 */
[----:B------:R1:W-:Y:S01]  /*5730*/  STL [R1+0x1048], R5 ;  /* 0x0010480501007387 */ /* 0x0003e20000100800 */
[----:B------:R-:W-:-:S03]  /*5740*/  VIADD R57, R34, 0xffffffe2 ;  /* 0xffffffe222397836 */ /* 0x000fc60000000000 */
[----:B------:R2:W4:Y:S01]  /*5750*/  @!P2 LDG.E.U16 R14, desc[UR6][R4.64] ;  /* 0x00000006040ea981 */ /* 0x000522000c1e1500 */
[----:B------:R-:W-:Y:S01]  /*5760*/  ISETP.GE.U32.AND P2, PT, R0, 0x7fffff5b, PT ;  /* 0x7fffff5b0000780c */ /* 0x000fe20003f46070 */
[C---:B------:R-:W-:Y:S01]  /*5770*/  IMAD R0, R60.reuse, 0x5, RZ ;  /* 0x000000053c007824 */ /* 0x040fe200078e02ff */
[----:B0-----:R-:W-:Y:S02]  /*5780*/  PRMT R6, RZ, 0x7610, R6 ;  /* 0x00007610ff067816 */ /* 0x001fe40000000006 */
[----:B------:R-:W-:Y:S01]  /*5790*/  ISETP.GE.U32.AND P0, PT, R57, 0x7fffff63, PT ;  /* 0x7fffff633900780c */ /* 0x000fe20003f06070 */
[----:B------:R-:W-:Y:S01]  /*57a0*/  IMAD R57, R60, 0xd, RZ ;  /* 0x0000000d3c397824 */ /* 0x000fe200078e02ff */
[----:B-1----:R-:W-:Y:S01]  /*57b0*/  PRMT R9, RZ, 0x7610, R9 ;  /* 0x00007610ff097816 */ /* 0x002fe20000000009 */
[----:B------:R-:W-:Y:S01]  /*57c0*/  IMAD.WIDE R40, R0, 0x2, R30 ;  /* 0x0000000200287825 */ /* 0x000fe200078e021e */
[----:B------:R-:W-:-:S04]  /*57d0*/  PRMT R8, RZ, 0x7610, R8 ;  /* 0x00007610ff087816 */ /* 0x000fc80000000008 */
[----:B------:R-:W4:Y:S01]  /*57e0*/  @!P3 LDG.E.U16 R9, desc[UR6][R40.64] ;  /* 0x000000062809b981 */ /* 0x000f22000c1e1500 */
[----:B------:R-:W-:Y:S01]  /*57f0*/  PRMT R11, RZ, 0x7610, R11 ;  /* 0x00007610ff0b7816 */ /* 0x000fe2000000000b */
[----:B--2---:R-:W-:-:S05]  /*5800*/  IMAD.WIDE R4, R57, 0x2, R30 ;  /* 0x0000000239047825 */ /* 0x004fca00078e021e */
[----:B------:R0:W2:Y:S04]  /*5810*/  @!P5 LDG.E.U16 R11, desc[UR6][R4.64] ;  /* 0x00000006040bd981 */ /* 0x0000a8000c1e1500 */
[----:B---3--:R-:W-:Y:S04]  /*5820*/  STL [R1+0x104c], R7 ;  /* 0x00104c0701007387 */ /* 0x008fe80000100800 */
[----:B------:R-:W-:Y:S04]  /*5830*/  STL [R1+0xf54], R2 ;  /* 0x000f540201007387 */ /* 0x000fe80000100800 */
[----:B------:R-:W-:Y:S04]  /*5840*/  STL [R1+0x1050], R2 ;  /* 0x0010500201007387 */ /* 0x000fe80000100800 */
[----:B------:R-:W-:Y:S04]  /*5850*/  STL [R1+0xf50], R3 ;  /* 0x000f500301007387 */ /* 0x000fe80000100800 */
[----:B------:R1:W-:Y:S04]  /*5860*/  STL [R1+0x1058], R3 ;  /* 0x0010580301007387 */ /* 0x0003e80000100800 */
[----:B------:R-:W-:Y:S04]  /*5870*/  STL [R1+0x630], R38 ;  /* 0x0006302601007387 */ /* 0x000fe80000100800 */
[----:B----4-:R3:W-:Y:S01]  /*5880*/  STL [R1+0x634], R39 ;  /* 0x0006342701007387 */ /* 0x0107e20000100800 */
[----:B-1----:R-:W-:-:S05]  /*5890*/  IMAD.WIDE R2, R57, 0x2, R32 ;  /* 0x0000000239027825 */ /* 0x002fca00078e0220 */
[----:B------:R-:W4:Y:S01]  /*58a0*/  @!P5 LDG.E.U16 R8, desc[UR6][R2.64] ;  /* 0x000000060208d981 */ /* 0x000f22000c1e1500 */
[----:B---3--:R-:W-:-:S05]  /*58b0*/  IMAD.WIDE R38, R0, 0x2, R32 ;  /* 0x0000000200267825 */ /* 0x008fca00078e0220 */
[----:B------:R-:W3:Y:S01]  /*58c0*/  @!P3 LDG.E.U16 R6, desc[UR6][R38.64] ;  /* 0x000000062606b981 */ /* 0x000ee2000c1e1500 */
[----:B------:R-:W-:-:S03]  /*58d0*/  VIADD R0, R34, 0xffffffca ;  /* 0xffffffca22007836 */ /* 0x000fc60000000000 */
[----:B------:R1:W-:Y:S04]  /*58e0*/  STL.64 [R1+0x6d8], R38 ;  /* 0x0006d82601007387 */ /* 0x0003e80000100a00 */
[----:B------:R0:W-:Y:S01]  /*58f0*/  STL.64 [R1+0x6d0], R40 ;  /* 0x0006d02801007387 */ /* 0x0001e20000100a00 */
[----:B------:R-:W-:Y:S01]  /*5900*/  ISETP.GE.U32.AND P5, PT, R0, 0x7fffff4b, PT ;  /* 0x7fffff4b0000780c */ /* 0x000fe20003fa6070 */
[C---:B------:R-:W-:Y:S02]  /*5910*/  IMAD R0, R60.reuse, 0x15, RZ ;  /* 0x000000153c007824 */ /* 0x040fe400078e02ff */
[----:B-1----:R-:W2:Y:S01]  /*5920*/  LDL.LU.64 R38, [R1+0x10c8] ;  /* 0x0010c80001267983 */ /* 0x002ea20000300a00 */
[----:B------:R-:W-:Y:S01]  /*5930*/  PRMT R10, RZ, 0x7610, R10 ;  /* 0x00007610ff0a7816 */ /* 0x000fe2000000000a */
[----:B------:R-:W-:Y:S01]  /*5940*/  IMAD R57, R60, 0x1d, RZ ;  /* 0x0000001d3c397824 */ /* 0x000fe200078e02ff */
[----:B------:R-:W-:-:S02]  /*5950*/  PRMT R13, RZ, 0x7610, R13 ;  /* 0x00007610ff0d7816 */ /* 0x000fc4000000000d */
[----:B------:R-:W-:Y:S02]  /*5960*/  PRMT R12, RZ, 0x7610, R12 ;  /* 0x00007610ff0c7816 */ /* 0x000fe4000000000c */
[----:B------:R-:W-:Y:S02]  /*5970*/  PRMT R15, RZ, 0x7610, R15 ;  /* 0x00007610ff0f7816 */ /* 0x000fe4000000000f */
[----:B------:R-:W-:Y:S01]  /*5980*/  PRMT R17, RZ, 0x7610, R17 ;  /* 0x00007610ff117816 */ /* 0x000fe20000000011 */
[----:B---3--:R-:W-:Y:S04]  /*5990*/  STL [R1+0x105c], R6 ;  /* 0x00105c0601007387 */ /* 0x008fe80000100800 */
[----:B------:R-:W-:Y:S04]  /*59a0*/  STL.64 [R1+0x658], R2 ;  /* 0x0006580201007387 */ /* 0x000fe80000100a00 */
[----:B0-----:R-:W3:Y:S04]  /*59b0*/  LDL.LU.64 R40, [R1+0x10c0] ;  /* 0x0010c00001287983 */ /* 0x001ee80000300a00 */
[----:B------:R-:W-:Y:S04]  /*59c0*/  STL [R1+0x5bc], R14 ;  /* 0x0005bc0e01007387 */ /* 0x000fe80000100800 */
[----:B------:R-:W-:Y:S04]  /*59d0*/  STL.64 [R1+0x650], R4 ;  /* 0x0006500401007387 */ /* 0x000fe80000100a00 */
[----:B------:R-:W-:Y:S04]  /*59e0*/  STL [R1+0x1060], R9 ;  /* 0x0010600901007387 */ /* 0x000fe80000100800 */
[----:B----4-:R0:W-:Y:S02]  /*59f0*/  STL [R1+0x1064], R8 ;  /* 0x0010640801007387 */ /* 0x0101e40000100800 */
[----:B0-----:R-:W-:-:S05]  /*5a00*/  IMAD.WIDE R8, R0, 0x2, R32 ;  /* 0x0000000200087825 */ /* 0x001fca00078e0220 */
[----:B------:R0:W4:Y:S01]  /*5a10*/  @!P6 LDG.E.U16 R10, desc[UR6][R8.64] ;  /* 0x00000006080ae981 */ /* 0x000122000c1e1500 */
[----:B------:R-:W-:-:S04]  /*5a20*/  IMAD.WIDE R6, R0, 0x2, R30 ;  /* 0x0000000200067825 */ /* 0x000fc800078e021e */
[C---:B------:R-:W-:Y:S01]  /*5a30*/  IMAD.WIDE R4, R57.reuse, 0x2, R32 ;  /* 0x0000000239047825 */ /* 0x040fe200078e0220 */
[----:B------:R1:W3:Y:S03]  /*5a40*/  @!P6 LDG.E.U16 R13, desc[UR6][R6.64] ;  /* 0x00000006060de981 */ /* 0x0002e6000c1e1500 */
[----:B------:R-:W-:Y:S01]  /*5a50*/  IMAD.WIDE R2, R57, 0x2, R30 ;  /* 0x0000000239027825 */ /* 0x000fe200078e021e */
[----:B------:R0:W3:Y:S03]  /*5a60*/  @!P0 LDG.E.U16 R12, desc[UR6][R4.64] ;  /* 0x00000006040c8981 */ /* 0x0000e6000c1e1500 */
[----:B------:R-:W-:Y:S01]  /*5a70*/  VIADD R0, R34, 0xffffffba ;  /* 0xffffffba22007836 */ /* 0x000fe20000000000 */
[----:B------:R0:W3:Y:S04]  /*5a80*/  @!P0 LDG.E.U16 R15, desc[UR6][R2.64] ;  /* 0x00000006020f8981 */ /* 0x0000e8000c1e1500 */
[----:B------:R-:W-:Y:S01]  /*5a90*/  ISETP.GE.U32.AND P0, PT, R0, 0x7fffff3b, PT ;  /* 0x7fffff3b0000780c */ /* 0x000fe20003f06070 */
[----:B------:R-:W-:Y:S01]  /*5aa0*/  IMAD R0, R60, 0x25, RZ ;  /* 0x000000253c007824 */ /* 0x000fe200078e02ff */
[----:B--2---:R-:W-:Y:S04]  /*5ab0*/  STL [R1+0x1068], R11 ;  /* 0x0010680b01007387 */ /* 0x004fe80000100800 */
[----:B------:R0:W-:Y:S02]  /*5ac0*/  STL.64 [R1+0x5d8], R8 ;  /* 0x0005d80801007387 */ /* 0x0001e40000100a00 */
[----:B0-----:R-:W-:-:S05]  /*5ad0*/  IMAD.WIDE R8, R0, 0x2, R32 ;  /* 0x0000000200087825 */ /* 0x001fca00078e0220 */
[----:B------:R0:W2:Y:S01]  /*5ae0*/  @!P2 LDG.E.U16 R17, desc[UR6][R8.64] ;  /* 0x000000060811a981 */ /* 0x0000a2000c1e1500 */
[----:B------:R-:W-:-:S05]  /*5af0*/  VIADD R58, R34, 0xffffffd2 ;  /* 0xffffffd2223a7836 */ /* 0x000fca0000000000 */
[----:B------:R-:W-:Y:S01]  /*5b00*/  ISETP.GE.U32.AND P3, PT, R58, 0x7fffff53, PT ;  /* 0x7fffff533a00780c */ /* 0x000fe20003f66070 */
[----:B------:R1:W-:Y:S01]  /*5b10*/  STL.64 [R1+0x5d0], R6 ;  /* 0x0005d00601007387 */ /* 0x0003e20000100a00 */
[----:B------:R-:W-:Y:S01]  /*5b20*/  IMAD R57, R60, 0x2d, RZ ;  /* 0x0000002d3c397824 */ /* 0x000fe200078e02ff */
[----:B------:R-:W-:Y:S02]  /*5b30*/  PRMT R19, RZ, 0x7610, R19 ;  /* 0x00007610ff137816 */ /* 0x000fe40000000013 */
[----:B------:R-:W-:Y:S02]  /*5b40*/  PRMT R18, RZ, 0x7610, R18 ;  /* 0x00007610ff127816 */ /* 0x000fe40000000012 */
[----:B------:R-:W-:Y:S01]  /*5b50*/  PRMT R16, RZ, 0x7610, R16 ;  /* 0x00007610ff107816 */ /* 0x000fe20000000010 */
[----:B-1----:R-:W-:-:S04]  /*5b60*/  IMAD.WIDE R6, R0, 0x2, R30 ;  /* 0x0000000200067825 */ /* 0x002fc800078e021e */
[C---:B------:R-:W-:Y:S01]  /*5b70*/  VIADD R0, R34.reuse, 0xffffffaa ;  /* 0xffffffaa22007836 */ /* 0x040fe20000000000 */
[----:B------:R-:W-:Y:S01]  /*5b80*/  PRMT R21, RZ, 0x7610, R21 ;  /* 0x00007610ff157816 */ /* 0x000fe20000000015 */
[----:B------:R-:W-:Y:S01]  /*5b90*/  VIADD R58, R34, 0xffffffc2 ;  /* 0xffffffc2223a7836 */ /* 0x000fe20000000000 */
[----:B------:R1:W2:Y:S04]  /*5ba0*/  @!P2 LDG.E.U16 R16, desc[UR6][R6.64] ;  /* 0x000000060610a981 */ /* 0x0002a8000c1e1500 */
[----:B------:R-:W-:Y:S02]  /*5bb0*/  ISETP.GE.U32.AND P6, PT, R58, 0x7fffff43, PT ;  /* 0x7fffff433a00780c */ /* 0x000fe40003fc6070 */
[----:B------:R-:W-:Y:S02]  /*5bc0*/  PRMT R20, RZ, 0x7610, R20 ;  /* 0x00007610ff147816 */ /* 0x000fe40000000014 */
[----:B------:R-:W-:-:S02]  /*5bd0*/  PRMT R23, RZ, 0x7610, R23 ;  /* 0x00007610ff177816 */ /* 0x000fc40000000017 */
[----:B------:R-:W-:Y:S01]  /*5be0*/  PRMT R22, RZ, 0x7610, R22 ;  /* 0x00007610ff167816 */ /* 0x000fe20000000016 */
[----:B----4-:R-:W-:Y:S04]  /*5bf0*/  STL [R1+0x106c], R10 ;  /* 0x00106c0a01007387 */ /* 0x010fe80000100800 */
[----:B------:R4:W-:Y:S04]  /*5c00*/  STL.64 [R1+0x558], R4 ;  /* 0x0005580401007387 */ /* 0x0009e80000100a00 */
[----:B------:R0:W-:Y:S01]  /*5c10*/  STL.64 [R1+0x550], R2 ;  /* 0x0005500201007387 */ /* 0x0001e20000100a00 */
[----:B----4-:R-:W-:-:S04]  /*5c20*/  IMAD.WIDE R4, R57, 0x2, R32 ;  /* 0x0000000239047825 */ /* 0x010fc800078e0220 */
[----:B0-----:R-:W-:Y:S01]  /*5c30*/  IMAD.WIDE R2, R57, 0x2, R30 ;  /* 0x0000000239027825 */ /* 0x001fe200078e021e */
[----:B------:R0:W4:Y:S04]  /*5c40*/  @!P3 LDG.E.U16 R19, desc[UR6][R4.64] ;  /* 0x000000060413b981 */ /* 0x000128000c1e1500 */
[----:B------:R0:W4:Y:S01]  /*5c50*/  @!P3 LDG.E.U16 R18, desc[UR6][R2.64] ;  /* 0x000000060212b981 */ /* 0x000122000c1e1500 */
[----:B------:R-:W-:Y:S01]  /*5c60*/  ISETP.GE.U32.AND P3, PT, R0, 0x7fffff2b, PT ;  /* 0x7fffff2b0000780c */ /* 0x000fe20003f66070 */
[C---:B------:R-:W-:Y:S02]  /*5c70*/  IMAD R0, R60.reuse, 0x35, RZ ;  /* 0x000000353c007824 */ /* 0x040fe400078e02ff */
[----:B---3--:R-:W-:Y:S04]  /*5c80*/  STL [R1+0x1070], R13 ;  /* 0x0010700d01007387 */ /* 0x008fe80000100800 */
[----:B------:R-:W-:Y:S04]  /*5c90*/  STL [R1+0x1074], R12 ;  /* 0x0010740c01007387 */ /* 0x000fe80000100800 */
[----:B------:R-:W-:Y:S04]  /*5ca0*/  STL [R1+0x1078], R15 ;  /* 0x0010780f01007387 */ /* 0x000fe80000100800 */
[----:B------:R3:W-:Y:S01]  /*5cb0*/  STL.64 [R1+0x4d8], R8 ;  /* 0x0004d80801007387 */ /* 0x0007e20000100a00 */
[----:B------:R-:W-:-:S02]  /*5cc0*/  IMAD R57, R60, 0x3d, RZ ;  /* 0x0000003d3c397824 */ /* 0x000fc400078e02ff */
[----:B---3--:R-:W-:-:S05]  /*5cd0*/  IMAD.WIDE R8, R0, 0x2, R32 ;  /* 0x0000000200087825 */ /* 0x008fca00078e0220 */
[----:B------:R-:W3:Y:S04]  /*5ce0*/  @!P5 LDG.E.U16 R21, desc[UR6][R8.64] ;  /* 0x000000060815d981 */ /* 0x000ee8000c1e1500 */
[----:B------:R1:W-:Y:S04]  /*5cf0*/  STL.64 [R1+0x4d0], R6 ;  /* 0x0004d00601007387 */ /* 0x0003e80000100a00 */
[----:B--2---:R-:W-:Y:S04]  /*5d00*/  STL [R1+0x107c], R17 ;  /* 0x00107c1101007387 */ /* 0x004fe80000100800 */
[----:B------:R0:W-:Y:S01]  /*5d10*/  STL.64 [R1+0x458], R4 ;  /* 0x0004580401007387 */ /* 0x0001e20000100a00 */
[----:B-1----:R-:W-:-:S03]  /*5d20*/  IMAD.WIDE R6, R0, 0x2, R30 ;  /* 0x0000000200067825 */ /* 0x002fc600078e021e */
[----:B------:R1:W-:Y:S04]  /*5d30*/  STL.64 [R1+0x450], R2 ;  /* 0x0004500201007387 */ /* 0x0003e80000100a00 */
[----:B------:R-:W2:Y:S01]  /*5d40*/  @!P5 LDG.E.U16 R20, desc[UR6][R6.64] ;  /* 0x000000060614d981 */ /* 0x000ea2000c1e1500 */
[----:B0-----:R-:W-:-:S04]  /*5d50*/  IMAD.WIDE R4, R57, 0x2, R32 ;  /* 0x0000000239047825 */ /* 0x001fc800078e0220 */
[----:B-1----:R-:W-:Y:S01]  /*5d60*/  IMAD.WIDE R2, R57, 0x2, R30 ;  /* 0x0000000239027825 */ /* 0x002fe200078e021e */
[----:B------:R0:W2:Y:S04]  /*5d70*/  @!P6 LDG.E.U16 R23, desc[UR6][R4.64] ;  /* 0x000000060417e981 */ /* 0x0000a8000c1e1500 */
[----:B------:R1:W2:Y:S01]  /*5d80*/  @!P6 LDG.E.U16 R22, desc[UR6][R2.64] ;  /* 0x000000060216e981 */ /* 0x0002a2000c1e1500 */
[----:B------:R-:W0:Y:S01]  /*5d90*/  S2R R14, SR_TID.X ;  /* 0x00000000000e7919 */ /* 0x000e220000002100 */
[C---:B------:R-:W-:Y:S02]  /*5da0*/  VIADD R58, R34.reuse, 0xffffffb2 ;  /* 0xffffffb2223a7836 */ /* 0x040fe40000000000 */
[----:B------:R-:W-:-:S03]  /*5db0*/  VIADD R0, R34, 0xffffff9a ;  /* 0xffffff9a22007836 */ /* 0x000fc60000000000 */
[----:B------:R-:W-:Y:S01]  /*5dc0*/  ISETP.GE.U32.AND P2, PT, R58, 0x7fffff33, PT ;  /* 0x7fffff333a00780c */ /* 0x000fe20003f46070 */
[----:B------:R-:W-:Y:S01]  /*5dd0*/  VIADD R58, R34, 0xffffffa2 ;  /* 0xffffffa2223a7836 */ /* 0x000fe20000000000 */
[----:B------:R-:W-:Y:S01]  /*5de0*/  STL [R1+0x1080], R16 ;  /* 0x0010801001007387 */ /* 0x000fe20000100800 */
[----:B------:R-:W-:Y:S01]  /*5df0*/  ISETP.GE.U32.AND P6, PT, R0, 0x7fffff1b, PT ;  /* 0x7fffff1b0000780c */ /* 0x000fe20003fc6070 */
[----:B------:R-:W-:Y:S01]  /*5e00*/  IMAD R0, R60, 0x45, RZ ;  /* 0x000000453c007824 */ /* 0x000fe200078e02ff */
[----:B------:R-:W-:-:S04]  /*5e10*/  @!UP0 UIADD3 UR8, UPT, UPT, -UR10, 0x100000, URZ ;  /* 0x001000000a088890 */ /* 0x000fc8000fffe1ff */
[----:B------:R-:W-:Y:S02]  /*5e20*/  @!UP0 USHF.L.U32 UR9, UR8, 0xb, URZ ;  /* 0x0000000b08098899 */ /* 0x000fe400080006ff */
[----:B------:R-:W-:Y:S01]  /*5e30*/  @!UP0 USHF.L.U32 UR8, UR8, 0x1, URZ ;  /* 0x0000000108088899 */ /* 0x000fe200080006ff */
[----:B------:R-:W-:Y:S02]  /*5e40*/  ISETP.GE.U32.AND P5, PT, R58, 0x7fffff23, PT ;  /* 0x7fffff233a00780c */ /* 0x000fe40003fa6070 */
[----:B------:R-:W-:Y:S02]  /*5e50*/  PRMT R25, RZ, 0x7610, R25 ;  /* 0x00007610ff197816 */ /* 0x000fe40000000019 */
[----:B------:R-:W-:Y:S01]  /*5e60*/  PRMT R24, RZ, 0x7610, R24 ;  /* 0x00007610ff187816 */ /* 0x000fe20000000018 */
[----:B------:R-:W-:-:S06]  /*5e70*/  VOTEU.ALL UP0, P1 ;  /* 0x0000000000ff7886 */ /* 0x000fcc0000800000 */
[----:B------:R0:W1:Y:S02]  /*5e80*/  @!UP0 SYNCS.EXCH.64 URZ, [UR76+0x42008], UR8 ;  /* 0x042008084cff85b2 */ /* 0x0000640008000100 */
[C---:B0-----:R-:W-:Y:S02]  /*5e90*/  IMAD.SHL.U32 R58, R14.reuse, 0x100, RZ ;  /* 0x000001000e3a7824 */ /* 0x041fe400078e00ff */
[----:B------:R-:W-:Y:S01]  /*5ea0*/  IMAD.SHL.U32 R14, R14, 0x2, RZ ;  /* 0x000000020e0e7824 */ /* 0x000fe200078e00ff */
[----:B------:R-:W-:Y:S02]  /*5eb0*/  PRMT R27, RZ, 0x7610, R27 ;  /* 0x00007610ff1b7816 */ /* 0x000fe4000000001b */
[----:B------:R-:W-:Y:S01]  /*5ec0*/  PRMT R26, RZ, 0x7610, R26 ;  /* 0x00007610ff1a7816 */ /* 0x000fe2000000001a */
[----:B----4-:R-:W-:Y:S04]  /*5ed0*/  STL [R1+0x1084], R19 ;  /* 0x0010841301007387 */ /* 0x010fe80000100800 */
[----:B------:R-:W-:Y:S04]  /*5ee0*/  STL [R1+0x1088], R18 ;  /* 0x0010881201007387 */ /* 0x000fe80000100800 */
[----:B------:R-:W-:Y:S04]  /*5ef0*/  STL.64 [R1+0x3d8], R8 ;  /* 0x0003d80801007387 */ /* 0x000fe80000100a00 */
[----:B------:R-:W-:Y:S04]  /*5f00*/  STL.64 [R1+0x3d0], R6 ;  /* 0x0003d00601007387 */ /* 0x000fe80000100a00 */
[----:B---3--:R-:W-:Y:S04]  /*5f10*/  STL [R1+0x108c], R21 ;  /* 0x00108c1501007387 */ /* 0x008fe80000100800 */
[----:B------:R0:W-:Y:S04]  /*5f20*/  STL.64 [R1+0x358], R4 ;  /* 0x0003580401007387 */ /* 0x0001e80000100a00 */
[----:B------:R1:W-:Y:S01]  /*5f30*/  STL.64 [R1+0x350], R2 ;  /* 0x0003500201007387 */ /* 0x0003e20000100a00 */
[----:B0-----:R-:W-:-:S04]  /*5f40*/  IMAD.WIDE R4, R0, 0x2, R32 ;  /* 0x0000000200047825 */ /* 0x001fc800078e0220 */
[----:B-1----:R-:W-:Y:S01]  /*5f50*/  IMAD.WIDE R2, R0, 0x2, R30 ;  /* 0x0000000200027825 */ /* 0x002fe200078e021e */
[----:B------:R-:W-:Y:S01]  /*5f60*/  LOP3.LUT R0, R58, 0xc07e, R14, 0xc8, !PT ;  /* 0x0000c07e3a007812 */ /* 0x000fe200078ec80e */
[----:B------:R-:W3:Y:S04]  /*5f70*/  @!P0 LDG.E.U16 R25, desc[UR6][R4.64] ;  /* 0x0000000604198981 */ /* 0x000ee8000c1e1500 */
[----:B------:R0:W4:Y:S04]  /*5f80*/  @!P0 LDG.E.U16 R24, desc[UR6][R2.64] ;  /* 0x0000000602188981 */ /* 0x000128000c1e1500 */
[----:B------:R1:W-:Y:S04]  /*5f90*/  STS.U16 [R0+UR76+0x10c00], R35 ;  /* 0x010c002300007988 */ /* 0x0003e8000800044c */
[----:B--2---:R-:W-:Y:S04]  /*5fa0*/  STL [R1+0x1090], R20 ;  /* 0x0010901401007387 */ /* 0x004fe80000100800 */
[----:B------:R-:W-:Y:S01]  /*5fb0*/  STL [R1+0x1094], R23 ;  /* 0x0010941701007387 */ /* 0x000fe20000100800 */
[----:B-1----:R-:W-:-:S03]  /*5fc0*/  IMAD R35, R60, 0x4d, RZ ;  /* 0x0000004d3c237824 */ /* 0x002fc600078e02ff */
[----:B------:R-:W-:Y:S01]  /*5fd0*/  STL [R1+0x1098], R22 ;  /* 0x0010981601007387 */ /* 0x000fe20000100800 */
[----:B------:R-:W-:-:S03]  /*5fe0*/  IMAD.WIDE R6, R35, 0x2, R32 ;  /* 0x0000000223067825 */ /* 0x000fc600078e0220 */
[----:B------:R-:W-:Y:S04]  /*5ff0*/  STL.64 [R1+0x2d8], R4 ;  /* 0x0002d80401007387 */ /* 0x000fe80000100a00 */
[----:B------:R0:W-:Y:S04]  /*6000*/  STL.64 [R1+0x2d0], R2 ;  /* 0x0002d00201007387 */ /* 0x0001e80000100a00 */
[----:B------:R-:W2:Y:S01]  /*6010*/  @!P2 LDG.E.U16 R27, desc[UR6][R6.64] ;  /* 0x00000006061ba981 */ /* 0x000ea2000c1e1500 */
[----:B0-----:R-:W-:-:S05]  /*6020*/  IMAD.WIDE R2, R35, 0x2, R30 ;  /* 0x0000000223027825 */ /* 0x001fca00078e021e */
[----:B------:R0:W2:Y:S01]  /*6030*/  @!P2 LDG.E.U16 R26, desc[UR6][R2.64] ;  /* 0x00000006021aa981 */ /* 0x0000a2000c1e1500 */
[----:B------:R-:W-:-:S03]  /*6040*/  VIADD R35, R34, 0xffffff8a ;  /* 0xffffff8a22237836 */ /* 0x000fc60000000000 */
[----:B------:R1:W-:Y:S01]  /*6050*/  STS.U16 [R0+UR76+0xc00], R36 ;  /* 0x000c002400007988 */ /* 0x0003e2000800044c */
[----:B------:R-:W-:Y:S02]  /*6060*/  PRMT R29, RZ, 0x7610, R29 ;  /* 0x00007610ff1d7816 */ /* 0x000fe4000000001d */
[----:B------:R-:W-:Y:S02]  /*6070*/  PRMT R28, RZ, 0x7610, R28 ;  /* 0x00007610ff1c7816 */ /* 0x000fe4000000001c */
[----:B------:R-:W-:Y:S01]  /*6080*/  ISETP.GE.U32.AND P2, PT, R35, 0x7fffff0b, PT ;  /* 0x7fffff0b2300780c */ /* 0x000fe20003f46070 */
[----:B-1----:R-:W-:Y:S02]  /*6090*/  IMAD R36, R60, 0x55, RZ ;  /* 0x000000553c247824 */ /* 0x002fe400078e02ff */
[----:B------:R-:W-:Y:S02]  /*60a0*/  VIADD R35, R34, 0xffffff82 ;  /* 0xffffff8222237836 */ /* 0x000fe40000000000 */
[----:B------:R-:W-:Y:S01]  /*60b0*/  IMAD.WIDE R4, R36, 0x2, R32 ;  /* 0x0000000224047825 */ /* 0x000fe200078e0220 */
[----:B------:R1:W-:Y:S04]  /*60c0*/  STS.U16 [R0+UR76+0x1c00], R48 ;  /* 0x001c003000007988 */ /* 0x0003e8000800044c */
[----:B------:R-:W2:Y:S04]  /*60d0*/  @!P3 LDG.E.U16 R29, desc[UR6][R4.64] ;  /* 0x00000006041db981 */ /* 0x000ea8000c1e1500 */
[----:B------:R0:W-:Y:S01]  /*60e0*/  STS.U16 [R0+UR76+0x11c00], R47 ;  /* 0x011c002f00007988 */ /* 0x0001e2000800044c */
[----:B-1----:R-:W-:-:S02]  /*60f0*/  PRMT R48, RZ, 0x7610, R48 ;  /* 0x00007610ff307816 */ /* 0x002fc40000000030 */
[----:B0-----:R-:W-:Y:S01]  /*6100*/  PRMT R47, RZ, 0x7610, R47 ;  /* 0x00007610ff2f7816 */ /* 0x001fe2000000002f */
[----:B---3--:R-:W-:Y:S04]  /*6110*/  STL [R1+0x109c], R25 ;  /* 0x00109c1901007387 */ /* 0x008fe80000100800 */
[----:B----4-:R-:W-:Y:S04]  /*6120*/  STL [R1+0x10a0], R24 ;  /* 0x0010a01801007387 */ /* 0x010fe80000100800 */
[----:B------:R-:W-:Y:S04]  /*6130*/  STL.64 [R1+0x258], R6 ;  /* 0x0002580601007387 */ /* 0x000fe80000100a00 */
[----:B------:R0:W-:Y:S02]  /*6140*/  STL.64 [R1+0x250], R2 ;  /* 0x0002500201007387 */ /* 0x0001e40000100a00 */
[----:B0-----:R-:W-:-:S05]  /*6150*/  IMAD.WIDE R2, R36, 0x2, R30 ;  /* 0x0000000224027825 */ /* 0x001fca00078e021e */
[----:B------:R0:W3:Y:S01]  /*6160*/  @!P3 LDG.E.U16 R28, desc[UR6][R2.64] ;  /* 0x00000006021cb981 */ /* 0x0000e2000c1e1500 */
[----:B------:R-:W-:Y:S01]  /*6170*/  ISETP.GE.U32.AND P3, PT, R35, 0x7fffff03, PT ;  /* 0x7fffff032300780c */ /* 0x000fe20003f66070 */
[----:B------:R-:W-:Y:S02]  /*6180*/  IMAD R35, R60, 0x5d, RZ ;  /* 0x0000005d3c237824 */ /* 0x000fe400078e02ff */
[----:B--2---:R-:W-:Y:S02]  /*6190*/  STL [R1+0x10a4], R27 ;  /* 0x0010a41b01007387 */ /* 0x004fe40000100800 */
[C---:B------:R-:W-:Y:S02]  /*61a0*/  IMAD.WIDE R6, R35.reuse, 0x2, R32 ;  /* 0x0000000223067825 */ /* 0x040fe400078e0220 */
[----:B------:R-:W-:Y:S04]  /*61b0*/  STL.64 [R1+0x1d8], R4 ;  /* 0x0001d80401007387 */ /* 0x000fe80000100a00 */
[----:B------:R-:W2:Y:S04]  /*61c0*/  @!P5 LDG.E.U16 R48, desc[UR6][R6.64] ;  /* 0x000000060630d981 */ /* 0x000ea8000c1e1500 */
[----:B------:R-:W-:Y:S04]  /*61d0*/  STL [R1+0x10a8], R26 ;  /* 0x0010a81a01007387 */ /* 0x000fe80000100800 */
[----:B------:R0:W-:Y:S02]  /*61e0*/  STL.64 [R1+0x1d0], R2 ;  /* 0x0001d00201007387 */ /* 0x0001e40000100a00 */
[----:B0-----:R-:W-:-:S05]  /*61f0*/  IMAD.WIDE R2, R35, 0x2, R30 ;  /* 0x0000000223027825 */ /* 0x001fca00078e021e */
[----:B------:R0:W4:Y:S01]  /*6200*/  @!P5 LDG.E.U16 R47, desc[UR6][R2.64] ;  /* 0x00000006022fd981 */ /* 0x000122000c1e1500 */
[C---:B------:R-:W-:Y:S02]  /*6210*/  VIADD R57, R34.reuse, 0xffffff92 ;  /* 0xffffff9222397836 */ /* 0x040fe40000000000 */
[----:B------:R-:W-:Y:S01]  /*6220*/  VIADD R35, R34, 0xfffffff9 ;  /* 0xfffffff922237836 */ /* 0x000fe20000000000 */
[----:B------:R-:W-:Y:S01]  /*6230*/  STL [R1+0x10ac], R29 ;  /* 0x0010ac1d01007387 */ /* 0x000fe20000100800 */
[----:B------:R-:W-:Y:S01]  /*6240*/  IMAD R36, R60, 0x65, RZ ;  /* 0x000000653c247824 */ /* 0x000fe200078e02ff */
[----:B------:R-:W-:Y:S02]  /*6250*/  ISETP.GE.U32.AND P0, PT, R57, 0x7fffff13, PT ;  /* 0x7fffff133900780c */ /* 0x000fe40003f06070 */
[----:B------:R1:W-:Y:S01]  /*6260*/  STS.U16 [R0+UR76+0x2000], R46 ;  /* 0x0020002e00007988 */ /* 0x0003e2000800044c */
[----:B------:R-:W-:Y:S01]  /*6270*/  IMAD.WIDE R4, R36, 0x2, R32 ;  /* 0x0000000224047825 */ /* 0x000fe200078e0220 */
[----:B------:R-:W-:-:S02]  /*6280*/  ISETP.GE.U32.AND P5, PT, R35, 0x7fffff7a, PT ;  /* 0x7fffff7a2300780c */ /* 0x000fc40003fa6070 */
[----:B------:R0:W-:Y:S01]  /*6290*/  STS.U16 [R0+UR76+0x12000], R45 ;  /* 0x0120002d00007988 */ /* 0x0001e2000800044c */
[----:B------:R-:W-:Y:S01]  /*62a0*/  VIADD R35, R34, 0xfffffff1 ;  /* 0xfffffff122237836 */ /* 0x000fe20000000000 */
[----:B-1----:R-:W-:Y:S02]  /*62b0*/  PRMT R46, RZ, 0x7610, R46 ;  /* 0x00007610ff2e7816 */ /* 0x002fe4000000002e */
[----:B0-----:R-:W-:Y:S01]  /*62c0*/  PRMT R45, RZ, 0x7610, R45 ;  /* 0x00007610ff2d7816 */ /* 0x001fe2000000002d */
[----:B------:R0:W-:Y:S04]  /*62d0*/  STS.U16 [R0+UR76+0x2400], R44 ;  /* 0x0024002c00007988 */ /* 0x0001e8000800044c */
[----:B------:R1:W4:Y:S01]  /*62e0*/  @!P6 LDG.E.U16 R46, desc[UR6][R4.64] ;  /* 0x00000006042ee981 */ /* 0x000322000c1e1500 */
[----:B0-----:R-:W-:-:S03]  /*62f0*/  PRMT R44, RZ, 0x7610, R44 ;  /* 0x00007610ff2c7816 */ /* 0x001fc6000000002c */
[----:B------:R0:W-:Y:S04]  /*6300*/  STS.U16 [R0+UR76+0x800], R38 ;  /* 0x0008002600007988 */ /* 0x0001e8000800044c */
[----:B------:R-:W-:Y:S01]  /*6310*/  STS.U16 [R0+UR76+0x10800], R37 ;  /* 0x0108002500007988 */ /* 0x000fe2000800044c */
[----:B0-----:R-:W-:-:S03]  /*6320*/  IMAD R38, R60, 0x75, RZ ;  /* 0x000000753c267824 */ /* 0x001fc600078e02ff */
[----:B------:R0:W-:Y:S04]  /*6330*/  STS.U16 [R0+UR76+0x1400], R52 ;  /* 0x0014003400007988 */ /* 0x0001e8000800044c */
[----:B------:R1:W-:Y:S04]  /*6340*/  STS.U16 [R0+UR76+0x11400], R51 ;  /* 0x0114003300007988 */ /* 0x0003e8000800044c */
[----:B------:R-:W-:Y:S01]  /*6350*/  STS.U16 [R0+UR76+0x10400], R39 ;  /* 0x0104002700007988 */ /* 0x000fe2000800044c */
[----:B0-----:R-:W-:-:S03]  /*6360*/  PRMT R52, RZ, 0x7610, R52 ;  /* 0x00007610ff347816 */ /* 0x001fc60000000034 */
[----:B------:R0:W-:Y:S01]  /*6370*/  STS.U16 [R0+UR76+0x400], R40 ;  /* 0x0004002800007988 */ /* 0x0001e2000800044c */
[----:B-1----:R-:W-:-:S03]  /*6380*/  PRMT R51, RZ, 0x7610, R51 ;  /* 0x00007610ff337816 */ /* 0x002fc60000000033 */
[----:B------:R1:W-:Y:S01]  /*6390*/  STS.U16 [R0+UR76], R42 ;  /* 0x0000002a00007988 */ /* 0x0003e2000800044c */
[----:B------:R-:W-:Y:S02]  /*63a0*/  IMAD R57, R60, 0x6, RZ ;  /* 0x000000063c397824 */ /* 0x000fe400078e02ff */
[----:B0-----:R-:W-:Y:S01]  /*63b0*/  VIADD R40, R34, 0xffffffe1 ;  /* 0xffffffe122287836 */ /* 0x001fe20000000000 */
[----:B------:R-:W-:Y:S01]  /*63c0*/  STS.U16 [R0+UR76+0x10000], R41 ;  /* 0x0100002900007988 */ /* 0x000fe2000800044c */
[C---:B-1----:R-:W-:Y:S02]  /*63d0*/  IMAD R42, R60.reuse, 0x7d, RZ ;  /* 0x0000007d3c2a7824 */ /* 0x042fe400078e02ff */
[----:B------:R-:W-:Y:S01]  /*63e0*/  IMAD R58, R60, 0xe, RZ ;  /* 0x0000000e3c3a7824 */ /* 0x000fe200078e02ff */
[----:B------:R0:W-:Y:S04]  /*63f0*/  STS.U16 [R0+UR76+0x1000], R54 ;  /* 0x0010003600007988 */ /* 0x0001e8000800044c */
[----:B------:R1:W-:Y:S01]  /*6400*/  STS.U16 [R0+UR76+0x2800], R56 ;  /* 0x0028003800007988 */ /* 0x0003e2000800044c */
[----:B0-----:R-:W-:-:S02]  /*6410*/  PRMT R54, RZ, 0x7610, R54 ;  /* 0x00007610ff367816 */ /* 0x001fc40000000036 */
[----:B-1----:R-:W-:Y:S01]  /*6420*/  PRMT R56, RZ, 0x7610, R56 ;  /* 0x00007610ff387816 */ /* 0x002fe20000000038 */
[----:B---3--:R-:W-:Y:S04]  /*6430*/  STL [R1+0x10b0], R28 ;  /* 0x0010b01c01007387 */ /* 0x008fe80000100800 */
[----:B------:R-:W-:Y:S04]  /*6440*/  STL.64 [R1+0x158], R6 ;  /* 0x0001580601007387 */ /* 0x000fe80000100a00 */
[----:B------:R0:W-:Y:S04]  /*6450*/  STL.64 [R1+0x150], R2 ;  /* 0x0001500201007387 */ /* 0x0001e80000100a00 */
[----:B--2---:R-:W-:Y:S01]  /*6460*/  STL [R1+0x10b4], R48 ;  /* 0x0010b43001007387 */ /* 0x004fe20000100800 */
[----:B0-----:R-:W-:-:S03]  /*6470*/  IMAD.WIDE R2, R36, 0x2, R30 ;  /* 0x0000000224027825 */ /* 0x001fc600078e021e */
[----:B------:R0:W-:Y:S01]  /*6480*/  STL.64 [R1+0xd8], R4 ;  /* 0x0000d80401007387 */ /* 0x0001e20000100a00 */
[----:B------:R-:W-:-:S03]  /*6490*/  IMAD R36, R60, 0x6d, RZ ;  /* 0x0000006d3c247824 */ /* 0x000fc600078e02ff */
[----:B------:R1:W2:Y:S01]  /*64a0*/  @!P6 LDG.E.U16 R45, desc[UR6][R2.64] ;  /* 0x00000006022de981 */ /* 0x0002a2000c1e1500 */
[----:B------:R-:W-:Y:S02]  /*64b0*/  ISETP.GE.U32.AND P6, PT, R35, 0x7fffff72, PT ;  /* 0x7fffff722300780c */ /* 0x000fe40003fc6070 */
[----:B------:R-:W-:Y:S01]  /*64c0*/  PRMT R35, RZ, 0x7610, R35 ;  /* 0x00007610ff237816 */ /* 0x000fe20000000023 */
[C---:B0-----:R-:W-:Y:S01]  /*64d0*/  IMAD.WIDE R4, R36.reuse, 0x2, R32 ;  /* 0x0000000224047825 */ /* 0x041fe200078e0220 */
[----:B----4-:R-:W-:Y:S04]  /*64e0*/  STL [R1+0x10b8], R47 ;  /* 0x0010b82f01007387 */ /* 0x010fe80000100800 */
[----:B------:R1:W-:Y:S04]  /*64f0*/  STL.64 [R1+0xd0], R2 ;  /* 0x0000d00201007387 */ /* 0x0003e80000100a00 */
[----:B------:R0:W3:Y:S01]  /*6500*/  @!P0 LDG.E.U16 R44, desc[UR6][R4.64] ;  /* 0x00000006042c8981 */ /* 0x0000e2000c1e1500 */
[----:B-1----:R-:W-:-:S04]  /*6510*/  IMAD.WIDE R2, R36, 0x2, R30 ;  /* 0x0000000224027825 */ /* 0x002fc800078e021e */
[----:B------:R-:W-:Y:S01]  /*6520*/  VIADD R36, R34, 0xffffffe9 ;  /* 0xffffffe922247836 */ /* 0x000fe20000000000 */
[----:B------:R1:W4:Y:S04]  /*6530*/  @!P0 LDG.E.U16 R35, desc[UR6][R2.64] ;  /* 0x0000000602238981 */ /* 0x000328000c1e1500 */
[----:B------:R-:W-:Y:S01]  /*6540*/  ISETP.GE.U32.AND P0, PT, R36, 0x7fffff6a, PT ;  /* 0x7fffff6a2400780c */ /* 0x000fe20003f06070 */
[----:B------:R-:W-:-:S04]  /*6550*/  IMAD.WIDE R36, R38, 0x2, R32 ;  /* 0x0000000226247825 */ /* 0x000fc800078e0220 */
[----:B------:R-:W-:Y:S01]  /*6560*/  IMAD.WIDE R38, R38, 0x2, R30 ;  /* 0x0000000226267825 */ /* 0x000fe200078e021e */
[----:B------:R-:W2:Y:S04]  /*6570*/  @!P2 LDG.E.U16 R52, desc[UR6][R36.64] ;  /* 0x000000062434a981 */ /* 0x000ea8000c1e1500 */
[----:B------:R-:W2:Y:S01]  /*6580*/  @!P2 LDG.E.U16 R51, desc[UR6][R38.64] ;  /* 0x000000062633a981 */ /* 0x000ea2000c1e1500 */
[----:B------:R-:W-:Y:S01]  /*6590*/  ISETP.GE.U32.AND P2, PT, R40, 0x7fffff62, PT ;  /* 0x7fffff622800780c */ /* 0x000fe20003f46070 */
[--C-:B------:R-:W-:Y:S02]  /*65a0*/  IMAD.WIDE R40, R42, 0x2, R32.reuse ;  /* 0x000000022a287825 */ /* 0x100fe400078e0220 */
[----:B------:R0:W-:Y:S04]  /*65b0*/  STL.64 [R1+0x58], R4 ;  /* 0x0000580401007387 */ /* 0x0001e80000100a00 */
[----:B------:R1:W-:Y:S04]  /*65c0*/  STL.64 [R1+0x50], R2 ;  /* 0x0000500201007387 */ /* 0x0003e80000100a00 */
[----:B------:R-:W-:Y:S04]  /*65d0*/  STL [R1+0xf5c], R36 ;  /* 0x000f5c2401007387 */ /* 0x000fe80000100800 */
[----:B------:R-:W-:Y:S01]  /*65e0*/  STL [R1+0xf58], R37 ;  /* 0x000f582501007387 */ /* 0x000fe20000100800 */
[----:B0-----:R-:W-:-:S03]  /*65f0*/  IMAD.WIDE R4, R57, 0x2, R32 ;  /* 0x0000000239047825 */ /* 0x001fc600078e0220 */
[----:B------:R-:W-:Y:S01]  /*6600*/  STL [R1+0xf64], R38 ;  /* 0x000f642601007387 */ /* 0x000fe20000100800 */
[----:B-1----:R-:W-:-:S03]  /*6610*/  IMAD.WIDE R2, R58, 0x2, R32 ;  /* 0x000000023a027825 */ /* 0x002fc600078e0220 */
[----:B------:R-:W-:Y:S04]  /*6620*/  STL [R1+0xf60], R39 ;  /* 0x000f602701007387 */ /* 0x000fe80000100800 */
[----:B------:R-:W-:Y:S04]  /*6630*/  STL [R1+0xf6c], R40 ;  /* 0x000f6c2801007387 */ /* 0x000fe80000100800 */
[----:B------:R-:W-:Y:S04]  /*6640*/  STL [R1+0xf68], R41 ;  /* 0x000f682901007387 */ /* 0x000fe80000100800 */
[----:B------:R-:W-:Y:S04]  /*6650*/  STL.64 [R1+0x6c8], R4 ;  /* 0x0006c80401007387 */ /* 0x000fe80000100a00 */
[----:B------:R0:W-:Y:S04]  /*6660*/  STL.64 [R1+0x648], R2 ;  /* 0x0006480201007387 */ /* 0x0001e80000100a00 */
[----:B------:R-:W2:Y:S04]  /*6670*/  LDL.LU R13, [R1+0x824] ;  /* 0x00082400010d7983 */ /* 0x000ea80000300800 */
[----:B------:R-:W2:Y:S04]  /*6680*/  LDL.LU R10, [R1+0x820] ;  /* 0x00082000010a7983 */ /* 0x000ea80000300800 */
[----:B------:R-:W2:Y:S04]  /*6690*/  LDL.LU R11, [R1+0x81c] ;  /* 0x00081c00010b7983 */ /* 0x000ea80000300800 */
[----:B------:R-:W2:Y:S04]  /*66a0*/  LDL.LU R8, [R1+0x818] ;  /* 0x0008180001087983 */ /* 0x000ea80000300800 */
[----:B------:R-:W2:Y:S04]  /*66b0*/  LDL.LU R9, [R1+0x814] ;  /* 0x0008140001097983 */ /* 0x000ea80000300800 */
[----:B------:R-:W2:Y:S04]  /*66c0*/  @!P6 LDG.E.U16 R54, desc[UR6][R2.64] ;  /* 0x000000060236e981 */ /* 0x000ea8000c1e1500 */
[----:B------:R-:W2:Y:S04]  /*66d0*/  LDL.LU R6, [R1+0x810] ;  /* 0x0008100001067983 */ /* 0x000ea80000300800 */
[----:B------:R-:W2:Y:S04]  /*66e0*/  @!P5 LDG.E.U16 R56, desc[UR6][R4.64] ;  /* 0x000000060438d981 */ /* 0x000ea8000c1e1500 */
[----:B0-----:R-:W2:Y:S04]  /*66f0*/  LDL.LU R3, [R1+0x80c] ;  /* 0x00080c0001037983 */ /* 0x001ea80000300800 */
[----:B------:R-:W2:Y:S04]  /*6700*/  LDL.LU R2, [R1+0x808] ;  /* 0x0008080001027983 */ /* 0x000ea80000300800 */
[----:B------:R-:W2:Y:S04]  /*6710*/  LDL.LU R4, [R1+0x804] ;  /* 0x0008040001047983 */ /* 0x000ea80000300800 */
[----:B------:R-:W3:Y:S04]  /*6720*/  LDL.LU R61, [R1+0x800] ;  /* 0x00080000013d7983 */ /* 0x000ee80000300800 */
[----:B------:R-:W4:Y:S01]  /*6730*/  LDL.LU R7, [R1+0x7fc] ;  /* 0x0007fc0001077983 */ /* 0x000f220000300800 */
[----:B------:R-:W-:-:S02]  /*6740*/  IMAD R15, R60, 0x16, RZ ;  /* 0x000000163c0f7824 */ /* 0x000fc400078e02ff */
[----:B------:R-:W-:Y:S01]  /*6750*/  IMAD.WIDE R18, R57, 0x2, R30 ;  /* 0x0000000239127825 */ /* 0x000fe200078e021e */
[----:B------:R0:W-:Y:S03]  /*6760*/  STS.U16 [R0+UR76+0x12400], R43 ;  /* 0x0124002b00007988 */ /* 0x0001e6000800044c */
[----:B------:R-:W-:-:S04]  /*6770*/  IMAD.WIDE R20, R15, 0x2, R32 ;  /* 0x000000020f147825 */ /* 0x000fc800078e0220 */
[--C-:B------:R-:W-:Y:S01]  /*6780*/  IMAD.WIDE R16, R58, 0x2, R30.reuse ;  /* 0x000000023a107825 */ /* 0x100fe200078e021e */
[----:B------:R-:W-:Y:S03]  /*6790*/  STL.64 [R1+0x5c8], R20 ;  /* 0x0005c81401007387 */ /* 0x000fe60000100a00 */
[----:B0-----:R-:W-:Y:S01]  /*67a0*/  IMAD.WIDE R42, R42, 0x2, R30 ;  /* 0x000000022a2a7825 */ /* 0x001fe200078e021e */
[----:B------:R-:W-:Y:S04]  /*67b0*/  STL.64 [R1+0x6c0], R18 ;  /* 0x0006c01201007387 */ /* 0x000fe80000100a00 */
[----:B------:R-:W-:Y:S04]  /*67c0*/  STL [R1+0xf74], R42 ;  /* 0x000f742a01007387 */ /* 0x000fe80000100800 */
[----:B------:R-:W-:Y:S04]  /*67d0*/  STL.64 [R1+0x640], R16 ;  /* 0x0006401001007387 */ /* 0x000fe80000100a00 */
[----:B------:R-:W-:Y:S04]  /*67e0*/  STL [R1+0xf70], R43 ;  /* 0x000f702b01007387 */ /* 0x000fe80000100800 */
[----:B------:R-:W4:Y:S04]  /*67f0*/  LDL.LU R5, [R1+0x7f8] ;  /* 0x0007f80001057983 */ /* 0x000f280000300800 */
[----:B------:R0:W-:Y:S04]  /*6800*/  STS.U16 [R0+UR76+0x12800], R55 ;  /* 0x0128003700007988 */ /* 0x0001e8000800044c */
[----:B------:R1:W-:Y:S01]  /*6810*/  STS.U16 [R0+UR76+0x11000], R53 ;  /* 0x0110003500007988 */ /* 0x0003e2000800044c */
[----:B------:R-:W-:Y:S01]  /*6820*/  IMAD R12, R60, 0x1e, RZ ;  /* 0x0000001e3c0c7824 */ /* 0x000fe200078e02ff */
[----:B0-----:R-:W-:-:S02]  /*6830*/  PRMT R55, RZ, 0x7610, R55 ;  /* 0x00007610ff377816 */ /* 0x001fc40000000037 */
[----:B-1----:R-:W-:-:S04]  /*6840*/  PRMT R53, RZ, 0x7610, R53 ;  /* 0x00007610ff357816 */ /* 0x002fc80000000035 */
[----:B------:R0:W4:Y:S04]  /*6850*/  @!P5 LDG.E.U16 R55, desc[UR6][R18.64] ;  /* 0x000000061237d981 */ /* 0x000128000c1e1500 */
[----:B------:R1:W4:Y:S01]  /*6860*/  @!P6 LDG.E.U16 R53, desc[UR6][R16.64] ;  /* 0x000000061035e981 */ /* 0x000322000c1e1500 */
[----:B0-----:R-:W-:-:S04]  /*6870*/  IMAD.WIDE R18, R15, 0x2, R30 ;  /* 0x000000020f127825 */ /* 0x001fc800078e021e */
[----:B-1----:R-:W-:Y:S01]  /*6880*/  IMAD.WIDE R16, R12, 0x2, R32 ;  /* 0x000000020c107825 */ /* 0x002fe200078e0220 */
[----:B------:R-:W-:Y:S04]  /*6890*/  STL.64 [R1+0x5c0], R18 ;  /* 0x0005c01201007387 */ /* 0x000fe80000100a00 */
[----:B------:R-:W-:Y:S04]  /*68a0*/  STL.64 [R1+0x548], R16 ;  /* 0x0005481001007387 */ /* 0x000fe80000100a00 */
[----:B------:R-:W4:Y:S04]  /*68b0*/  LDL.LU R48, [R1+0x7f4] ;  /* 0x0007f40001307983 */ /* 0x000f280000300800 */
[----:B------:R-:W4:Y:S04]  /*68c0*/  LDL.LU R28, [R1+0x7f0] ;  /* 0x0007f000011c7983 */ /* 0x000f280000300800 */
[----:B--2---:R0:W-:Y:S04]  /*68d0*/  STS.U16 [R0+UR76+0x3c00], R4 ;  /* 0x003c000400007988 */ /* 0x0041e8000800044c */
[----:B---3--:R1:W-:Y:S04]  /*68e0*/  STS.U16 [R0+UR76+0x13c00], R61 ;  /* 0x013c003d00007988 */ /* 0x0083e8000800044c */
[----:B0-----:R-:W2:Y:S04]  /*68f0*/  LDL.LU R4, [R1+0x7ec] ;  /* 0x0007ec0001047983 */ /* 0x001ea80000300800 */
[----:B-1----:R-:W3:Y:S04]  /*6900*/  LDL.LU R61, [R1+0x7e8] ;  /* 0x0007e800013d7983 */ /* 0x002ee80000300800 */
[----:B------:R0:W-:Y:S01]  /*6910*/  STS.U16 [R0+UR76+0x13800], R2 ;  /* 0x0138000200007988 */ /* 0x0001e2000800044c */
[----:B------:R-:W-:-:S03]  /*6920*/  PRMT R59, RZ, 0x7610, R59 ;  /* 0x00007610ff3b7816 */ /* 0x000fc6000000003b */
[----:B------:R-:W3:Y:S01]  /*6930*/  LDL.LU R29, [R1+0x7e4] ;  /* 0x0007e400011d7983 */ /* 0x000ee20000300800 */
[----:B------:R-:W-:-:S03]  /*6940*/  PRMT R58, RZ, 0x7610, R58 ;  /* 0x00007610ff3a7816 */ /* 0x000fc6000000003a */
[----:B------:R-:W3:Y:S01]  /*6950*/  LDL.LU R26, [R1+0x7e0] ;  /* 0x0007e000011a7983 */ /* 0x000ee20000300800 */
[----:B0-----:R-:W-:-:S03]  /*6960*/  LOP3.LUT R2, R0, 0x10, RZ, 0x3c, !PT ;  /* 0x0000001000027812 */ /* 0x001fc600078e3cff */
[----:B------:R-:W-:Y:S01]  /*6970*/  STS.U16 [R0+UR76+0x1800], R50 ;  /* 0x0018003200007988 */ /* 0x000fe2000800044c */
[----:B------:R-:W-:-:S03]  /*6980*/  PRMT R57, RZ, 0x7610, R57 ;  /* 0x00007610ff397816 */ /* 0x000fc60000000039 */
[----:B------:R-:W-:Y:S04]  /*6990*/  STS.U16 [R0+UR76+0x11800], R49 ;  /* 0x0118003100007988 */ /* 0x000fe8000800044c */
[----:B------:R-:W-:Y:S04]  /*69a0*/  STS.U16 [R0+UR76+0x2c00], R13 ;  /* 0x002c000d00007988 */ /* 0x000fe8000800044c */
[----:B------:R-:W-:Y:S04]  /*69b0*/  STS.U16 [R0+UR76+0x12c00], R10 ;  /* 0x012c000a00007988 */ /* 0x000fe8000800044c */
[----:B------:R-:W-:Y:S04]  /*69c0*/  STS.U16 [R0+UR76+0x3000], R11 ;  /* 0x0030000b00007988 */ /* 0x000fe8000800044c */
[----:B------:R-:W-:Y:S04]  /*69d0*/  STS.U16 [R0+UR76+0x13000], R8 ;  /* 0x0130000800007988 */ /* 0x000fe8000800044c */
[----:B------:R-:W-:Y:S04]  /*69e0*/  STS.U16 [R0+UR76+0x3400], R9 ;  /* 0x0034000900007988 */ /* 0x000fe8000800044c */
[----:B------:R-:W-:Y:S04]  /*69f0*/  STS.U16 [R0+UR76+0x13400], R6 ;  /* 0x0134000600007988 */ /* 0x000fe8000800044c */
[----:B------:R-:W-:Y:S04]  /*6a00*/  STS.U16 [R0+UR76+0x3800], R3 ;  /* 0x0038000300007988 */ /* 0x000fe8000800044c */
[----:B------:R-:W3:Y:S04]  /*6a10*/  LDL.LU R27, [R1+0x7dc] ;  /* 0x0007dc00011b7983 */ /* 0x000ee80000300800 */
[----:B----4-:R0:W-:Y:S04]  /*6a20*/  STS.U16 [R2+UR76+0x480], R7 ;  /* 0x0004800702007988 */ /* 0x0101e8000800044c */
[----:B------:R-:W4:Y:S04]  /*6a30*/  LDL.LU R24, [R1+0x7d8] ;  /* 0x0007d80001187983 */ /* 0x000f280000300800 */
[----:B------:R-:W4:Y:S04]  /*6a40*/  @!P0 LDG.E.U16 R59, desc[UR6][R20.64] ;  /* 0x00000006143b8981 */ /* 0x000f28000c1e1500 */
[----:B0-----:R-:W4:Y:S04]  /*6a50*/  LDL.LU R7, [R1+0x7d4] ;  /* 0x0007d40001077983 */ /* 0x001f280000300800 */
[----:B------:R-:W4:Y:S04]  /*6a60*/  LDL.LU R25, [R1+0x7d0] ;  /* 0x0007d00001197983 */ /* 0x000f280000300800 */
[----:B------:R-:W4:Y:S04]  /*6a70*/  LDL.LU R22, [R1+0x7cc] ;  /* 0x0007cc0001167983 */ /* 0x000f280000300800 */
[----:B------:R-:W4:Y:S04]  /*6a80*/  LDL.LU R23, [R1+0x7c8] ;  /* 0x0007c80001177983 */ /* 0x000f280000300800 */
[----:B------:R-:W4:Y:S04]  /*6a90*/  LDL.LU R20, [R1+0x7c4] ;  /* 0x0007c40001147983 */ /* 0x000f280000300800 */
[----:B------:R-:W4:Y:S04]  /*6aa0*/  @!P0 LDG.E.U16 R58, desc[UR6][R18.64] ;  /* 0x00000006123a8981 */ /* 0x000f28000c1e1500 */
[----:B------:R-:W4:Y:S04]  /*6ab0*/  LDL.LU R21, [R1+0x7c0] ;  /* 0x0007c00001157983 */ /* 0x000f280000300800 */
[----:B------:R-:W4:Y:S04]  /*6ac0*/  @!P2 LDG.E.U16 R57, desc[UR6][R16.64] ;  /* 0x000000061039a981 */ /* 0x000f28000c1e1500 */
[----:B------:R-:W4:Y:S04]  /*6ad0*/  LDL.LU R18, [R1+0x7bc] ;  /* 0x0007bc0001127983 */ /* 0x000f280000300800 */
        /* <DEDUP_REMOVED lines=11> */
[----:B------:R0:W-:Y:S04]  /*6b90*/  STS.U16 [R2+UR76+0x10480], R5 ;  /* 0x0104800502007988 */ /* 0x0001e8000800044c */
[----:B------:R-:W4:Y:S04]  /*6ba0*/  LDL.LU R3, [R1+0x784] ;  /* 0x0007840001037983 */ /* 0x000f280000300800 */
[----:B0-----:R-:W4:Y:S04]  /*6bb0*/  LDL.LU R5, [R1+0x780] ;  /* 0x0007800001057983 */ /* 0x001f280000300800 */
[----:B------:R-:W-:Y:S04]  /*6bc0*/  STS.U16 [R2+UR76+0x880], R48 ;  /* 0x0008803002007988 */ /* 0x000fe8000800044c */
[----:B------:R-:W-:Y:S04]  /*6bd0*/  STS.U16 [R2+UR76+0x10880], R28 ;  /* 0x0108801c02007988 */ /* 0x000fe8000800044c */
[----:B--2---:R0:W-:Y:S04]  /*6be0*/  STS.U16 [R2+UR76+0xc80], R4 ;  /* 0x000c800402007988 */ /* 0x0041e8000800044c */
[----:B---3--:R1:W-:Y:S04]  /*6bf0*/  STS.U16 [R2+UR76+0x10c80], R61 ;  /* 0x010c803d02007988 */ /* 0x0083e8000800044c */
[----:B0-----:R-:W2:Y:S04]  /*6c00*/  LDL.LU R4, [R1+0x78c] ;  /* 0x00078c0001047983 */ /* 0x001ea80000300800 */
[----:B-1----:R-:W3:Y:S04]  /*6c10*/  LDL.LU R61, [R1+0x788] ;  /* 0x00078800013d7983 */ /* 0x002ee80000300800 */
[----:B------:R-:W-:Y:S04]  /*6c20*/  STS.U16 [R2+UR76+0x1080], R29 ;  /* 0x0010801d02007988 */ /* 0x000fe8000800044c */
[----:B------:R-:W-:Y:S04]  /*6c30*/  STS.U16 [R2+UR76+0x11080], R26 ;  /* 0x0110801a02007988 */ /* 0x000fe8000800044c */
[----:B------:R-:W-:Y:S04]  /*6c40*/  STS.U16 [R2+UR76+0x1480], R27 ;  /* 0x0014801b02007988 */ /* 0x000fe8000800044c */
[----:B----4-:R-:W-:Y:S04]  /*6c50*/  STS.U16 [R2+UR76+0x11480], R24 ;  /* 0x0114801802007988 */ /* 0x010fe8000800044c */
[----:B------:R0:W-:Y:S04]  /*6c60*/  STS.U16 [R2+UR76+0x1880], R7 ;  /* 0x0018800702007988 */ /* 0x0001e8000800044c */
[----:B------:R-:W-:Y:S04]  /*6c70*/  STS.U16 [R2+UR76+0x11880], R25 ;  /* 0x0118801902007988 */ /* 0x000fe8000800044c */
[----:B------:R-:W-:Y:S04]  /*6c80*/  STS.U16 [R2+UR76+0x1c80], R22 ;  /* 0x001c801602007988 */ /* 0x000fe8000800044c */
[----:B------:R-:W-:Y:S04]  /*6c90*/  STS.U16 [R2+UR76+0x11c80], R23 ;  /* 0x011c801702007988 */ /* 0x000fe8000800044c */
[----:B------:R-:W-:Y:S04]  /*6ca0*/  STS.U16 [R2+UR76+0x2080], R20 ;  /* 0x0020801402007988 */ /* 0x000fe8000800044c */
[----:B0-----:R-:W4:Y:S04]  /*6cb0*/  LDL.LU R7, [R1+0x77c] ;  /* 0x00077c0001077983 */ /* 0x001f280000300800 */
        /* <DEDUP_REMOVED lines=14> */
[----:B------:R0:W-:Y:S04]  /*6da0*/  STS.U16 [R2+UR76+0x13c80], R5 ;  /* 0x013c800502007988 */ /* 0x0001e8000800044c */
[----:B0-----:R-:W4:Y:S04]  /*6db0*/  LDL.LU R5, [R1+0x778] ;  /* 0x0007780001057983 */ /* 0x001f280000300800 */
[----:B--2---:R-:W-:Y:S04]  /*6dc0*/  STS.U16 [R2+UR76+0x80], R4 ;  /* 0x0000800402007988 */ /* 0x004fe8000800044c */
[----:B---3--:R0:W-:Y:S04]  /*6dd0*/  STS.U16 [R2+UR76+0x10080], R61 ;  /* 0x0100803d02007988 */ /* 0x0081e8000800044c */
[----:B0-----:R-:W2:Y:S04]  /*6de0*/  LDL.LU R61, [R1+0x774] ;  /* 0x00077400013d7983 */ /* 0x001ea80000300800 */
[----:B------:R-:W3:Y:S04]  /*6df0*/  LDL.LU R48, [R1+0x770] ;  /* 0x0007700001307983 */ /* 0x000ee80000300800 */
        /* <DEDUP_REMOVED lines=12> */
[----:B------:R-:W3:Y:S01]  /*6ec0*/  LDL.LU R19, [R1+0xcc] ;  /* 0x0000cc0001137983 */ /* 0x000ee20000300800 */
[----:B------:R-:W-:-:S03]  /*6ed0*/  VIADD R3, R34, 0xffffffd9 ;  /* 0xffffffd922037836 */ /* 0x000fc60000000000 */
[----:B------:R-:W3:Y:S04]  /*6ee0*/  LDL.LU R16, [R1+0xc8] ;  /* 0x0000c80001107983 */ /* 0x000ee80000300800 */
[----:B------:R-:W3:Y:S01]  /*6ef0*/  LDL.LU R17, [R1+0xc4] ;  /* 0x0000c40001117983 */ /* 0x000ee20000300800 */
[----:B------:R-:W-:-:S03]  /*6f00*/  LOP3.LUT R6, R0, 0x20, RZ, 0x3c, !PT ;  /* 0x0000002000067812 */ /* 0x000fc600078e3cff */
[----:B------:R-:W3:Y:S04]  /*6f10*/  LDL.LU R15, [R1+0xc0] ;  /* 0x0000c000010f7983 */ /* 0x000ee80000300800 */
[----:B------:R-:W3:Y:S04]  /*6f20*/  LDL.LU R12, [R1+0xbc] ;  /* 0x0000bc00010c7983 */ /* 0x000ee80000300800 */
[----:B------:R-:W3:Y:S01]  /*6f30*/  LDL.LU R13, [R1+0xb8] ;  /* 0x0000b800010d7983 */ /* 0x000ee20000300800 */
[----:B------:R-:W-:-:S03]  /*6f40*/  ISETP.GE.U32.AND P0, PT, R3, 0x7fffff5a, PT ;  /* 0x7fffff5a0300780c */ /* 0x000fc60003f06070 */
[----:B------:R-:W3:Y:S04]  /*6f50*/  LDL.LU R10, [R1+0xb4] ;  /* 0x0000b400010a7983 */ /* 0x000ee80000300800 */
[----:B------:R-:W3:Y:S04]  /*6f60*/  LDL.LU R11, [R1+0xb0] ;  /* 0x0000b000010b7983 */ /* 0x000ee80000300800 */
[----:B------:R-:W3:Y:S04]  /*6f70*/  LDL.LU R8, [R1+0x4c] ;  /* 0x00004c0001087983 */ /* 0x000ee80000300800 */
[----:B------:R-:W3:Y:S04]  /*6f80*/  LDL.LU R9, [R1+0x48] ;  /* 0x0000480001097983 */ /* 0x000ee80000300800 */
[----:B------:R-:W3:Y:S04]  /*6f90*/  LDL.LU R3, [R1+0x44] ;  /* 0x0000440001037983 */ /* 0x000ee80000300800 */
[----:B----4-:R0:W-:Y:S04]  /*6fa0*/  STS.U16 [R6+UR76+0x100], R7 ;  /* 0x0001000706007988 */ /* 0x0101e8000800044c */
[----:B------:R-:W4:Y:S04]  /*6fb0*/  LDL.LU R2, [R1+0x40] ;  /* 0x0000400001027983 */ /* 0x000f280000300800 */
[----:B0-----:R-:W4:Y:S04]  /*6fc0*/  LDL.LU R7, [R1+0x14c] ;  /* 0x00014c0001077983 */ /* 0x001f280000300800 */
[----:B------:R0:W-:Y:S04]  /*6fd0*/  STS.U16 [R6+UR76+0x10100], R5 ;  /* 0x0101000506007988 */ /* 0x0001e8000800044c */
[----:B0-----:R-:W4:Y:S04]  /*6fe0*/  LDL.LU R5, [R1+0x148] ;  /* 0x0001480001057983 */ /* 0x001f280000300800 */
[----:B--2---:R0:W-:Y:S04]  /*6ff0*/  STS.U16 [R6+UR76+0x500], R61 ;  /* 0x0005003d06007988 */ /* 0x0041e8000800044c */
[----:B0-----:R-:W2:Y:S04]  /*7000*/  LDL.LU R61, [R1+0x144] ;  /* 0x00014400013d7983 */ /* 0x001ea80000300800 */
[----:B---3--:R-:W-:Y:S04]  /*7010*/  STS.U16 [R6+UR76+0x10500], R48 ;  /* 0x0105003006007988 */ /* 0x008fe8000800044c */
[----:B------:R-:W-:Y:S04]  /*7020*/  STS.U16 [R6+UR76+0x900], R28 ;  /* 0x0009001c06007988 */ /* 0x000fe8000800044c */
[----:B------:R0:W-:Y:S04]  /*7030*/  STS.U16 [R6+UR76+0x10900], R4 ;  /* 0x0109000406007988 */ /* 0x0001e8000800044c */
        /* <DEDUP_REMOVED lines=21> */
[----:B0-----:R-:W3:Y:S04]  /*7190*/  LDL.LU R4, [R1+0x140] ;  /* 0x0001400001047983 */ /* 0x001ee80000300800 */
[----:B----4-:R-:W-:Y:S04]  /*71a0*/  STS.U16 [R6+UR76+0x13500], R2 ;  /* 0x0135000206007988 */ /* 0x010fe8000800044c */
[----:B------:R-:W-:Y:S04]  /*71b0*/  STS.U16 [R6+UR76+0x3900], R7 ;  /* 0x0039000706007988 */ /* 0x000fe8000800044c */
[----:B------:R0:W-:Y:S04]  /*71c0*/  STS.U16 [R6+UR76+0x13900], R5 ;  /* 0x0139000506007988 */ /* 0x0001e8000800044c */
[----:B0-----:R-:W4:Y:S04]  /*71d0*/  LDL.LU R5, [R1+0x34c] ;  /* 0x00034c0001057983 */ /* 0x001f280000300800 */
[----:B------:R-:W4:Y:S04]  /*71e0*/  LDL.LU R3, [R1+0x348] ;  /* 0x0003480001037983 */ /* 0x000f280000300800 */
[----:B--2---:R0:W-:Y:S04]  /*71f0*/  STS.U16 [R6+UR76+0x3d00], R61 ;  /* 0x003d003d06007988 */ /* 0x0041e8000800044c */
[----:B0-----:R-:W2:Y:S04]  /*7200*/  LDL.LU R61, [R1+0x344] ;  /* 0x00034400013d7983 */ /* 0x001ea80000300800 */
[----:B------:R-:W2:Y:S04]  /*7210*/  LDL.LU R48, [R1+0x340] ;  /* 0x0003400001307983 */ /* 0x000ea80000300800 */
        /* <DEDUP_REMOVED lines=14> */
[----:B------:R-:W2:Y:S01]  /*7300*/  LDL.LU R15, [R1+0x234] ;  /* 0x00023400010f7983 */ /* 0x000ea20000300800 */
[----:B------:R-:W-:-:S03]  /*7310*/  LOP3.LUT R2, R0, 0x30, RZ, 0x3c, !PT ;  /* 0x0000003000027812 */ /* 0x000fc600078e3cff */
[----:B------:R-:W2:Y:S04]  /*7320*/  LDL.LU R12, [R1+0x230] ;  /* 0x00023000010c7983 */ /* 0x000ea80000300800 */
[----:B------:R-:W2:Y:S04]  /*7330*/  LDL.LU R13, [R1+0x1cc] ;  /* 0x0001cc00010d7983 */ /* 0x000ea80000300800 */
[----:B------:R-:W2:Y:S04]  /*7340*/  LDL.LU R10, [R1+0x1c8] ;  /* 0x0001c800010a7983 */ /* 0x000ea80000300800 */
[----:B------:R-:W2:Y:S04]  /*7350*/  LDL.LU R11, [R1+0x1c4] ;  /* 0x0001c400010b7983 */ /* 0x000ea80000300800 */
[----:B------:R-:W2:Y:S04]  /*7360*/  LDL.LU R8, [R1+0x1c0] ;  /* 0x0001c00001087983 */ /* 0x000ea80000300800 */
[----:B------:R-:W2:Y:S04]  /*7370*/  LDL.LU R9, [R1+0x1bc] ;  /* 0x0001bc0001097983 */ /* 0x000ea80000300800 */
[----:B---3--:R0:W-:Y:S04]  /*7380*/  STS.U16 [R6+UR76+0x13d00], R4 ;  /* 0x013d000406007988 */ /* 0x0081e8000800044c */
[----:B0-----:R-:W3:Y:S04]  /*7390*/  LDL.LU R6, [R1+0x1b8] ;  /* 0x0001b80001067983 */ /* 0x001ee80000300800 */
[----:B------:R-:W3:Y:S04]  /*73a0*/  LDL.LU R7, [R1+0x1b4] ;  /* 0x0001b40001077983 */ /* 0x000ee80000300800 */
[----:B------:R-:W3:Y:S04]  /*73b0*/  LDL.LU R4, [R1+0x1b0] ;  /* 0x0001b00001047983 */ /* 0x000ee80000300800 */
[----:B----4-:R0:W-:Y:S04]  /*73c0*/  STS.U16 [R2+UR76+0x180], R5 ;  /* 0x0001800502007988 */ /* 0x0101e8000800044c */
[----:B0-----:R-:W4:Y:S04]  /*73d0*/  LDL.LU R5, [R1+0x3bc] ;  /* 0x0003bc0001057983 */ /* 0x001f280000300800 */
[----:B------:R0:W-:Y:S04]  /*73e0*/  STS.U16 [R2+UR76+0x10180], R3 ;  /* 0x0101800302007988 */ /* 0x0001e8000800044c */
[----:B0-----:R-:W4:Y:S04]  /*73f0*/  LDL.LU R3, [R1+0x3b8] ;  /* 0x0003b80001037983 */ /* 0x001f280000300800 */
[----:B--2---:R0:W-:Y:S04]  /*7400*/  STS.U16 [R2+UR76+0x580], R61 ;  /* 0x0005803d02007988 */ /* 0x0041e8000800044c */
[----:B0-----:R-:W2:Y:S04]  /*7410*/  LDL.LU R61, [R1+0x3b4] ;  /* 0x0003b400013d7983 */ /* 0x001ea80000300800 */
        /* <DEDUP_REMOVED lines=22> */
[----:B---3--:R-:W-:Y:S04]  /*7580*/  STS.U16 [R2+UR76+0x13180], R6 ;  /* 0x0131800602007988 */ /* 0x008fe8000800044c */
[----:B------:R0:W-:Y:S04]  /*7590*/  STS.U16 [R2+UR76+0x3580], R7 ;  /* 0x0035800702007988 */ /* 0x0001e8000800044c */
[----:B------:R-:W-:Y:S04]  /*75a0*/  STS.U16 [R2+UR76+0x13580], R4 ;  /* 0x0135800402007988 */ /* 0x000fe8000800044c */
[----:B0-----:R-:W3:Y:S04]  /*75b0*/  LDL.LU R7, [R1+0x3b0] ;  /* 0x0003b00001077983 */ /* 0x001ee80000300800 */
[----:B----4-:R0:W-:Y:S04]  /*75c0*/  STS.U16 [R2+UR76+0x3980], R5 ;  /* 0x0039800502007988 */ /* 0x0101e8000800044c */
[----:B0-----:R-:W4:Y:S04]  /*75d0*/  LDL.LU R5, [R1+0x5b4] ;  /* 0x0005b40001057983 */ /* 0x001f280000300800 */
        /* <DEDUP_REMOVED lines=26> */
[----:B--2---:R0:W-:Y:S04]  /*7780*/  STS.U16 [R2+UR76+0x3d80], R61 ;  /* 0x003d803d02007988 */ /* 0x0041e8000800044c */
[----:B0-----:R-:W2:Y:S01]  /*7790*/  LDL.LU R61, [R1+0x3c4] ;  /* 0x0003c400013d7983 */ /* 0x001ea20000300800 */
[----:B------:R-:W-:-:S03]  /*77a0*/  LOP3.LUT R4, R0, 0x40, RZ, 0x3c, !PT ;  /* 0x0000004000047812 */ /* 0x000fc600078e3cff */
[----:B---3--:R0:W-:Y:S04]  /*77b0*/  STS.U16 [R2+UR76+0x13d80], R7 ;  /* 0x013d800702007988 */ /* 0x0081e8000800044c */
[----:B0-----:R-:W3:Y:S04]  /*77c0*/  LDL.LU R2, [R1+0x634] ;  /* 0x0006340001027983 */ /* 0x001ee80000300800 */
[----:B------:R-:W3:Y:S04]  /*77d0*/  LDL.LU R7, [R1+0x630] ;  /* 0x0006300001077983 */ /* 0x000ee80000300800 */
[----:B----4-:R0:W-:Y:S04]  /*77e0*/  STS.U16 [R4+UR76+0x200], R5 ;  /* 0x0002000504007988 */ /* 0x0101e8000800044c */
[----:B------:R1:W-:Y:S04]  /*77f0*/  STS.U16 [R4+UR76+0x10200], R47 ;  /* 0x0102002f04007988 */ /* 0x0003e8000800044c */
[----:B------:R4:W-:Y:S04]  /*7800*/  STS.U16 [R4+UR76+0x600], R48 ;  /* 0x0006003004007988 */ /* 0x0009e8000800044c */
[----:B0-----:R-:W3:Y:S04]  /*7810*/  LDL.LU R5, [R1+0x5bc] ;  /* 0x0005bc0001057983 */ /* 0x001ee80000300800 */
[----:B-1----:R-:W3:Y:S04]  /*7820*/  LDL.LU R47, [R1+0x10b8] ;  /* 0x0010b800012f7983 */ /* 0x002ee80000300800 */
[----:B----4-:R-:W4:Y:S04]  /*7830*/  LDL.LU R48, [R1+0x10b4] ;  /* 0x0010b40001307983 */ /* 0x010f280000300800 */
[----:B------:R0:W-:Y:S04]  /*7840*/  STS.U16 [R4+UR76+0x10600], R28 ;  /* 0x0106001c04007988 */ /* 0x0001e8000800044c */
[----:B------:R1:W-:Y:S04]  /*7850*/  STS.U16 [R4+UR76+0xa00], R29 ;  /* 0x000a001d04007988 */ /* 0x0003e8000800044c */
[----:B------:R1:W-:Y:S04]  /*7860*/  STS.U16 [R4+UR76+0x10a00], R26 ;  /* 0x010a001a04007988 */ /* 0x0003e8000800044c */
[----:B0-----:R-:W3:Y:S04]  /*7870*/  LDL.LU R28, [R1+0x10b0] ;  /* 0x0010b000011c7983 */ /* 0x001ee80000300800 */
[----:B-1----:R-:W3:Y:S04]  /*7880*/  LDL.LU R29, [R1+0x10ac] ;  /* 0x0010ac00011d7983 */ /* 0x002ee80000300800 */
[----:B------:R-:W3:Y:S04]  /*7890*/  LDL.LU R26, [R1+0x10a8] ;  /* 0x0010a800011a7983 */ /* 0x000ee80000300800 */
        /* <DEDUP_REMOVED lines=29> */
[----:B--2---:R-:W2:Y:S04]  /*7a70*/  LDL.LU R10, [R1+0x106c] ;  /* 0x00106c00010a7983 */ /* 0x004ea80000300800 */
[----:B------:R0:W-:Y:S04]  /*7a80*/  STS.U16 [R4+UR76+0x12a00], R11 ;  /* 0x012a000b04007988 */ /* 0x0001e8000800044c */
[----:B------:R1:W-:Y:S04]  /*7a90*/  STS.U16 [R4+UR76+0x2e00], R8 ;  /* 0x002e000804007988 */ /* 0x0003e8000800044c */
[----:B------:R1:W-:Y:S04]  /*7aa0*/  STS.U16 [R4+UR76+0x12e00], R9 ;  /* 0x012e000904007988 */ /* 0x0003e8000800044c */
[----:B0-----:R-:W2:Y:S04]  /*7ab0*/  LDL.LU R11, [R1+0x1068] ;  /* 0x00106800010b7983 */ /* 0x001ea80000300800 */
[----:B-1----:R-:W2:Y:S04]  /*7ac0*/  LDL.LU R8, [R1+0x1064] ;  /* 0x0010640001087983 */ /* 0x002ea80000300800 */
[----:B------:R-:W2:Y:S04]  /*7ad0*/  LDL.LU R9, [R1+0x1060] ;  /* 0x0010600001097983 */ /* 0x000ea80000300800 */
[----:B------:R0:W-:Y:S04]  /*7ae0*/  STS.U16 [R4+UR76+0x3200], R6 ;  /* 0x0032000604007988 */ /* 0x0001e8000800044c */
[----:B------:R1:W-:Y:S04]  /*7af0*/  STS.U16 [R4+UR76+0x13200], R3 ;  /* 0x0132000304007988 */ /* 0x0003e8000800044c */
[----:B------:R1:W-:Y:S04]  /*7b00*/  STS.U16 [R4+UR76+0x3600], R61 ;  /* 0x0036003d04007988 */ /* 0x0003e8000800044c */
[----:B0-----:R-:W2:Y:S04]  /*7b10*/  LDL.LU R6, [R1+0x105c] ;  /* 0x00105c0001067983 */ /* 0x001ea80000300800 */
[----:B-1----:R-:W2:Y:S04]  /*7b20*/  LDL.LU R3, [R1+0x1058] ;  /* 0x0010580001037983 */ /* 0x002ea80000300800 */
[----:B------:R-:W2:Y:S04]  /*7b30*/  LDL.LU R61, [R1+0x1054] ;  /* 0x00105400013d7983 */ /* 0x000ea80000300800 */
[----:B--2---:R-:W-:Y:S04]  /*7b40*/  STS.U16 [R4+UR76+0x13600], R61 ;  /* 0x0136003d04007988 */ /* 0x004fe8000800044c */
[----:B---3--:R0:W-:Y:S04]  /*7b50*/  STS.U16 [R4+UR76+0x3a00], R2 ;  /* 0x003a000204007988 */ /* 0x0081e8000800044c */
[----:B------:R1:W-:Y:S04]  /*7b60*/  STS.U16 [R4+UR76+0x13a00], R7 ;  /* 0x013a000704007988 */ /* 0x0003e8000800044c */
[----:B0-----:R-:W2:Y:S04]  /*7b70*/  LDL.LU R2, [R1+0x1050] ;  /* 0x0010500001027983 */ /* 0x001ea80000300800 */
[----:B-1----:R-:W3:Y:S01]  /*7b80*/  LDL.LU R7, [R1+0x104c] ;  /* 0x00104c0001077983 */ /* 0x002ee20000300800 */
[----:B------:R-:W-:-:S03]  /*7b90*/  LOP3.LUT R61, R0, 0x50, RZ, 0x3c, !PT ;  /* 0x00000050003d7812 */ /* 0x000fc600078e3cff */
[----:B------:R0:W-:Y:S01]  /*7ba0*/  STS.U16 [R4+UR76+0x3e00], R5 ;  /* 0x003e000504007988 */ /* 0x0001e2000800044c */
[----:B------:R-:W-:Y:S02]  /*7bb0*/  PRMT R50, RZ, 0x7610, R50 ;  /* 0x00007610ff327816 */ /* 0x000fe40000000032 */
[----:B------:R-:W-:-:S04]  /*7bc0*/  PRMT R49, RZ, 0x7610, R49 ;  /* 0x00007610ff317816 */ /* 0x000fc80000000031 */
[----:B------:R-:W2:Y:S04]  /*7bd0*/  @!P3 LDG.E.U16 R50, desc[UR6][R40.64] ;  /* 0x000000062832b981 */ /* 0x000ea8000c1e1500 */
[----:B0-----:R-:W2:Y:S04]  /*7be0*/  LDL.LU R5, [R1+0x1048] ;  /* 0x0010480001057983 */ /* 0x001ea80000300800 */
[----:B------:R-:W2:Y:S04]  /*7bf0*/  @!P3 LDG.E.U16 R49, desc[UR6][R42.64] ;  /* 0x000000062a31b981 */ /* 0x000ea8000c1e1500 */
[----:B---3--:R0:W-:Y:S04]  /*7c00*/  STS.U16 [R4+UR76+0x13e00], R7 ;  /* 0x013e000704007988 */ /* 0x0081e8000800044c */
[----:B------:R1:W-:Y:S04]  /*7c10*/  STS.U16 [R61+UR76+0x280], R6 ;  /* 0x000280063d007988 */ /* 0x0003e8000800044c */
[----:B------:R3:W-:Y:S04]  /*7c20*/  STS.U16 [R61+UR76+0x10280], R9 ;  /* 0x010280093d007988 */ /* 0x0007e8000800044c */
[----:B0-----:R-:W2:Y:S04]  /*7c30*/  LDL.LU R4, [R1+0x1044] ;  /* 0x0010440001047983 */ /* 0x001ea80000300800 */
[----:B------:R-:W2:Y:S04]  /*7c40*/  LDL.LU R7, [R1+0x1040] ;  /* 0x0010400001077983 */ /* 0x000ea80000300800 */
[----:B-1----:R-:W2:Y:S04]  /*7c50*/  LDL.LU R6, [R1+0x103c] ;  /* 0x00103c0001067983 */ /* 0x002ea80000300800 */
[----:B---3--:R-:W3:Y:S04]  /*7c60*/  LDL.LU R9, [R1+0x1038] ;  /* 0x0010380001097983 */ /* 0x008ee80000300800 */
[----:B------:R0:W-:Y:S04]  /*7c70*/  STS.U16 [R61+UR76+0x680], R8 ;  /* 0x000680083d007988 */ /* 0x0001e8000800044c */
        /* <DEDUP_REMOVED lines=25> */
[----:B0-----:R-:W3:Y:S04]  /*7e10*/  LDL.LU R23, [R1+0x1004] ;  /* 0x0010040001177983 */ /* 0x001ee80000300800 */
[----:B-1----:R-:W3:Y:S04]  /*7e20*/  LDL.LU R22, [R1+0x1000] ;  /* 0x0010000001167983 */ /* 0x002ee80000300800 */
        /* <DEDUP_REMOVED lines=12> */
[----:B------:R-:W-:Y:S04]  /*7ef0*/  STS.U16 [R61+UR76+0x3a80], R52 ;  /* 0x003a80343d007988 */ /* 0x000fe8000800044c */
[----:B------:R-:W-:Y:S01]  /*7f00*/  STS.U16 [R61+UR76+0x13a80], R51 ;  /* 0x013a80333d007988 */ /* 0x000fe2000800044c */
[----:B0-----:R-:W-:-:S03]  /*7f10*/  LOP3.LUT R35, R0, 0x60, RZ, 0x3c, !PT ;  /* 0x0000006000237812 */ /* 0x001fc600078e3cff */
[----:B--2---:R-:W-:Y:S04]  /*7f20*/  STS.U16 [R61+UR76+0x3e80], R50 ;  /* 0x003e80323d007988 */ /* 0x004fe8000800044c */
[----:B------:R-:W-:Y:S04]  /*7f30*/  STS.U16 [R61+UR76+0x13e80], R49 ;  /* 0x013e80313d007988 */ /* 0x000fe8000800044c */
[----:B------:R0:W-:Y:S04]  /*7f40*/  STS.U16 [R35+UR76+0x300], R56 ;  /* 0x0003003823007988 */ /* 0x0001e8000800044c */
[----:B------:R-:W-:Y:S04]  /*7f50*/  STS.U16 [R35+UR76+0x10300], R55 ;  /* 0x0103003723007988 */ /* 0x000fe8000800044c */
[----:B------:R-:W2:Y:S01]  /*7f60*/  LDL.LU R25, [R1+0xffc] ;  /* 0x000ffc0001197983 */ /* 0x000ea20000300800 */
[----:B0-----:R-:W-:-:S03]  /*7f70*/  IMAD R56, R60, 0x1e, RZ ;  /* 0x0000001e3c387824 */ /* 0x001fc600078e02ff */
[----:B------:R0:W-:Y:S04]  /*7f80*/  STS.U16 [R35+UR76+0x700], R54 ;  /* 0x0007003623007988 */ /* 0x0001e8000800044c */
[----:B------:R-:W2:Y:S04]  /*7f90*/  LDL.LU R24, [R1+0xff8] ;  /* 0x000ff80001187983 */ /* 0x000ea80000300800 */
[----:B------:R-:W-:Y:S01]  /*7fa0*/  STS.U16 [R35+UR76+0x10700], R53 ;  /* 0x0107003523007988 */ /* 0x000fe2000800044c */
[----:B0-----:R-:W-:-:S03]  /*7fb0*/  IMAD.WIDE R54, R56, 0x2, R30 ;  /* 0x0000000238367825 */ /* 0x001fc600078e021e */
[----:B------:R-:W2:Y:S04]  /*7fc0*/  LDL.LU R27, [R1+0xff4] ;  /* 0x000ff400011b7983 */ /* 0x000ea80000300800 */
[----:B------:R-:W-:Y:S04]  /*7fd0*/  STS.U16 [R35+UR76+0xb00], R59 ;  /* 0x000b003b23007988 */ /* 0x000fe8000800044c */
[----:B------:R-:W2:Y:S04]  /*7fe0*/  LDL.LU R26, [R1+0xff0] ;  /* 0x000ff000011a7983 */ /* 0x000ea80000300800 */
[----:B------:R-:W-:Y:S04]  /*7ff0*/  STS.U16 [R35+UR76+0x10b00], R58 ;  /* 0x010b003a23007988 */ /* 0x000fe8000800044c */
[----:B------:R-:W2:Y:S04]  /*8000*/  LDL.LU R29, [R1+0xfec] ;  /* 0x000fec00011d7983 */ /* 0x000ea80000300800 */
[----:B------:R0:W-:Y:S01]  /*8010*/  STS.U16 [R35+UR76+0xf00], R57 ;  /* 0x000f003923007988 */ /* 0x0001e2000800044c */
[----:B------:R-:W-:-:S03]  /*8020*/  PRMT R45, RZ, 0x7610, R45 ;  /* 0x00007610ff2d7816 */ /* 0x000fc6000000002d */
[----:B------:R-:W2:Y:S04]  /*8030*/  LDL.LU R28, [R1+0xfe8] ;  /* 0x000fe800011c7983 */ /* 0x000ea80000300800 */
[----:B------:R-:W-:Y:S01]  /*8040*/  STL [R1+0xf90], R0 ;  /* 0x000f900001007387 */ /* 0x000fe20000100800 */
[----:B0-----:R-:W-:-:S03]  /*8050*/  IMAD R35, R60, 0x26, RZ ;  /* 0x000000263c237824 */ /* 0x001fc600078e02ff */
[----:B------:R-:W2:Y:S04]  /*8060*/  LDL.LU R61, [R1+0xfe4] ;  /* 0x000fe400013d7983 */ /* 0x000ea80000300800 */
[----:B------:R0:W-:Y:S01]  /*8070*/  STL.64 [R1+0x540], R54 ;  /* 0x0005403601007387 */ /* 0x0001e20000100a00 */
[----:B---3--:R-:W-:-:S06]  /*8080*/  PRMT R22, RZ, 0x7610, R22 ;  /* 0x00007610ff167816 */ /* 0x008fcc0000000016 */
[----:B------:R0:W3:Y:S02]  /*8090*/  @!P2 LDG.E.U16 R22, desc[UR6][R54.64] ;  /* 0x000000063616a981 */ /* 0x0000e4000c1e1500 */
[----:B0-----:R-:W-:-:S05]  /*80a0*/  IMAD.WIDE R54, R35, 0x2, R30 ;  /* 0x0000000223367825 */ /* 0x001fca00078e021e */
[----:B------:R0:W2:Y:S01]  /*80b0*/  @!P0 LDG.E.U16 R45, desc[UR6][R54.64] ;  /* 0x00000006362d8981 */ /* 0x0000a2000c1e1500 */
[----:B------:R-:W-:Y:S01]  /*80c0*/  PRMT R51, RZ, 0x7610, R51 ;  /* 0x00007610ff337816 */ /* 0x000fe20000000033 */
[----:B------:R-:W-:-:S04]  /*80d0*/  IMAD.WIDE R56, R35, 0x2, R32 ;  /* 0x0000000223387825 */ /* 0x000fc800078e0220 */
[----:B------:R-:W-:Y:S01]  /*80e0*/  VIADD R35, R34, 0xffffffd1 ;  /* 0xffffffd122237836 */ /* 0x000fe20000000000 */
[----:B------:R-:W3:Y:S04]  /*80f0*/  @!P0 LDG.E.U16 R51, desc[UR6][R56.64] ;  /* 0x0000000638338981 */ /* 0x000ee8000c1e1500 */
[----:B------:R-:W-:Y:S01]  /*8100*/  ISETP.GE.U32.AND P0, PT, R35, 0x7fffff52, PT ;  /* 0x7fffff522300780c */ /* 0x000fe20003f06070 */
[----:B------:R-:W-:Y:S01]  /*8110*/  IMAD R35, R60, 0x2e, RZ ;  /* 0x0000002e3c237824 */ /* 0x000fe200078e02ff */
[----:B------:R-:W-:Y:S01]  /*8120*/  STL.64 [R1+0x4c8], R56 ;  /* 0x0004c83801007387 */ /* 0x000fe20000100a00 */
[----:B------:R-:W-:-:S03]  /*8130*/  PRMT R44, RZ, 0x7610, R44 ;  /* 0x00007610ff2c7816 */ /* 0x000fc6000000002c */
[----:B------:R0:W-:Y:S01]  /*8140*/  STL.64 [R1+0x4c0], R54 ;  /* 0x0004c03601007387 */ /* 0x0001e20000100a00 */
[----:B------:R-:W-:Y:S01]  /*8150*/  PRMT R50, RZ, 0x7610, R50 ;  /* 0x00007610ff327816 */ /* 0x000fe20000000032 */
[----:B0-----:R-:W-:-:S05]  /*8160*/  IMAD.WIDE R54, R35, 0x2, R32 ;  /* 0x0000000223367825 */ /* 0x001fca00078e0220 */
[----:B------:R0:W3:Y:S04]  /*8170*/  @!P0 LDG.E.U16 R44, desc[UR6][R54.64] ;  /* 0x00000006362c8981 */ /* 0x0000e8000c1e1500 */
[----:B--2---:R-:W-:Y:S04]  /*8180*/  STL [R1+0x728], R45 ;  /* 0x0007282d01007387 */ /* 0x004fe80000100800 */
[----:B------:R0:W-:Y:S02]  /*8190*/  STL.64 [R1+0x448], R54 ;  /* 0x0004483601007387 */ /* 0x0001e40000100a00 */
[----:B0-----:R-:W-:-:S05]  /*81a0*/  IMAD.WIDE R54, R35, 0x2, R30 ;  /* 0x0000000223367825 */ /* 0x001fca00078e021e */
[----:B------:R0:W2:Y:S01]  /*81b0*/  @!P0 LDG.E.U16 R50, desc[UR6][R54.64] ;  /* 0x0000000636328981 */ /* 0x0000a2000c1e1500 */
[----:B------:R-:W-:-:S05]  /*81c0*/  VIADD R45, R34, 0xfffffff8 ;  /* 0xfffffff8222d7836 */ /* 0x000fca0000000000 */
[----:B------:R-:W-:Y:S01]  /*81d0*/  ISETP.GE.U32.AND P3, PT, R45, 0x7fffff79, PT ;  /* 0x7fffff792d00780c */ /* 0x000fe20003f66070 */
[----:B------:R-:W-:Y:S01]  /*81e0*/  IMAD R35, R60, 0x7, RZ ;  /* 0x000000073c237824 */ /* 0x000fe200078e02ff */
[----:B------:R-:W-:Y:S01]  /*81f0*/  PRMT R48, RZ, 0x7610, R48 ;  /* 0x00007610ff307816 */ /* 0x000fe20000000030 */
[----:B---3--:R-:W-:Y:S01]  /*8200*/  STL [R1+0x748], R44 ;  /* 0x0007482c01007387 */ /* 0x008fe20000100800 */
[----:B------:R-:W-:-:S03]  /*8210*/  PRMT R49, RZ, 0x7610, R49 ;  /* 0x00007610ff317816 */ /* 0x000fc60000000031 */
[----:B------:R0:W-:Y:S02]  /*8220*/  STL.64 [R1+0x440], R54 ;  /* 0x0004403601007387 */ /* 0x0001e40000100a00 */
[----:B0-----:R-:W-:-:S05]  /*8230*/  IMAD.WIDE R54, R35, 0x2, R32 ;  /* 0x0000000223367825 */ /* 0x001fca00078e0220 */
[----:B------:R0:W3:Y:S04]  /*8240*/  @!P3 LDG.E.U16 R49, desc[UR6][R54.64] ;  /* 0x000000063631b981 */ /* 0x0000e8000c1e1500 */
[----:B--2---:R-:W-:Y:S04]  /*8250*/  STL [R1+0x744], R50 ;  /* 0x0007443201007387 */ /* 0x004fe80000100800 */
[----:B------:R1:W-:Y:S02]  /*8260*/  STL [R1+0x734], R51 ;  /* 0x0007343301007387 */ /* 0x0003e40000100800 */
[----:B-1----:R-:W-:-:S05]  /*8270*/  IMAD.WIDE R50, R35, 0x2, R30 ;  /* 0x0000000223327825 */ /* 0x002fca00078e021e */
[----:B------:R-:W2:Y:S01]  /*8280*/  @!P3 LDG.E.U16 R48, desc[UR6][R50.64] ;  /* 0x000000063230b981 */ /* 0x000ea2000c1e1500 */
[C---:B------:R-:W-:Y:S02]  /*8290*/  VIADD R35, R34.reuse, 0xffffffc9 ;  /* 0xffffffc922237836 */ /* 0x040fe40000000000 */
[----:B------:R-:W-:-:S03]  /*82a0*/  VIADD R44, R34, 0xfffffff0 ;  /* 0xfffffff0222c7836 */ /* 0x000fc60000000000 */
[----:B------:R-:W-:Y:S01]  /*82b0*/  ISETP.GE.U32.AND P3, PT, R35, 0x7fffff4a, PT ;  /* 0x7fffff4a2300780c */ /* 0x000fe20003f66070 */
[----:B------:R-:W-:Y:S01]  /*82c0*/  IMAD R35, R60, 0xf, RZ ;  /* 0x0000000f3c237824 */ /* 0x000fe200078e02ff */
[----:B------:R0:W-:Y:S01]  /*82d0*/  STL.64 [R1+0x6b8], R54 ;  /* 0x0006b83601007387 */ /* 0x0001e20000100a00 */
[----:B------:R-:W-:Y:S01]  /*82e0*/  VIADD R45, R34, 0xffffffe0 ;  /* 0xffffffe0222d7836 */ /* 0x000fe20000000000 */
[----:B------:R-:W-:Y:S01]  /*82f0*/  ISETP.GE.U32.AND P5, PT, R44, 0x7fffff71, PT ;  /* 0x7fffff712c00780c */ /* 0x000fe20003fa6070 */
[----:B------:R-:W-:Y:S01]  /*8300*/  VIADD R44, R34, 0xffffffe8 ;  /* 0xffffffe8222c7836 */ /* 0x000fe20000000000 */
[----:B------:R-:W-:Y:S02]  /*8310*/  STL.64 [R1+0x6b0], R50 ;  /* 0x0006b03201007387 */ /* 0x000fe40000100a00 */
[----:B------:R-:W-:Y:S01]  /*8320*/  ISETP.GE.U32.AND P0, PT, R45, 0x7fffff61, PT ;  /* 0x7fffff612d00780c */ /* 0x000fe20003f06070 */
[----:B------:R-:W-:Y:S02]  /*8330*/  IMAD R45, R60, 0x36, RZ ;  /* 0x000000363c2d7824 */ /* 0x000fe400078e02ff */
[----:B0-----:R-:W-:Y:S01]  /*8340*/  IMAD.WIDE R54, R35, 0x2, R32 ;  /* 0x0000000223367825 */ /* 0x001fe200078e0220 */
[----:B------:R-:W-:-:S02]  /*8350*/  ISETP.GE.U32.AND P2, PT, R44, 0x7fffff69, PT ;  /* 0x7fffff692c00780c */ /* 0x000fc40003f46070 */
[----:B------:R-:W-:Y:S02]  /*8360*/  PRMT R44, RZ, 0x7610, R44 ;  /* 0x00007610ff2c7816 */ /* 0x000fe4000000002c */
[----:B------:R-:W-:Y:S01]  /*8370*/  STL.64 [R1+0x638], R54 ;  /* 0x0006383601007387 */ /* 0x000fe20000100a00 */
[----:B------:R-:W-:-:S06]  /*8380*/  PRMT R52, RZ, 0x7610, R52 ;  /* 0x00007610ff347816 */ /* 0x000fcc0000000034 */
[----:B------:R-:W4:Y:S04]  /*8390*/  @!P5 LDG.E.U16 R52, desc[UR6][R54.64] ;  /* 0x000000063634d981 */ /* 0x000f28000c1e1500 */
[----:B--2---:R-:W-:Y:S04]  /*83a0*/  STL [R1+0x814], R48 ;  /* 0x0008143001007387 */ /* 0x004fe80000100800 */
[----:B---3--:R0:W-:Y:S02]  /*83b0*/  STL [R1+0x818], R49 ;  /* 0x0008183101007387 */ /* 0x0081e40000100800 */
[----:B0-----:R-:W-:-:S05]  /*83c0*/  IMAD.WIDE R48, R45, 0x2, R32 ;  /* 0x000000022d307825 */ /* 0x001fca00078e0220 */
[----:B------:R-:W2:Y:S01]  /*83d0*/  @!P3 LDG.E.U16 R44, desc[UR6][R48.64] ;  /* 0x00000006302cb981 */ /* 0x000ea2000c1e1500 */
[----:B------:R-:W-:-:S04]  /*83e0*/  IMAD.WIDE R50, R35, 0x2, R30 ;  /* 0x0000000223327825 */ /* 0x000fc800078e021e */
[----:B------:R-:W-:Y:S01]  /*83f0*/  VIADD R35, R34, 0xffffffd8 ;  /* 0xffffffd822237836 */ /* 0x000fe20000000000 */
[----:B------:R0:W-:Y:S04]  /*8400*/  STL.64 [R1+0x630], R50 ;  /* 0x0006303201007387 */ /* 0x0001e80000100a00 */
[----:B------:R-:W-:Y:S01]  /*8410*/  ISETP.GE.U32.AND P6, PT, R35, 0x7fffff59, PT ;  /* 0x7fffff592300780c */ /* 0x000fe20003fc6070 */
[----:B------:R-:W-:Y:S01]  /*8420*/  IMAD R35, R60, 0x17, RZ ;  /* 0x000000173c237824 */ /* 0x000fe200078e02ff */
[----:B------:R-:W-:Y:S01]  /*8430*/  STL.64 [R1+0x3c8], R48 ;  /* 0x0003c83001007387 */ /* 0x000fe20000100a00 */
[----:B------:R-:W-:Y:S02]  /*8440*/  PRMT R46, RZ, 0x7610, R46 ;  /* 0x00007610ff2e7816 */ /* 0x000fe4000000002e */
[----:B------:R-:W-:-:S02]  /*8450*/  PRMT R47, RZ, 0x7610, R47 ;  /* 0x00007610ff2f7816 */ /* 0x000fc4000000002f */
[----:B------:R-:W-:-:S04]  /*8460*/  PRMT R24, RZ, 0x7610, R24 ;  /* 0x00007610ff187816 */ /* 0x000fc80000000018 */
[----:B------:R0:W3:Y:S02]  /*8470*/  @!P5 LDG.E.U16 R47, desc[UR6][R50.64] ;  /* 0x00000006322fd981 */ /* 0x0000e4000c1e1500 */
[----:B0-----:R-:W-:-:S05]  /*8480*/  IMAD.WIDE R50, R35, 0x2, R30 ;  /* 0x0000000223327825 */ /* 0x001fca00078e021e */
[----:B------:R-:W3:Y:S04]  /*8490*/  @!P2 LDG.E.U16 R24, desc[UR6][R50.64] ;  /* 0x000000063218a981 */ /* 0x000ee8000c1e1500 */
[----:B--2---:R-:W-:Y:S04]  /*84a0*/  STL [R1+0x74c], R44 ;  /* 0x00074c2c01007387 */ /* 0x004fe80000100800 */
[----:B----4-:R0:W-:Y:S02]  /*84b0*/  STL [R1+0x810], R52 ;  /* 0x0008103401007387 */ /* 0x0101e40000100800 */
[----:B0-----:R-:W-:-:S05]  /*84c0*/  IMAD.WIDE R52, R35, 0x2, R32 ;  /* 0x0000000223347825 */ /* 0x001fca00078e0220 */
[----:B------:R-:W2:Y:S01]  /*84d0*/  @!P2 LDG.E.U16 R46, desc[UR6][R52.64] ;  /* 0x00000006342ea981 */ /* 0x000ea2000c1e1500 */
[----:B------:R-:W-:Y:S02]  /*84e0*/  IMAD R44, R60, 0x1f, RZ ;  /* 0x0000001f3c2c7824 */ /* 0x000fe400078e02ff */
[----:B------:R-:W-:Y:S01]  /*84f0*/  VIADD R35, R34, 0xffffffd0 ;  /* 0xffffffd022237836 */ /* 0x000fe20000000000 */
[----:B------:R-:W-:Y:S01]  /*8500*/  STL.64 [R1+0x5b8], R52 ;  /* 0x0005b83401007387 */ /* 0x000fe20000100a00 */
[----:B------:R-:W-:Y:S01]  /*8510*/  PRMT R42, RZ, 0x7610, R42 ;  /* 0x00007610ff2a7816 */ /* 0x000fe2000000002a */
[----:B------:R-:W-:Y:S02]  /*8520*/  IMAD.WIDE R48, R44, 0x2, R32 ;  /* 0x000000022c307825 */ /* 0x000fe400078e0220 */
[----:B------:R-:W-:Y:S01]  /*8530*/  STL.64 [R1+0x5b0], R50 ;  /* 0x0005b03201007387 */ /* 0x000fe20000100a00 */
[----:B------:R-:W-:Y:S02]  /*8540*/  PRMT R43, RZ, 0x7610, R43 ;  /* 0x00007610ff2b7816 */ /* 0x000fe4000000002b */
[----:B------:R-:W-:Y:S01]  /*8550*/  ISETP.GE.U32.AND P2, PT, R35, 0x7fffff51, PT ;  /* 0x7fffff512300780c */ /* 0x000fe20003f46070 */
[----:B------:R-:W-:Y:S01]  /*8560*/  VIADD R35, R34, 0xffffffc1 ;  /* 0xffffffc122237836 */ /* 0x000fe20000000000 */
[----:B------:R-:W4:Y:S01]  /*8570*/  @!P0 LDG.E.U16 R42, desc[UR6][R48.64] ;  /* 0x00000006302a8981 */ /* 0x000f22000c1e1500 */
[----:B------:R-:W-:-:S02]  /*8580*/  PRMT R21, RZ, 0x7610, R21 ;  /* 0x00007610ff157816 */ /* 0x000fc40000000015 */
[----:B------:R-:W-:Y:S01]  /*8590*/  PRMT R40, RZ, 0x7610, R40 ;  /* 0x00007610ff287816 */ /* 0x000fe20000000028 */
[----:B--2---:R-:W-:Y:S04]  /*85a0*/  STL [R1+0x808], R46 ;  /* 0x0008082e01007387 */ /* 0x004fe80000100800 */
[----:B---3--:R0:W-:Y:S04]  /*85b0*/  STL [R1+0x80c], R47 ;  /* 0x00080c2f01007387 */ /* 0x0081e80000100800 */
[----:B------:R-:W-:Y:S01]  /*85c0*/  STL.64 [R1+0x538], R48 ;  /* 0x0005383001007387 */ /* 0x000fe20000100a00 */
[----:B0-----:R-:W-:-:S03]  /*85d0*/  IMAD.WIDE R46, R44, 0x2, R30 ;  /* 0x000000022c2e7825 */ /* 0x001fc600078e021e */
[----:B------:R-:W-:Y:S04]  /*85e0*/  STL [R1+0xf78], R24 ;  /* 0x000f781801007387 */ /* 0x000fe80000100800 */
[----:B------:R0:W2:Y:S01]  /*85f0*/  @!P0 LDG.E.U16 R43, desc[UR6][R46.64] ;  /* 0x000000062e2b8981 */ /* 0x0000a2000c1e1500 */
[----:B------:R-:W-:Y:S01]  /*8600*/  ISETP.GE.U32.AND P0, PT, R35, 0x7fffff42, PT ;  /* 0x7fffff422300780c */ /* 0x000fe20003f06070 */
[----:B------:R-:W-:Y:S02]  /*8610*/  IMAD R35, R60, 0x27, RZ ;  /* 0x000000273c237824 */ /* 0x000fe400078e02ff */
[----:B------:R0:W-:Y:S02]  /*8620*/  STL.64 [R1+0x530], R46 ;  /* 0x0005302e01007387 */ /* 0x0001e40000100a00 */
[----:B------:R-:W-:-:S05]  /*8630*/  IMAD.WIDE R56, R35, 0x2, R32 ;  /* 0x0000000223387825 */ /* 0x000fca00078e0220 */
[----:B------:R-:W3:Y:S01]  /*8640*/  @!P6 LDG.E.U16 R40, desc[UR6][R56.64] ;  /* 0x000000063828e981 */ /* 0x000ee2000c1e1500 */
[----:B0-----:R-:W-:-:S05]  /*8650*/  IMAD.WIDE R46, R45, 0x2, R30 ;  /* 0x000000022d2e7825 */ /* 0x001fca00078e021e */
[----:B------:R0:W3:Y:S01]  /*8660*/  @!P3 LDG.E.U16 R21, desc[UR6][R46.64] ;  /* 0x000000062e15b981 */ /* 0x0000e2000c1e1500 */
[----:B------:R-:W-:Y:S01]  /*8670*/  VIADD R44, R34, 0xffffffc8 ;  /* 0xffffffc8222c7836 */ /* 0x000fe20000000000 */
[----:B------:R-:W-:Y:S01]  /*8680*/  PRMT R41, RZ, 0x7610, R41 ;  /* 0x00007610ff297816 */ /* 0x000fe20000000029 */
[----:B------:R-:W-:Y:S02]  /*8690*/  IMAD R45, R60, 0x3e, RZ ;  /* 0x0000003e3c2d7824 */ /* 0x000fe400078e02ff */
[----:B------:R-:W-:Y:S01]  /*86a0*/  IMAD.WIDE R54, R35, 0x2, R30 ;  /* 0x0000000223367825 */ /* 0x000fe200078e021e */
[----:B------:R-:W-:Y:S01]  /*86b0*/  ISETP.GE.U32.AND P5, PT, R44, 0x7fffff49, PT ;  /* 0x7fffff492c00780c */ /* 0x000fe20003fa6070 */
[----:B----4-:R-:W-:Y:S02]  /*86c0*/  STL [R1+0xf7c], R42 ;  /* 0x000f7c2a01007387 */ /* 0x010fe40000100800 */
[----:B------:R-:W-:Y:S02]  /*86d0*/  IMAD R44, R60, 0x2f, RZ ;  /* 0x0000002f3c2c7824 */ /* 0x000fe400078e02ff */
[----:B------:R-:W-:Y:S01]  /*86e0*/  VIADD R35, R34, 0xffffffb8 ;  /* 0xffffffb822237836 */ /* 0x000fe20000000000 */
[----:B------:R-:W-:Y:S01]  /*86f0*/  PRMT R38, RZ, 0x7610, R38 ;  /* 0x00007610ff267816 */ /* 0x000fe20000000026 */
[----:B------:R-:W-:Y:S01]  /*8700*/  IMAD.WIDE R52, R45, 0x2, R32 ;  /* 0x000000022d347825 */ /* 0x000fe200078e0220 */
[----:B------:R-:W-:Y:S01]  /*8710*/  PRMT R29, RZ, 0x7610, R29 ;  /* 0x00007610ff1d7816 */ /* 0x000fe2000000001d */
[----:B------:R-:W4:Y:S01]  /*8720*/  @!P6 LDG.E.U16 R41, desc[UR6][R54.64] ;  /* 0x000000063629e981 */ /* 0x000f22000c1e1500 */
[----:B------:R-:W-:Y:S01]  /*8730*/  ISETP.GE.U32.AND P6, PT, R35, 0x7fffff39, PT ;  /* 0x7fffff392300780c */ /* 0x000fe20003fc6070 */
[----:B------:R-:W-:Y:S01]  /*8740*/  IMAD.WIDE R50, R44, 0x2, R32 ;  /* 0x000000022c327825 */ /* 0x000fe200078e0220 */
[----:B------:R-:W-:-:S02]  /*8750*/  PRMT R39, RZ, 0x7610, R39 ;  /* 0x00007610ff277816 */ /* 0x000fc40000000027 */
[----:B------:R-:W-:Y:S01]  /*8760*/  PRMT R36, RZ, 0x7610, R36 ;  /* 0x00007610ff247816 */ /* 0x000fe20000000024 */
[----:B------:R-:W-:Y:S01]  /*8770*/  IMAD R35, R60, 0x37, RZ ;  /* 0x000000373c237824 */ /* 0x000fe200078e02ff */
[----:B------:R1:W4:Y:S01]  /*8780*/  @!P2 LDG.E.U16 R38, desc[UR6][R50.64] ;  /* 0x000000063226a981 */ /* 0x000322000c1e1500 */
[----:B------:R-:W-:-:S03]  /*8790*/  IMAD.WIDE R48, R44, 0x2, R30 ;  /* 0x000000022c307825 */ /* 0x000fc600078e021e */
[----:B------:R-:W4:Y:S01]  /*87a0*/  @!P0 LDG.E.U16 R29, desc[UR6][R52.64] ;  /* 0x00000006341d8981 */ /* 0x000f22000c1e1500 */
[----:B------:R-:W-:-:S03]  /*87b0*/  PRMT R61, RZ, 0x7610, R61 ;  /* 0x00007610ff3d7816 */ /* 0x000fc6000000003d */
[----:B------:R0:W4:Y:S01]  /*87c0*/  @!P2 LDG.E.U16 R39, desc[UR6][R48.64] ;  /* 0x000000063027a981 */ /* 0x000122000c1e1500 */
[----:B------:R-:W-:Y:S02]  /*87d0*/  PRMT R37, RZ, 0x7610, R37 ;  /* 0x00007610ff257816 */ /* 0x000fe40000000025 */
[----:B------:R-:W-:Y:S01]  /*87e0*/  PRMT R2, RZ, 0x7610, R2 ;  /* 0x00007610ff027816 */ /* 0x000fe20000000002 */
[----:B--2---:R-:W-:Y:S04]  /*87f0*/  STL [R1+0xf80], R43 ;  /* 0x000f802b01007387 */ /* 0x004fe80000100800 */
[----:B------:R0:W-:Y:S02]  /*8800*/  STL.64 [R1+0x3c0], R46 ;  /* 0x0003c02e01007387 */ /* 0x0001e40000100a00 */
[----:B0-----:R-:W-:-:S02]  /*8810*/  VIADD R46, R34, 0xffffffc0 ;  /* 0xffffffc0222e7836 */ /* 0x001fc40000000000 */
[----:B---3--:R-:W-:Y:S04]  /*8820*/  STL [R1+0xfdc], R21 ;  /* 0x000fdc1501007387 */ /* 0x008fe80000100800 */
[----:B------:R-:W-:Y:S04]  /*8830*/  STL.64 [R1+0x4b8], R56 ;  /* 0x0004b83801007387 */ /* 0x000fe80000100a00 */
[----:B------:R-:W-:Y:S04]  /*8840*/  STL.64 [R1+0x4b0], R54 ;  /* 0x0004b03601007387 */ /* 0x000fe80000100a00 */
[----:B------:R-:W-:Y:S04]  /*8850*/  STL.64 [R1+0x348], R52 ;  /* 0x0003483401007387 */ /* 0x000fe80000100a00 */
[----:B------:R-:W-:Y:S04]  /*8860*/  STL [R1+0xf84], R40 ;  /* 0x000f842801007387 */ /* 0x000fe80000100800 */
[----:B------:R1:W-:Y:S01]  /*8870*/  STL.64 [R1+0x438], R50 ;  /* 0x0004383201007387 */ /* 0x0003e20000100a00 */
[----:B------:R-:W-:Y:S01]  /*8880*/  ISETP.GE.U32.AND P3, PT, R46, 0x7fffff41, PT ;  /* 0x7fffff412e00780c */ /* 0x000fe20003f66070 */
[----:B------:R-:W-:-:S02]  /*8890*/  IMAD.WIDE R46, R45, 0x2, R30 ;  /* 0x000000022d2e7825 */ /* 0x000fc400078e021e */
[----:B------:R0:W-:Y:S04]  /*88a0*/  STL.64 [R1+0x430], R48 ;  /* 0x0004303001007387 */ /* 0x0001e80000100a00 */
[----:B------:R-:W2:Y:S01]  /*88b0*/  @!P0 LDG.E.U16 R61, desc[UR6][R46.64] ;  /* 0x000000062e3d8981 */ /* 0x000ea2000c1e1500 */
[----:B-1----:R-:W-:-:S04]  /*88c0*/  IMAD.WIDE R50, R35, 0x2, R32 ;  /* 0x0000000223327825 */ /* 0x002fc800078e0220 */
[----:B0-----:R-:W-:Y:S01]  /*88d0*/  IMAD.WIDE R48, R35, 0x2, R30 ;  /* 0x0000000223307825 */ /* 0x001fe200078e021e */
[----:B------:R0:W3:Y:S01]  /*88e0*/  @!P5 LDG.E.U16 R36, desc[UR6][R50.64] ;  /* 0x000000063224d981 */ /* 0x0000e2000c1e1500 */
[----:B------:R-:W-:-:S03]  /*88f0*/  IADD3 R35, PT, PT, R34, -0x50, RZ ;  /* 0xffffffb022237810 */ /* 0x000fc60007ffe0ff */
[----:B------:R1:W2:Y:S01]  /*8900*/  @!P5 LDG.E.U16 R37, desc[UR6][R48.64] ;  /* 0x000000063025d981 */ /* 0x0002a2000c1e1500 */
[----:B------:R-:W-:Y:S01]  /*8910*/  ISETP.GE.U32.AND P0, PT, R35, 0x7fffff31, PT ;  /* 0x7fffff312300780c */ /* 0x000fe20003f06070 */
[----:B------:R-:W-:-:S04]  /*8920*/  IMAD R35, R60, 0x3f, RZ ;  /* 0x0000003f3c237824 */ /* 0x000fc800078e02ff */
[----:B------:R-:W-:-:S05]  /*8930*/  IMAD.WIDE R52, R35, 0x2, R32 ;  /* 0x0000000223347825 */ /* 0x000fca00078e0220 */
[----:B------:R-:W2:Y:S01]  /*8940*/  @!P3 LDG.E.U16 R2, desc[UR6][R52.64] ;  /* 0x000000063402b981 */ /* 0x000ea2000c1e1500 */
[----:B------:R-:W-:-:S05]  /*8950*/  VIADD R44, R34, 0xffffffb9 ;  /* 0xffffffb9222c7836 */ /* 0x000fca0000000000 */
[----:B------:R-:W-:Y:S01]  /*8960*/  ISETP.GE.U32.AND P2, PT, R44, 0x7fffff3a, PT ;  /* 0x7fffff3a2c00780c */ /* 0x000fe20003f46070 */
[----:B------:R-:W-:Y:S01]  /*8970*/  VIADD R44, R34, 0xffffffb1 ;  /* 0xffffffb1222c7836 */ /* 0x000fe20000000000 */
[----:B----4-:R-:W-:Y:S04]  /*8980*/  STL [R1+0xf88], R41 ;  /* 0x000f882901007387 */ /* 0x010fe80000100800 */
[----:B------:R-:W-:Y:S01]  /*8990*/  STL [R1+0xfe0], R29 ;  /* 0x000fe01d01007387 */ /* 0x000fe20000100800 */
[----:B------:R-:W-:Y:S01]  /*89a0*/  ISETP.GE.U32.AND P5, PT, R44, 0x7fffff32, PT ;  /* 0x7fffff322c00780c */ /* 0x000fe20003fa6070 */
[----:B------:R-:W-:Y:S02]  /*89b0*/  IMAD R44, R60, 0x46, RZ ;  /* 0x000000463c2c7824 */ /* 0x000fe400078e02ff */
[----:B------:R-:W-:Y:S01]  /*89c0*/  STL [R1+0xf8c], R38 ;  /* 0x000f8c2601007387 */ /* 0x000fe20000100800 */
[----:B------:R-:W-:-:S03]  /*89d0*/  PRMT R3, RZ, 0x7610, R3 ;  /* 0x00007610ff037816 */ /* 0x000fc60000000003 */
[----:B------:R-:W-:Y:S01]  /*89e0*/  STL [R1+0xf98], R39 ;  /* 0x000f982701007387 */ /* 0x000fe20000100800 */
[----:B------:R-:W-:-:S03]  /*89f0*/  PRMT R43, RZ, 0x7610, R43 ;  /* 0x00007610ff2b7816 */ /* 0x000fc6000000002b */
[----:B------:R0:W-:Y:S01]  /*8a00*/  STL.64 [R1+0x3b8], R50 ;  /* 0x0003b83201007387 */ /* 0x0001e20000100a00 */
[----:B------:R-:W-:-:S03]  /*8a10*/  PRMT R21, RZ, 0x7610, R21 ;  /* 0x00007610ff157816 */ /* 0x000fc60000000015 */
[----:B------:R1:W-:Y:S01]  /*8a20*/  STL.64 [R1+0x3b0], R48 ;  /* 0x0003b03001007387 */ /* 0x0003e20000100a00 */
[----:B0-----:R-:W-:-:S04]  /*8a30*/  IMAD.WIDE R50, R35, 0x2, R30 ;  /* 0x0000000223327825 */ /* 0x001fc800078e021e */
[----:B-1----:R-:W-:Y:S01]  /*8a40*/  IMAD.WIDE R48, R44, 0x2, R32 ;  /* 0x000000022c307825 */ /* 0x002fe200078e0220 */
[----:B------:R0:W4:Y:S03]  /*8a50*/  @!P3 LDG.E.U16 R3, desc[UR6][R50.64] ;  /* 0x000000063203b981 */ /* 0x000126000c1e1500 */
[----:B------:R-:W-:Y:S01]  /*8a60*/  VIADD R35, R34, 0xffffffa8 ;  /* 0xffffffa822237836 */ /* 0x000fe20000000000 */
[----:B------:R1:W4:Y:S01]  /*8a70*/  @!P2 LDG.E.U16 R43, desc[UR6][R48.64] ;  /* 0x00000006302ba981 */ /* 0x000322000c1e1500 */
[----:B------:R-:W-:Y:S02]  /*8a80*/  PRMT R4, RZ, 0x7610, R4 ;  /* 0x00007610ff047816 */ /* 0x000fe40000000004 */
[----:B------:R-:W-:Y:S02]  /*8a90*/  PRMT R5, RZ, 0x7610, R5 ;  /* 0x00007610ff057816 */ /* 0x000fe40000000005 */
[----:B------:R-:W-:Y:S01]  /*8aa0*/  PRMT R0, RZ, 0x7610, R0 ;  /* 0x00007610ff007816 */ /* 0x000fe20000000000 */
[----:B---3--:R-:W-:Y:S04]  /*8ab0*/  STL [R1+0xf9c], R36 ;  /* 0x000f9c2401007387 */ /* 0x008fe80000100800 */
[----:B------:R3:W-:Y:S02]  /*8ac0*/  STL.64 [R1+0x340], R46 ;  /* 0x0003402e01007387 */ /* 0x0007e40000100a00 */
[----:B---3--:R-:W-:-:S02]  /*8ad0*/  IMAD.WIDE R46, R44, 0x2, R30 ;  /* 0x000000022c2e7825 */ /* 0x008fc400078e021e */
[----:B--2---:R-:W-:Y:S04]  /*8ae0*/  STL [R1+0xfa0], R37 ;  /* 0x000fa02501007387 */ /* 0x004fe80000100800 */
[----:B------:R2:W3:Y:S01]  /*8af0*/  @!P2 LDG.E.U16 R21, desc[UR6][R46.64] ;  /* 0x000000062e15a981 */ /* 0x0004e2000c1e1500 */
[----:B------:R-:W-:Y:S01]  /*8b00*/  ISETP.GE.U32.AND P2, PT, R35, 0x7fffff29, PT ;  /* 0x7fffff292300780c */ /* 0x000fe20003f46070 */
[C---:B------:R-:W-:Y:S02]  /*8b10*/  IMAD R35, R60.reuse, 0x47, RZ ;  /* 0x000000473c237824 */ /* 0x040fe400078e02ff */
[----:B------:R0:W-:Y:S01]  /*8b20*/  STL.64 [R1+0x338], R52 ;  /* 0x0003383401007387 */ /* 0x0001e20000100a00 */
[----:B------:R-:W-:-:S03]  /*8b30*/  IMAD R44, R60, 0x4e, RZ ;  /* 0x0000004e3c2c7824 */ /* 0x000fc600078e02ff */
[----:B------:R1:W-:Y:S04]  /*8b40*/  STL.64 [R1+0x330], R50 ;  /* 0x0003303201007387 */ /* 0x0003e80000100a00 */
[----:B------:R-:W-:Y:S01]  /*8b50*/  STL [R1+0xfa4], R2 ;  /* 0x000fa40201007387 */ /* 0x000fe20000100800 */
[----:B0-----:R-:W-:-:S03]  /*8b60*/  IMAD.WIDE R52, R35, 0x2, R32 ;  /* 0x0000000223347825 */ /* 0x001fc600078e0220 */
[----:B------:R0:W-:Y:S01]  /*8b70*/  STL.64 [R1+0x2c8], R48 ;  /* 0x0002c83001007387 */ /* 0x0001e20000100a00 */
[----:B-1----:R-:W-:-:S03]  /*8b80*/  IMAD.WIDE R50, R35, 0x2, R30 ;  /* 0x0000000223327825 */ /* 0x002fc600078e021e */
[----:B------:R1:W3:Y:S04]  /*8b90*/  @!P6 LDG.E.U16 R4, desc[UR6][R52.64] ;  /* 0x000000063404e981 */ /* 0x0002e8000c1e1500 */
[----:B------:R1:W3:Y:S01]  /*8ba0*/  @!P6 LDG.E.U16 R5, desc[UR6][R50.64] ;  /* 0x000000063205e981 */ /* 0x0002e2000c1e1500 */
[----:B0-----:R-:W-:-:S05]  /*8bb0*/  IMAD.WIDE R48, R44, 0x2, R32 ;  /* 0x000000022c307825 */ /* 0x001fca00078e0220 */
[----:B------:R-:W3:Y:S01]  /*8bc0*/  @!P5 LDG.E.U16 R0, desc[UR6][R48.64] ;  /* 0x000000063000d981 */ /* 0x000ee2000c1e1500 */
[----:B------:R-:W-:Y:S01]  /*8bd0*/  PRMT R23, RZ, 0x7610, R23 ;  /* 0x00007610ff177816 */ /* 0x000fe20000000017 */
[----:B------:R-:W-:Y:S02]  /*8be0*/  VIADD R35, R34, 0xffffffa0 ;  /* 0xffffffa022237836 */ /* 0x000fe40000000000 */
[----:B------:R2:W-:Y:S01]  /*8bf0*/  STL.64 [R1+0x2c0], R46 ;  /* 0x0002c02e01007387 */ /* 0x0005e20000100a00 */
[----:B------:R-:W-:Y:S01]  /*8c00*/  PRMT R6, RZ, 0x7610, R6 ;  /* 0x00007610ff067816 */ /* 0x000fe20000000006 */
[----:B--2---:R-:W-:Y:S02]  /*8c10*/  IMAD.WIDE R46, R44, 0x2, R30 ;  /* 0x000000022c2e7825 */ /* 0x004fe400078e021e */
[----:B----4-:R-:W-:Y:S04]  /*8c20*/  STL [R1+0xfa8], R3 ;  /* 0x000fa80301007387 */ /* 0x010fe80000100800 */
[----:B------:R0:W2:Y:S01]  /*8c30*/  @!P5 LDG.E.U16 R23, desc[UR6][R46.64] ;  /* 0x000000062e17d981 */ /* 0x0000a2000c1e1500 */
[----:B------:R-:W-:Y:S01]  /*8c40*/  ISETP.GE.U32.AND P5, PT, R35, 0x7fffff21, PT ;  /* 0x7fffff212300780c */ /* 0x000fe20003fa6070 */
[----:B------:R-:W-:-:S02]  /*8c50*/  IMAD R35, R60, 0x4f, RZ ;  /* 0x0000004f3c237824 */ /* 0x000fc400078e02ff */
[----:B------:R1:W-:Y:S01]  /*8c60*/  STL.64 [R1+0x2b8], R52 ;  /* 0x0002b83401007387 */ /* 0x0003e20000100a00 */
[----:B------:R-:W-:-:S03]  /*8c70*/  PRMT R7, RZ, 0x7610, R7 ;  /* 0x00007610ff077816 */ /* 0x000fc60000000007 */
[----:B------:R4:W-:Y:S01]  /*8c80*/  STL.64 [R1+0x2b0], R50 ;  /* 0x0002b03201007387 */ /* 0x0009e20000100a00 */
[----:B-1----:R-:W-:-:S05]  /*8c90*/  IMAD.WIDE R52, R35, 0x2, R32 ;  /* 0x0000000223347825 */ /* 0x002fca00078e0220 */
[----:B------:R-:W2:Y:S01]  /*8ca0*/  @!P0 LDG.E.U16 R6, desc[UR6][R52.64] ;  /* 0x0000000634068981 */ /* 0x000ea2000c1e1500 */
[----:B----4-:R-:W-:-:S05]  /*8cb0*/  IMAD.WIDE R50, R35, 0x2, R30 ;  /* 0x0000000223327825 */ /* 0x010fca00078e021e */
[----:B------:R1:W4:Y:S04]  /*8cc0*/  @!P0 LDG.E.U16 R7, desc[UR6][R50.64] ;  /* 0x0000000632078981 */ /* 0x000328000c1e1500 */
[----:B---3--:R-:W-:Y:S04]  /*8cd0*/  STL [R1+0xfb4], R4 ;  /* 0x000fb40401007387 */ /* 0x008fe80000100800 */
[----:B------:R-:W-:Y:S04]  /*8ce0*/  STL.64 [R1+0x248], R48 ;  /* 0x0002483001007387 */ /* 0x000fe80000100a00 */
[----:B------:R-:W-:Y:S04]  /*8cf0*/  STL.64 [R1+0x240], R46 ;  /* 0x0002402e01007387 */ /* 0x000fe80000100a00 */
[----:B------:R-:W-:Y:S04]  /*8d00*/  STL [R1+0xfbc], R5 ;  /* 0x000fbc0501007387 */ /* 0x000fe80000100800 */
[----:B------:R3:W-:Y:S04]  /*8d10*/  STL [R1+0x768], R0 ;  /* 0x0007680001007387 */ /* 0x0007e80000100800 */
[----:B---3--:R-:W3:Y:S01]  /*8d20*/  LDL R0, [R1+0x724] ;  /* 0x0007240001007983 */ /* 0x008ee20000100800 */
[----:B------:R-:W-:-:S05]  /*8d30*/  VIADD R45, R34, 0xffffffa9 ;  /* 0xffffffa9222d7836 */ /* 0x000fca0000000000 */
[----:B------:R-:W-:Y:S01]  /*8d40*/  ISETP.GE.U32.AND P3, PT, R45, 0x7fffff2a, PT ;  /* 0x7fffff2a2d00780c */ /* 0x000fe20003f66070 */
[----:B------:R-:W-:Y:S01]  /*8d50*/  IMAD R44, R60, 0x56, RZ ;  /* 0x000000563c2c7824 */ /* 0x000fe200078e02ff */
[----:B------:R-:W-:Y:S01]  /*8d60*/  PRMT R5, RZ, 0x7610, R5 ;  /* 0x00007610ff057816 */ /* 0x000fe20000000005 */
[----:B------:R-:W-:Y:S01]  /*8d70*/  VIADD R45, R34, 0xffffffa1 ;  /* 0xffffffa1222d7836 */ /* 0x000fe20000000000 */
[----:B------:R-:W-:Y:S01]  /*8d80*/  PRMT R28, RZ, 0x7610, R28 ;  /* 0x00007610ff1c7816 */ /* 0x000fe2000000001c */
[----:B------:R-:W-:-:S04]  /*8d90*/  IMAD.WIDE R48, R44, 0x2, R32 ;  /* 0x000000022c307825 */ /* 0x000fc800078e0220 */
[----:B0-----:R-:W-:-:S04]  /*8da0*/  IMAD.WIDE R46, R44, 0x2, R30 ;  /* 0x000000022c2e7825 */ /* 0x001fc800078e021e */
[C---:B------:R-:W-:Y:S01]  /*8db0*/  VIADD R35, R34.reuse, 0xffffff98 ;  /* 0xffffff9822237836 */ /* 0x040fe20000000000 */
[----:B------:R-:W-:Y:S01]  /*8dc0*/  ISETP.GE.U32.AND P6, PT, R45, 0x7fffff22, PT ;  /* 0x7fffff222d00780c */ /* 0x000fe20003fc6070 */
[----:B------:R0:W3:Y:S01]  /*8dd0*/  @!P3 LDG.E.U16 R5, desc[UR6][R48.64] ;  /* 0x000000063005b981 */ /* 0x0000e2000c1e1500 */
[----:B------:R-:W-:-:S03]  /*8de0*/  VIADD R45, R34, 0xffffff99 ;  /* 0xffffff99222d7836 */ /* 0x000fc60000000000 */
[----:B------:R0:W3:Y:S01]  /*8df0*/  @!P3 LDG.E.U16 R28, desc[UR6][R46.64] ;  /* 0x000000062e1cb981 */ /* 0x0000e2000c1e1500 */
[----:B------:R-:W-:Y:S01]  /*8e00*/  ISETP.GE.U32.AND P3, PT, R35, 0x7fffff19, PT ;  /* 0x7fffff192300780c */ /* 0x000fe20003f66070 */
[C---:B------:R-:W-:Y:S02]  /*8e10*/  IMAD R35, R60.reuse, 0x57, RZ ;  /* 0x000000573c237824 */ /* 0x040fe400078e02ff */
[----:B--2---:R-:W-:Y:S01]  /*8e20*/  STL [R1+0xfd0], R23 ;  /* 0x000fd01701007387 */ /* 0x004fe20000100800 */
[----:B------:R-:W-:-:S03]  /*8e30*/  IMAD R44, R60, 0x5e, RZ ;  /* 0x0000005e3c2c7824 */ /* 0x000fc600078e02ff */
[----:B------:R-:W-:Y:S01]  /*8e40*/  STL [R1+0x760], R21 ;  /* 0x0007601501007387 */ /* 0x000fe20000100800 */
[----:B------:R-:W-:-:S03]  /*8e50*/  PRMT R8, RZ, 0x7610, R8 ;  /* 0x00007610ff087816 */ /* 0x000fc60000000008 */
[----:B------:R2:W-:Y:S01]  /*8e60*/  STL.64 [R1+0x238], R52 ;  /* 0x0002383401007387 */ /* 0x0005e20000100a00 */
[----:B------:R-:W-:-:S03]  /*8e70*/  PRMT R9, RZ, 0x7610, R9 ;  /* 0x00007610ff097816 */ /* 0x000fc60000000009 */
[----:B------:R1:W-:Y:S01]  /*8e80*/  STL.64 [R1+0x230], R50 ;  /* 0x0002303201007387 */ /* 0x0003e20000100a00 */
[----:B------:R-:W-:Y:S01]  /*8e90*/  ISETP.GE.U32.AND P0, PT, R45, 0x7fffff1a, PT ;  /* 0x7fffff1a2d00780c */ /* 0x000fe20003f06070 */
[----:B------:R-:W-:Y:S02]  /*8ea0*/  VIADD R45, R34, 0xffffff91 ;  /* 0xffffff91222d7836 */ /* 0x000fe40000000000 */
[----:B------:R-:W-:Y:S01]  /*8eb0*/  STL [R1+0xfc0], R6 ;  /* 0x000fc00601007387 */ /* 0x000fe20000100800 */
[----:B------:R-:W-:Y:S02]  /*8ec0*/  PRMT R25, RZ, 0x7610, R25 ;  /* 0x00007610ff197816 */ /* 0x000fe40000000019 */
[----:B------:R-:W-:Y:S01]  /*8ed0*/  PRMT R26, RZ, 0x7610, R26 ;  /* 0x00007610ff1a7816 */ /* 0x000fe2000000001a */
[----:B------:R0:W-:Y:S01]  /*8ee0*/  STL.64 [R1+0x1c8], R48 ;  /* 0x0001c83001007387 */ /* 0x0001e20000100a00 */
[----:B--2---:R-:W-:-:S03]  /*8ef0*/  IMAD.WIDE R52, R35, 0x2, R32 ;  /* 0x0000000223347825 */ /* 0x004fc600078e0220 */
[----:B------:R2:W-:Y:S01]  /*8f00*/  STL.64 [R1+0x1c0], R46 ;  /* 0x0001c02e01007387 */ /* 0x0005e20000100a00 */
[----:B-1----:R-:W-:-:S03]  /*8f10*/  IMAD.WIDE R50, R35, 0x2, R30 ;  /* 0x0000000223327825 */ /* 0x002fc600078e021e */
[----:B------:R1:W3:Y:S01]  /*8f20*/  @!P2 LDG.E.U16 R8, desc[UR6][R52.64] ;  /* 0x000000063408a981 */ /* 0x0002e2000c1e1500 */
[----:B------:R-:W-:Y:S02]  /*8f30*/  VIADD R35, R34, 0xffffff90 ;  /* 0xffffff9022237836 */ /* 0x000fe40000000000 */
[C---:B0-----:R-:W-:Y:S01]  /*8f40*/  IMAD.WIDE R48, R44.reuse, 0x2, R32 ;  /* 0x000000022c307825 */ /* 0x041fe200078e0220 */
[----:B------:R0:W3:Y:S03]  /*8f50*/  @!P2 LDG.E.U16 R9, desc[UR6][R50.64] ;  /* 0x000000063209a981 */ /* 0x0000e6000c1e1500 */
[----:B--2---:R-:W-:Y:S01]  /*8f60*/  IMAD.WIDE R46, R44, 0x2, R30 ;  /* 0x000000022c2e7825 */ /* 0x004fe200078e021e */
[----:B------:R-:W-:Y:S01]  /*8f70*/  ISETP.GE.U32.AND P2, PT, R45, 0x7fffff12, PT ;  /* 0x7fffff122d00780c */ /* 0x000fe20003f46070 */
[----:B------:R2:W3:Y:S02]  /*8f80*/  @!P6 LDG.E.U16 R25, desc[UR6][R48.64] ;  /* 0x000000063019e981 */ /* 0x0004e4000c1e1500 */
[----:B------:R-:W-:-:S02]  /*8f90*/  IMAD R44, R60, 0x5f, RZ ;  /* 0x0000005f3c2c7824 */ /* 0x000fc400078e02ff */
[----:B------:R-:W3:Y:S01]  /*8fa0*/  @!P6 LDG.E.U16 R26, desc[UR6][R46.64] ;  /* 0x000000062e1ae981 */ /* 0x000ee2000c1e1500 */
[----:B------:R-:W-:Y:S01]  /*8fb0*/  IMAD R45, R60, 0x66, RZ ;  /* 0x000000663c2d7824 */ /* 0x000fe200078e02ff */
[----:B------:R-:W-:Y:S01]  /*8fc0*/  ISETP.GE.U32.AND P6, PT, R35, 0x7fffff11, PT ;  /* 0x7fffff112300780c */ /* 0x000fe20003fc6070 */
[----:B------:R-:W-:Y:S01]  /*8fd0*/  IMAD.WIDE R54, R44, 0x2, R32 ;  /* 0x000000022c367825 */ /* 0x000fe200078e0220 */
[----:B----4-:R-:W-:Y:S01]  /*8fe0*/  STL [R1+0xfc8], R7 ;  /* 0x000fc80701007387 */ /* 0x010fe20000100800 */
[----:B------:R-:W-:-:S03]  /*8ff0*/  PRMT R42, RZ, 0x7610, R42 ;  /* 0x00007610ff2a7816 */ /* 0x000fc6000000002a */
[----:B------:R1:W-:Y:S01]  /*9000*/  STL.64 [R1+0x1b8], R52 ;  /* 0x0001b83401007387 */ /* 0x0003e20000100a00 */
[----:B------:R-:W-:-:S03]  /*9010*/  PRMT R24, RZ, 0x7610, R24 ;  /* 0x00007610ff187816 */ /* 0x000fc60000000018 */
[----:B------:R0:W-:Y:S04]  /*9020*/  STL.64 [R1+0x1b0], R50 ;  /* 0x0001b03201007387 */ /* 0x0001e80000100a00 */
[----:B------:R2:W-:Y:S01]  /*9030*/  STL.64 [R1+0x148], R48 ;  /* 0x0001483001007387 */ /* 0x0005e20000100a00 */
[----:B-1----:R-:W-:-:S03]  /*9040*/  IMAD.WIDE R52, R44, 0x2, R30 ;  /* 0x000000022c347825 */ /* 0x002fc600078e021e */
[----:B------:R-:W-:Y:S01]  /*9050*/  STL.64 [R1+0x140], R46 ;  /* 0x0001402e01007387 */ /* 0x000fe20000100a00 */
[----:B0-----:R-:W-:-:S03]  /*9060*/  IMAD.WIDE R50, R45, 0x2, R32 ;  /* 0x000000022d327825 */ /* 0x001fc600078e0220 */
[----:B------:R-:W-:Y:S01]  /*9070*/  STL.64 [R1+0x138], R54 ;  /* 0x0001383601007387 */ /* 0x000fe20000100a00 */
[----:B--2---:R-:W-:-:S03]  /*9080*/  IMAD.WIDE R48, R45, 0x2, R30 ;  /* 0x000000022d307825 */ /* 0x004fc600078e021e */
[----:B------:R-:W-:Y:S01]  /*9090*/  STL.64 [R1+0x130], R52 ;  /* 0x0001303401007387 */ /* 0x000fe20000100a00 */
[----:B------:R-:W-:-:S03]  /*90a0*/  IMAD R45, R60, 0x67, RZ ;  /* 0x000000673c2d7824 */ /* 0x000fc600078e02ff */
[----:B------:R0:W-:Y:S01]  /*90b0*/  STL.64 [R1+0xc8], R50 ;  /* 0x0000c83201007387 */ /* 0x0001e20000100a00 */
[----:B------:R-:W-:Y:S02]  /*90c0*/  PRMT R12, RZ, 0x7610, R12 ;  /* 0x00007610ff0c7816 */ /* 0x000fe4000000000c */
[----:B------:R-:W-:Y:S01]  /*90d0*/  PRMT R13, RZ, 0x7610, R13 ;  /* 0x00007610ff0d7816 */ /* 0x000fe2000000000d */
[----:B------:R1:W-:Y:S04]  /*90e0*/  STL.64 [R1+0xc0], R48 ;  /* 0x0000c03001007387 */ /* 0x0003e80000100a00 */
[----:B------:R0:W2:Y:S04]  /*90f0*/  @!P0 LDG.E.U16 R42, desc[UR6][R50.64] ;  /* 0x00000006322a8981 */ /* 0x0000a8000c1e1500 */
[----:B------:R1:W4:Y:S01]  /*9100*/  @!P0 LDG.E.U16 R24, desc[UR6][R48.64] ;  /* 0x0000000630188981 */ /* 0x000322000c1e1500 */
[----:B------:R-:W-:Y:S01]  /*9110*/  PRMT R10, RZ, 0x7610, R10 ;  /* 0x00007610ff0a7816 */ /* 0x000fe2000000000a */
[----:B------:R-:W-:Y:S01]  /*9120*/  VIADD R44, R34, 0xffffff88 ;  /* 0xffffff88222c7836 */ /* 0x000fe20000000000 */
[----:B------:R-:W-:Y:S01]  /*9130*/  PRMT R11, RZ, 0x7610, R11 ;  /* 0x00007610ff0b7816 */ /* 0x000fe2000000000b */
[----:B0-----:R-:W-:-:S03]  /*9140*/  IMAD.WIDE R50, R45, 0x2, R32 ;  /* 0x000000022d327825 */ /* 0x001fc600078e0220 */
[----:B------:R-:W2:Y:S01]  /*9150*/  @!P5 LDG.E.U16 R10, desc[UR6][R54.64] ;  /* 0x00000006360ad981 */ /* 0x000ea2000c1e1500 */
[----:B-1----:R-:W-:-:S03]  /*9160*/  IMAD.WIDE R48, R45, 0x2, R30 ;  /* 0x000000022d307825 */ /* 0x002fc600078e021e */
[----:B------:R-:W2:Y:S01]  /*9170*/  @!P3 LDG.E.U16 R12, desc[UR6][R50.64] ;  /* 0x00000006320cb981 */ /* 0x000ea2000c1e1500 */
[----:B------:R-:W-:-:S03]  /*9180*/  VIADD R45, R34, 0xffffff81 ;  /* 0xffffff81222d7836 */ /* 0x000fc60000000000 */
[----:B------:R0:W2:Y:S01]  /*9190*/  @!P3 LDG.E.U16 R13, desc[UR6][R48.64] ;  /* 0x00000006300db981 */ /* 0x0000a2000c1e1500 */
[----:B------:R-:W-:Y:S01]  /*91a0*/  VIADD R46, R34, 0xffffff89 ;  /* 0xffffff89222e7836 */ /* 0x000fe20000000000 */
[----:B------:R-:W-:Y:S01]  /*91b0*/  ISETP.GE.U32.AND P3, PT, R45, 0x7fffff02, PT ;  /* 0x7fffff022d00780c */ /* 0x000fe20003f66070 */
[----:B------:R-:W-:Y:S01]  /*91c0*/  IMAD R45, R60, 0x6e, RZ ;  /* 0x0000006e3c2d7824 */ /* 0x000fe200078e02ff */
[----:B------:R1:W2:Y:S01]  /*91d0*/  @!P5 LDG.E.U16 R11, desc[UR6][R52.64] ;  /* 0x00000006340bd981 */ /* 0x0002a2000c1e1500 */
[----:B------:R-:W-:Y:S02]  /*91e0*/  ISETP.GE.U32.AND P0, PT, R44, 0x7fffff09, PT ;  /* 0x7fffff092c00780c */ /* 0x000fe40003f06070 */
[----:B------:R-:W-:Y:S01]  /*91f0*/  ISETP.GE.U32.AND P5, PT, R46, 0x7fffff0a, PT ;  /* 0x7fffff0a2e00780c */ /* 0x000fe20003fa6070 */
[----:B------:R-:W-:Y:S01]  /*9200*/  STL.64 [R1+0xb8], R50 ;  /* 0x0000b83201007387 */ /* 0x000fe20000100a00 */
[----:B------:R-:W-:Y:S02]  /*9210*/  PRMT R2, RZ, 0x7610, R2 ;  /* 0x00007610ff027816 */ /* 0x000fe40000000002 */
[----:B------:R-:W-:Y:S01]  /*9220*/  PRMT R37, RZ, 0x7610, R37 ;  /* 0x00007610ff257816 */ /* 0x000fe20000000025 */
[----:B------:R0:W-:Y:S02]  /*9230*/  STL.64 [R1+0xb0], R48 ;  /* 0x0000b03001007387 */ /* 0x0001e40000100a00 */
[----:B0-----:R-:W-:-:S05]  /*9240*/  IMAD.WIDE R48, R45, 0x2, R32 ;  /* 0x000000022d307825 */ /* 0x001fca00078e0220 */
[----:B------:R0:W2:Y:S04]  /*9250*/  @!P2 LDG.E.U16 R2, desc[UR6][R48.64] ;  /* 0x000000063002a981 */ /* 0x0000a8000c1e1500 */
[----:B------:R0:W-:Y:S01]  /*9260*/  STL.64 [R1+0x48], R48 ;  /* 0x0000483001007387 */ /* 0x0001e20000100a00 */
[----:B---3--:R-:W-:-:S04]  /*9270*/  IABS R35, R0 ;  /* 0x0000000000237213 */ /* 0x008fc80000000000 */
[----:B------:R-:W3:Y:S08]  /*9280*/  I2F.RP R47, R35 ;  /* 0x00000023002f7306 */ /* 0x000ef00000209400 */
[----:B---3--:R3:W0:Y:S02]  /*9290*/  MUFU.RCP R44, R47 ;  /* 0x0000002f002c7308 */ /* 0x0086240000001000 */
[----:B---3--:R-:W-:-:S04]  /*92a0*/  IMAD.WIDE R46, R45, 0x2, R30 ;  /* 0x000000022d2e7825 */ /* 0x008fc800078e021e */
[----:B------:R-:W-:Y:S01]  /*92b0*/  VIADD R45, R34, 0xffffff80 ;  /* 0xffffff80222d7836 */ /* 0x000fe20000000000 */
[----:B------:R3:W2:Y:S04]  /*92c0*/  @!P2 LDG.E.U16 R37, desc[UR6][R46.64] ;  /* 0x000000062e25a981 */ /* 0x0006a8000c1e1500 */
[----:B------:R-:W-:Y:S01]  /*92d0*/  ISETP.GE.U32.AND P2, PT, R45, 0x7fffff01, PT ;  /* 0x7fffff012d00780c */ /* 0x000fe20003f46070 */
[----:B------:R-:W-:-:S04]  /*92e0*/  IMAD R45, R60, 0x6f, RZ ;  /* 0x0000006f3c2d7824 */ /* 0x000fc800078e02ff */
[C---:B-1----:R-:W-:Y:S01]  /*92f0*/  IMAD.WIDE R52, R45.reuse, 0x2, R32 ;  /* 0x000000022d347825 */ /* 0x042fe200078e0220 */
[----:B------:R-:W-:Y:S03]  /*9300*/  STL.64 [R1+0x40], R46 ;  /* 0x0000402e01007387 */ /* 0x000fe60000100a00 */
[----:B0-----:R-:W-:Y:S01]  /*9310*/  IMAD.WIDE R48, R45, 0x2, R30 ;  /* 0x000000022d307825 */ /* 0x001fe200078e021e */
[----:B------:R-:W-:Y:S04]  /*9320*/  STL.64 [R1+0x38], R52 ;  /* 0x0000383401007387 */ /* 0x000fe80000100a00 */
[----:B------:R-:W-:Y:S04]  /*9330*/  STL.64 [R1+0x30], R48 ;  /* 0x0000303001007387 */ /* 0x000fe80000100a00 */
[----:B------:R-:W2:Y:S04]  /*9340*/  LDL.LU R29, [R1+0x734] ;  /* 0x00073400011d7983 */ /* 0x000ea80000300800 */
[----:B------:R-:W4:Y:S01]  /*9350*/  LDL.LU R21, [R1+0x728] ;  /* 0x0007280001157983 */ /* 0x000f220000300800 */
[----:B------:R-:W-:-:S03]  /*9360*/  IMAD.MOV.U32 R36, RZ, RZ, R22 ;  /* 0x000000ffff247224 */ /* 0x000fc600078e0016 */
[----:B------:R-:W4:Y:S01]  /*9370*/  LDL.LU R22, [R1+0x730] ;  /* 0x0007300001167983 */ /* 0x000f220000300800 */
[----:B------:R-:W0:Y:S03]  /*9380*/  S2R R4, SR_TID.X ;  /* 0x0000000000047919 */ /* 0x000e260000002100 */
[----:B------:R-:W4:Y:S04]  /*9390*/  LDL.LU R23, [R1+0x748] ;  /* 0x0007480001177983 */ /* 0x000f280000300800 */
[----:B------:R-:W4:Y:S01]  /*93a0*/  LDL.LU R3, [R1+0x744] ;  /* 0x0007440001037983 */ /* 0x000f220000300800 */
[----:B0-----:R-:W-:-:S05]  /*93b0*/  IMAD.SHL.U32 R39, R4, 0x100, RZ ;  /* 0x0000010004277824 */ /* 0x001fca00078e00ff */
[----:B------:R-:W-:-:S04]  /*93c0*/  LOP3.LUT R39, R39, 0xc07e, R14, 0xc8, !PT ;  /* 0x0000c07e27277812 */ /* 0x000fc800078ec80e */
[----:B------:R-:W-:-:S05]  /*93d0*/  LOP3.LUT R39, R39, 0x60, RZ, 0x3c, !PT ;  /* 0x0000006027277812 */ /* 0x000fca00078e3cff */
[----:B------:R0:W-:Y:S04]  /*93e0*/  STS.U16 [R39+UR76+0x10f00], R36 ;  /* 0x010f002427007988 */ /* 0x0001e8000800044c */
[----:B0-----:R-:W4:Y:S01]  /*93f0*/  LDL.LU R36, [R1+0x74c] ;  /* 0x00074c0001247983 */ /* 0x001f220000300800 */
[----:B------:R-:W-:-:S04]  /*9400*/  VIADD R44, R44, 0xffffffe ;  /* 0x0ffffffe2c2c7836 */ /* 0x000fc80000000000 */
[----:B------:R-:W0:Y:S01]  /*9410*/  F2I.FTZ.U32.TRUNC.NTZ R7, R44 ;  /* 0x0000002c00077305 */ /* 0x000e22000021f000 */
[C---:B---3--:R-:W-:Y:S02]  /*9420*/  IMAD R46, R60.reuse, 0x76, RZ ;  /* 0x000000763c2e7824 */ /* 0x048fe400078e02ff */
[C---:B------:R-:W-:Y:S02]  /*9430*/  IMAD R50, R60.reuse, 0x77, RZ ;  /* 0x000000773c327824 */ /* 0x040fe400078e02ff */
[C---:B------:R-:W-:Y:S02]  /*9440*/  IMAD R54, R60.reuse, 0x7e, RZ ;  /* 0x0000007e3c367824 */ /* 0x040fe400078e02ff */
[----:B------:R-:W-:Y:S01]  /*9450*/  IMAD R58, R60, 0x7f, RZ ;  /* 0x0000007f3c3a7824 */ /* 0x000fe200078e02ff */
[----:B------:R-:W-:Y:S01]  /*9460*/  SHF.R.U32.HI R4, RZ, 0x7, R4 ;  /* 0x00000007ff047819 */ /* 0x000fe20000011604 */
[----:B------:R-:W-:Y:S02]  /*9470*/  IMAD.MOV.U32 R6, RZ, RZ, RZ ;  /* 0x000000ffff067224 */ /* 0x000fe400078e00ff */
[----:B0-----:R-:W-:-:S04]  /*9480*/  IMAD.MOV R60, RZ, RZ, -R7 ;  /* 0x000000ffff3c7224 */ /* 0x001fc800078e0a07 */
[----:B------:R-:W-:-:S04]  /*9490*/  IMAD R60, R60, R35, RZ ;  /* 0x000000233c3c7224 */ /* 0x000fc800078e02ff */
[----:B------:R-:W-:Y:S01]  /*94a0*/  IMAD.HI.U32 R60, R7, R60, R6 ;  /* 0x0000003c073c7227 */ /* 0x000fe200078e0006 */
[----:B------:R-:W-:Y:S01]  /*94b0*/  SGXT.U32 R6, R4, 0x1 ;  /* 0x000000010406781a */ /* 0x000fe20000000000 */
[----:B--2---:R0:W-:Y:S04]  /*94c0*/  STS.U16 [R39+UR76+0x1300], R29 ;  /* 0x0013001d27007988 */ /* 0x0041e8000800044c */
[----:B----4-:R1:W-:Y:S04]  /*94d0*/  STS.U16 [R39+UR76+0x11300], R21 ;  /* 0x0113001527007988 */ /* 0x0103e8000800044c */
[----:B0-----:R-:W2:Y:S04]  /*94e0*/  LDL.LU R29, [R1+0xfe0] ;  /* 0x000fe000011d7983 */ /* 0x001ea80000300800 */
[----:B-1----:R-:W3:Y:S01]  /*94f0*/  LDL.LU R21, [R1+0xfdc] ;  /* 0x000fdc0001157983 */ /* 0x002ee20000300800 */
[----:B------:R-:W-:-:S05]  /*9500*/  IMAD.SHL.U32 R4, R22, 0x10, RZ ;  /* 0x0000001016047824 */ /* 0x000fca00078e00ff */
[----:B------:R-:W-:Y:S01]  /*9510*/  LOP3.LUT R22, R4, R6, RZ, 0xfc, !PT ;  /* 0x0000000604167212 */ /* 0x000fe200078efcff */
[----:B------:R0:W-:Y:S03]  /*9520*/  STL [R1+0xebc], R4 ;  /* 0x000ebc0401007387 */ /* 0x0001e60000100800 */
[----:B0-----:R-:W-:-:S05]  /*9530*/  IABS R4, R22 ;  /* 0x0000001600047213 */ /* 0x001fca0000000000 */
[----:B------:R-:W-:-:S04]  /*9540*/  IMAD.MOV.U32 R6, RZ, RZ, R4 ;  /* 0x000000ffff067224 */ /* 0x000fc800078e0004 */
[----:B------:R-:W-:Y:S01]  /*9550*/  IMAD.HI.U32 R4, R60, R6, RZ ;  /* 0x000000063c047227 */ /* 0x000fe200078e00ff */
[----:B------:R-:W-:-:S03]  /*9560*/  LOP3.LUT R7, R22, 0x2, RZ, 0xfc, !PT ;  /* 0x0000000216077812 */ /* 0x000fc600078efcff */
[----:B------:R-:W-:Y:S01]  /*9570*/  IMAD.MOV R4, RZ, RZ, -R4 ;  /* 0x000000ffff047224 */ /* 0x000fe200078e0a04 */
[----:B------:R-:W-:-:S03]  /*9580*/  PRMT R16, RZ, 0x7610, R16 ;  /* 0x00007610ff107816 */ /* 0x000fc60000000010 */
[----:B------:R-:W-:Y:S01]  /*9590*/  IMAD R4, R35, R4, R6 ;  /* 0x0000000423047224 */ /* 0x000fe200078e0206 */
[----:B------:R-:W-:Y:S01]  /*95a0*/  IABS R6, R7 ;  /* 0x0000000700067213 */ /* 0x000fe20000000000 */
[----:B------:R-:W-:Y:S01]  /*95b0*/  STS.U16 [R39+UR76+0x1700], R23 ;  /* 0x0017001727007988 */ /* 0x000fe2000800044c */
[----:B------:R-:W-:-:S03]  /*95c0*/  PRMT R17, RZ, 0x7610, R17 ;  /* 0x00007610ff117816 */ /* 0x000fc60000000011 */
[----:B------:R0:W-:Y:S01]  /*95d0*/  STS.U16 [R39+UR76+0x11700], R3 ;  /* 0x0117000327007988 */ /* 0x0001e2000800044c */
[----:B------:R-:W-:-:S03]  /*95e0*/  PRMT R18, RZ, 0x7610, R18 ;  /* 0x00007610ff127816 */ /* 0x000fc60000000012 */
[----:B------:R1:W4:Y:S01]  /*95f0*/  @!P6 LDG.E.U16 R16, desc[UR6][R48.64] ;  /* 0x000000063010e981 */ /* 0x000322000c1e1500 */
[----:B0-----:R-:W-:-:S04]  /*9600*/  IMAD.HI.U32 R3, R60, R6, RZ ;  /* 0x000000063c037227 */ /* 0x001fc800078e00ff */
[----:B-1----:R-:W-:-:S04]  /*9610*/  IMAD.WIDE R48, R50, 0x2, R32 ;  /* 0x0000000232307825 */ /* 0x002fc800078e0220 */
[----:B------:R-:W-:Y:S01]  /*9620*/  IMAD.WIDE R50, R50, 0x2, R30 ;  /* 0x0000000232327825 */ /* 0x000fe200078e021e */
[----:B------:R-:W-:Y:S01]  /*9630*/  PRMT R19, RZ, 0x7610, R19 ;  /* 0x00007610ff137816 */ /* 0x000fe20000000013 */
[----:B------:R-:W4:Y:S02]  /*9640*/  @!P0 LDG.E.U16 R17, desc[UR6][R48.64] ;  /* 0x0000000630118981 */ /* 0x000f24000c1e1500 */
[----:B------:R-:W-:Y:S01]  /*9650*/  IMAD.MOV R3, RZ, RZ, -R3 ;  /* 0x000000ffff037224 */ /* 0x000fe200078e0a03 */
[----:B------:R-:W-:Y:S01]  /*9660*/  PRMT R20, RZ, 0x7610, R20 ;  /* 0x00007610ff147816 */ /* 0x000fe20000000014 */
[C---:B------:R-:W-:Y:S01]  /*9670*/  IMAD.WIDE R56, R58.reuse, 0x2, R32 ;  /* 0x000000023a387825 */ /* 0x040fe200078e0220 */
[----:B------:R-:W4:Y:S01]  /*9680*/  @!P0 LDG.E.U16 R18, desc[UR6][R50.64] ;  /* 0x0000000632128981 */ /* 0x000f22000c1e1500 */
[C---:B------:R-:W-:Y:S02]  /*9690*/  ISETP.GT.U32.AND P0, PT, R35.reuse, R4, PT ;  /* 0x000000042300720c */ /* 0x040fe40003f04070 */
[----:B------:R-:W-:Y:S01]  /*96a0*/  IMAD.WIDE R58, R58, 0x2, R30 ;  /* 0x000000023a3a7825 */ /* 0x000fe200078e021e */
[----:B------:R-:W4:Y:S03]  /*96b0*/  @!P2 LDG.E.U16 R19, desc[UR6][R56.64] ;  /* 0x000000063813a981 */ /* 0x000f26000c1e1500 */
[----:B------:R-:W-:Y:S01]  /*96c0*/  IMAD R3, R35, R3, R6 ;  /* 0x0000000323037224 */ /* 0x000fe200078e0206 */
[----:B------:R-:W4:Y:S01]  /*96d0*/  @!P2 LDG.E.U16 R20, desc[UR6][R58.64] ;  /* 0x000000063a14a981 */ /* 0x000f22000c1e1500 */
[----:B------:R-:W-:-:S03]  /*96e0*/  PRMT R15, RZ, 0x7610, R15 ;  /* 0x00007610ff0f7816 */ /* 0x000fc6000000000f */
[----:B------:R-:W-:Y:S02]  /*96f0*/  ISETP.GT.U32.AND P2, PT, R35, R3, PT ;  /* 0x000000032300720c */ /* 0x000fe40003f44070 */
[----:B------:R-:W-:Y:S01]  /*9700*/  LOP3.LUT R6, R22, 0x4, RZ, 0xfc, !PT ;  /* 0x0000000416067812 */ /* 0x000fe200078efcff */
[----:B------:R0:W4:Y:S01]  /*9710*/  @!P6 LDG.E.U16 R15, desc[UR6][R52.64] ;  /* 0x00000006340fe981 */ /* 0x000122000c1e1500 */
[----:B------:R-:W-:Y:S01]  /*9720*/  PRMT R41, RZ, 0x7610, R41 ;  /* 0x00007610ff297816 */ /* 0x000fe20000000029 */
[----:B------:R-:W-:Y:S01]  /*9730*/  @!P0 IMAD.IADD R4, R4, 0x1, -R35 ;  /* 0x0000000104048824 */ /* 0x000fe200078e0a23 */
[----:B------:R-:W-:Y:S02]  /*9740*/  PRMT R40, RZ, 0x7610, R40 ;  /* 0x00007610ff287816 */ /* 0x000fe40000000028 */
[----:B------:R-:W-:Y:S02]  /*9750*/  ISETP.GE.AND P6, PT, R7, RZ, PT ;  /* 0x000000ff0700720c */ /* 0x000fe40003fc6270 */
[----:B------:R-:W-:Y:S01]  /*9760*/  IABS R7, R6 ;  /* 0x0000000600077213 */ /* 0x000fe20000000000 */
[----:B0-----:R-:W-:-:S04]  /*9770*/  IMAD.WIDE R52, R54, 0x2, R32 ;  /* 0x0000000236347825 */ /* 0x001fc800078e0220 */
[----:B------:R-:W-:Y:S01]  /*9780*/  IMAD.WIDE R54, R54, 0x2, R30 ;  /* 0x0000000236367825 */ /* 0x000fe200078e021e */
[----:B------:R-:W4:Y:S01]  /*9790*/  @!P3 LDG.E.U16 R41, desc[UR6][R52.64] ;  /* 0x000000063429b981 */ /* 0x000f22000c1e1500 */
[----:B------:R-:W-:Y:S02]  /*97a0*/  ISETP.GT.U32.AND P0, PT, R35, R4, PT ;  /* 0x000000042300720c */ /* 0x000fe40003f04070 */
[----:B------:R-:W-:Y:S01]  /*97b0*/  @!P2 IMAD.IADD R3, R3, 0x1, -R35 ;  /* 0x000000010303a824 */ /* 0x000fe200078e0a23 */
[----:B------:R-:W4:Y:S01]  /*97c0*/  @!P3 LDG.E.U16 R40, desc[UR6][R54.64] ;  /* 0x000000063628b981 */ /* 0x000f22000c1e1500 */
[----:B------:R-:W-:Y:S01]  /*97d0*/  ISETP.GE.AND P3, PT, R6, RZ, PT ;  /* 0x000000ff0600720c */ /* 0x000fe20003f66270 */
[----:B------:R-:W-:Y:S02]  /*97e0*/  IMAD.HI.U32 R6, R60, R7, RZ ;  /* 0x000000073c067227 */ /* 0x000fe400078e00ff */
[----:B------:R-:W-:Y:S02]  /*97f0*/  ISETP.GT.U32.AND P2, PT, R35, R3, PT ;  /* 0x000000032300720c */ /* 0x000fe40003f44070 */
[----:B------:R-:W-:Y:S01]  /*9800*/  IMAD.MOV R6, RZ, RZ, -R6 ;  /* 0x000000ffff067224 */ /* 0x000fe200078e0a06 */
[----:B------:R0:W-:Y:S01]  /*9810*/  STS.U16 [R39+UR76+0x1b00], R36 ;  /* 0x001b002427007988 */ /* 0x0001e2000800044c */
[----:B------:R-:W-:Y:S01]  /*9820*/  PRMT R27, RZ, 0x7610, R27 ;  /* 0x00007610ff1b7816 */ /* 0x000fe2000000001b */
[----:B------:R-:W-:Y:S01]  /*9830*/  IMAD.WIDE R44, R46, 0x2, R32 ;  /* 0x000000022e2c7825 */ /* 0x000fe200078e0220 */
[----:B------:R-:W-:-:S03]  /*9840*/  PRMT R38, RZ, 0x7610, R38 ;  /* 0x00007610ff267816 */ /* 0x000fc60000000026 */
[----:B------:R-:W-:Y:S01]  /*9850*/  IMAD.WIDE R46, R46, 0x2, R30 ;  /* 0x000000022e2e7825 */ /* 0x000fe200078e021e */
[----:B------:R-:W4:Y:S03]  /*9860*/  @!P5 LDG.E.U16 R27, desc[UR6][R44.64] ;  /* 0x000000062c1bd981 */ /* 0x000f26000c1e1500 */
[----:B0-----:R-:W-:Y:S01]  /*9870*/  IMAD R36, R35, R6, R7 ;  /* 0x0000000623247224 */ /* 0x001fe200078e0207 */
[----:B------:R-:W-:Y:S01]  /*9880*/  LOP3.LUT R7, R22, 0x6, RZ, 0xfc, !PT ;  /* 0x0000000616077812 */ /* 0x000fe200078efcff */
[--C-:B------:R-:W-:Y:S01]  /*9890*/  @!P0 IMAD.IADD R4, R4, 0x1, -R35.reuse ;  /* 0x0000000104048824 */ /* 0x100fe200078e0a23 */
[----:B------:R-:W-:Y:S01]  /*98a0*/  ISETP.GE.AND P0, PT, R22, RZ, PT ;  /* 0x000000ff1600720c */ /* 0x000fe20003f06270 */
[----:B------:R-:W4:Y:S01]  /*98b0*/  @!P5 LDG.E.U16 R38, desc[UR6][R46.64] ;  /* 0x000000062e26d981 */ /* 0x000f22000c1e1500 */
[----:B------:R-:W-:Y:S01]  /*98c0*/  IABS R6, R7 ;  /* 0x0000000700067213 */ /* 0x000fe20000000000 */
[----:B------:R-:W-:Y:S01]  /*98d0*/  @!P2 IMAD.IADD R3, R3, 0x1, -R35 ;  /* 0x000000010303a824 */ /* 0x000fe200078e0a23 */
[----:B------:R-:W-:-:S02]  /*98e0*/  ISETP.GE.AND P5, PT, R7, RZ, PT ;  /* 0x000000ff0700720c */ /* 0x000fc40003fa6270 */
[----:B------:R-:W-:Y:S01]  /*98f0*/  ISETP.GT.U32.AND P2, PT, R35, R36, PT ;  /* 0x000000242300720c */ /* 0x000fe20003f44070 */
[----:B------:R-:W-:Y:S02]  /*9900*/  IMAD.MOV.U32 R7, RZ, RZ, R6 ;  /* 0x000000ffff077224 */ /* 0x000fe400078e0006 */
[----:B------:R-:W-:Y:S01]  /*9910*/  IMAD.MOV.U32 R23, RZ, RZ, R4 ;  /* 0x000000ffff177224 */ /* 0x000fe200078e0004 */
[----:B------:R-:W-:Y:S01]  /*9920*/  LOP3.LUT R4, R22, 0x8, RZ, 0xfc, !PT ;  /* 0x0000000816047812 */ /* 0x000fe200078efcff */
[----:B------:R-:W-:-:S04]  /*9930*/  IMAD.HI.U32 R6, R60, R7, RZ ;  /* 0x000000073c067227 */ /* 0x000fc800078e00ff */
[----:B------:R-:W-:Y:S01]  /*9940*/  @!P0 IMAD.MOV R23, RZ, RZ, -R23 ;  /* 0x000000ffff178224 */ /* 0x000fe200078e0a17 */
[----:B------:R-:W-:Y:S01]  /*9950*/  ISETP.GE.AND P0, PT, R4, RZ, PT ;  /* 0x000000ff0400720c */ /* 0x000fe20003f06270 */
[----:B------:R-:W-:Y:S01]  /*9960*/  IMAD.MOV R6, RZ, RZ, -R6 ;  /* 0x000000ffff067224 */ /* 0x000fe200078e0a06 */
[----:B------:R-:W-:Y:S01]  /*9970*/  IABS R4, R4 ;  /* 0x0000000400047213 */ /* 0x000fe20000000000 */
[----:B------:R-:W-:Y:S02]  /*9980*/  @!P2 IMAD.IADD R36, R36, 0x1, -R35 ;  /* 0x000000012424a824 */ /* 0x000fe400078e0a23 */
[C---:B------:R-:W-:Y:S02]  /*9990*/  IMAD R7, R35.reuse, R6, R7 ;  /* 0x0000000623077224 */ /* 0x040fe400078e0207 */
[----:B------:R-:W-:Y:S02]  /*99a0*/  IMAD.MOV.U32 R6, RZ, RZ, R3 ;  /* 0x000000ffff067224 */ /* 0x000fe400078e0003 */
[----:B------:R-:W-:Y:S01]  /*99b0*/  IMAD.HI.U32 R3, R60, R4, RZ ;  /* 0x000000043c037227 */ /* 0x000fe200078e00ff */
[----:B------:R-:W-:-:S03]  /*99c0*/  ISETP.GT.U32.AND P2, PT, R35, R36, PT ;  /* 0x000000242300720c */ /* 0x000fc60003f44070 */
[----:B------:R-:W-:-:S04]  /*99d0*/  IMAD.MOV R3, RZ, RZ, -R3 ;  /* 0x000000ffff037224 */ /* 0x000fc800078e0a03 */
[----:B------:R-:W-:Y:S01]  /*99e0*/  IMAD R4, R35, R3, R4 ;  /* 0x0000000323047224 */ /* 0x000fe200078e0204 */
[----:B------:R-:W-:-:S05]  /*99f0*/  LOP3.LUT R3, R22, 0xa, RZ, 0xfc, !PT ;  /* 0x0000000a16037812 */ /* 0x000fca00078efcff */
[----:B------:R-:W-:Y:S02]  /*9a00*/  @!P2 IADD3 R36, PT, PT, R36, -R35, RZ ;  /* 0x800000232424a210 */ /* 0x000fe40007ffe0ff */
[----:B------:R-:W-:Y:S01]  /*9a10*/  ISETP.GE.AND P2, PT, R3, RZ, PT ;  /* 0x000000ff0300720c */ /* 0x000fe20003f46270 */
[----:B---3--:R0:W-:Y:S04]  /*9a20*/  STS.U16 [R39+UR76+0x11b00], R21 ;  /* 0x011b001527007988 */ /* 0x0081e8000800044c */
[----:B--2---:R1:W-:Y:S04]  /*9a30*/  STS.U16 [R39+UR76+0x1f00], R29 ;  /* 0x001f001d27007988 */ /* 0x0043e8000800044c */
[----:B0-----:R-:W2:Y:S01]  /*9a40*/  LDL.LU R21, [R1+0xfd8] ;  /* 0x000fd80001157983 */ /* 0x001ea20000300800 */
[----:B-1----:R-:W-:-:S05]  /*9a50*/  IABS R29, R3 ;  /* 0x00000003001d7213 */ /* 0x002fca0000000000 */
[----:B------:R-:W-:-:S04]  /*9a60*/  IMAD.HI.U32 R3, R60, R29, RZ ;  /* 0x0000001d3c037227 */ /* 0x000fc800078e00ff */
[----:B------:R-:W-:-:S04]  /*9a70*/  IMAD.MOV R3, RZ, RZ, -R3 ;  /* 0x000000ffff037224 */ /* 0x000fc800078e0a03 */
[----:B------:R-:W-:Y:S01]  /*9a80*/  IMAD R3, R35, R3, R29 ;  /* 0x0000000323037224 */ /* 0x000fe200078e021d */
[----:B------:R-:W-:Y:S01]  /*9a90*/  LOP3.LUT R29, R22, 0xc, RZ, 0xfc, !PT ;  /* 0x0000000c161d7812 */ /* 0x000fe200078efcff */
[----:B------:R0:W-:Y:S04]  /*9aa0*/  STS.U16 [R39+UR76+0x11f00], R61 ;  /* 0x011f003d27007988 */ /* 0x0001e8000800044c */
[----:B------:R1:W-:Y:S01]  /*9ab0*/  STS.U16 [R39+UR76+0x2300], R43 ;  /* 0x0023002b27007988 */ /* 0x0003e2000800044c */
[----:B0-----:R-:W-:-:S05]  /*9ac0*/  IABS R61, R29 ;  /* 0x0000001d003d7213 */ /* 0x001fca0000000000 */
[----:B-1----:R-:W-:Y:S01]  /*9ad0*/  IMAD.HI.U32 R43, R60, R61, RZ ;  /* 0x0000003d3c2b7227 */ /* 0x002fe200078e00ff */
[----:B------:R-:W-:-:S03]  /*9ae0*/  LOP3.LUT R22, R22, 0xe, RZ, 0xfc, !PT ;  /* 0x0000000e16167812 */ /* 0x000fc600078efcff */
[----:B------:R-:W-:-:S04]  /*9af0*/  IMAD.MOV R43, RZ, RZ, -R43 ;  /* 0x000000ffff2b7224 */ /* 0x000fc800078e0a2b */
[----:B------:R-:W-:Y:S01]  /*9b00*/  IMAD R43, R35, R43, R61 ;  /* 0x0000002b232b7224 */ /* 0x000fe200078e023d */
[----:B------:R-:W-:-:S05]  /*9b10*/  IABS R61, R22 ;  /* 0x00000016003d7213 */ /* 0x000fca0000000000 */
[----:B------:R-:W-:-:S04]  /*9b20*/  IMAD.HI.U32 R60, R60, R61, RZ ;  /* 0x0000003d3c3c7227 */ /* 0x000fc800078e00ff */
[----:B------:R-:W-:-:S04]  /*9b30*/  IMAD.MOV R60, RZ, RZ, -R60 ;  /* 0x000000ffff3c7224 */ /* 0x000fc800078e0a3c */
[C---:B------:R-:W-:Y:S02]  /*9b40*/  IMAD R60, R35.reuse, R60, R61 ;  /* 0x0000003c233c7224 */ /* 0x040fe400078e023d */
[----:B------:R-:W3:Y:S01]  /*9b50*/  LDL.LU R61, [R1+0xfd4] ;  /* 0x000fd400013d7983 */ /* 0x000ee20000300800 */
[----:B------:R-:W-:Y:S01]  /*9b60*/  @!P6 IMAD.MOV R6, RZ, RZ, -R6 ;  /* 0x000000ffff06e224 */ /* 0x000fe200078e0a06 */
[----:B------:R-:W-:-:S13]  /*9b70*/  ISETP.GT.U32.AND P6, PT, R35, R7, PT ;  /* 0x000000072300720c */ /* 0x000fda0003fc4070 */
[----:B------:R-:W-:-:S05]  /*9b80*/  @!P6 IMAD.IADD R7, R7, 0x1, -R35 ;  /* 0x000000010707e824 */ /* 0x000fca00078e0a23 */
[----:B------:R-:W-:-:S13]  /*9b90*/  ISETP.GT.U32.AND P6, PT, R35, R7, PT ;  /* 0x000000072300720c */ /* 0x000fda0003fc4070 */
[----:B------:R-:W-:Y:S01]  /*9ba0*/  @!P6 IMAD.IADD R7, R7, 0x1, -R35 ;  /* 0x000000010707e824 */ /* 0x000fe200078e0a23 */
[----:B------:R-:W-:-:S13]  /*9bb0*/  ISETP.GT.U32.AND P6, PT, R35, R4, PT ;  /* 0x000000042300720c */ /* 0x000fda0003fc4070 */
[----:B------:R-:W-:-:S05]  /*9bc0*/  @!P6 IMAD.IADD R4, R4, 0x1, -R35 ;  /* 0x000000010404e824 */ /* 0x000fca00078e0a23 */
[----:B------:R-:W-:-:S13]  /*9bd0*/  ISETP.GT.U32.AND P6, PT, R35, R4, PT ;  /* 0x000000042300720c */ /* 0x000fda0003fc4070 */
[----:B------:R-:W-:Y:S01]  /*9be0*/  @!P6 IMAD.IADD R4, R4, 0x1, -R35 ;  /* 0x000000010404e824 */ /* 0x000fe200078e0a23 */
[----:B------:R-:W-:-:S13]  /*9bf0*/  ISETP.GT.U32.AND P6, PT, R35, R3, PT ;  /* 0x000000032300720c */ /* 0x000fda0003fc4070 */
[----:B------:R-:W-:Y:S01]  /*9c00*/  @!P6 IMAD.IADD R3, R3, 0x1, -R35 ;  /* 0x000000010303e824 */ /* 0x000fe200078e0a23 */
[----:B------:R-:W-:-:S13]  /*9c10*/  ISETP.GT.U32.AND P6, PT, R35, R43, PT ;  /* 0x0000002b2300720c */ /* 0x000fda0003fc4070 */
[----:B------:R-:W-:Y:S01]  /*9c20*/  @!P6 IMAD.IADD R43, R43, 0x1, -R35 ;  /* 0x000000012b2be824 */ /* 0x000fe200078e0a23 */
[C---:B------:R-:W-:Y:S01]  /*9c30*/  ISETP.GT.U32.AND P6, PT, R35.reuse, R60, PT ;  /* 0x0000003c2300720c */ /* 0x040fe20003fc4070 */
[----:B------:R-:W-:Y:S01]  /*9c40*/  @!P3 IMAD.MOV R36, RZ, RZ, -R36 ;  /* 0x000000ffff24b224 */ /* 0x000fe200078e0a24 */
[C---:B------:R-:W-:Y:S01]  /*9c50*/  ISETP.GT.U32.AND P3, PT, R35.reuse, R3, PT ;  /* 0x000000032300720c */ /* 0x040fe20003f64070 */
[----:B------:R-:W-:Y:S01]  /*9c60*/  @!P5 IMAD.MOV R7, RZ, RZ, -R7 ;  /* 0x000000ffff07d224 */ /* 0x000fe200078e0a07 */
[----:B------:R-:W-:-:S09]  /*9c70*/  ISETP.GT.U32.AND P5, PT, R35, R43, PT ;  /* 0x0000002b2300720c */ /* 0x000fd20003fa4070 */
[----:B------:R-:W-:-:S05]  /*9c80*/  @!P6 IMAD.IADD R60, R60, 0x1, -R35 ;  /* 0x000000013c3ce824 */ /* 0x000fca00078e0a23 */
[----:B------:R-:W-:Y:S01]  /*9c90*/  ISETP.GT.U32.AND P6, PT, R35, R60, PT ;  /* 0x0000003c2300720c */ /* 0x000fe20003fc4070 */
[--C-:B------:R-:W-:Y:S02]  /*9ca0*/  @!P3 IMAD.IADD R3, R3, 0x1, -R35.reuse ;  /* 0x000000010303b824 */ /* 0x100fe400078e0a23 */
[----:B------:R-:W-:-:S10]  /*9cb0*/  @!P5 IMAD.IADD R43, R43, 0x1, -R35 ;  /* 0x000000012b2bd824 */ /* 0x000fd400078e0a23 */
[----:B------:R-:W-:Y:S02]  /*9cc0*/  @!P6 IMAD.IADD R60, R60, 0x1, -R35 ;  /* 0x000000013c3ce824 */ /* 0x000fe400078e0a23 */
[----:B------:R-:W0:Y:S01]  /*9cd0*/  S2R R35, SR_TID.X ;  /* 0x0000000000237919 */ /* 0x000e220000002100 */
[----:B------:R-:W-:Y:S01]  /*9ce0*/  ISETP.GE.AND P3, PT, R29, RZ, PT ;  /* 0x000000ff1d00720c */ /* 0x000fe20003f66270 */
[----:B------:R-:W-:Y:S01]  /*9cf0*/  VIADD R29, R34, 0x7f ;  /* 0x0000007f221d7836 */ /* 0x000fe20000000000 */
[----:B------:R-:W-:Y:S01]  /*9d00*/  ISETP.GE.AND P5, PT, R22, RZ, PT ;  /* 0x000000ff1600720c */ /* 0x000fe20003fa6270 */
[----:B------:R-:W-:-:S03]  /*9d10*/  @!P0 IMAD.MOV R4, RZ, RZ, -R4 ;  /* 0x000000ffff048224 */ /* 0x000fc600078e0a04 */
[----:B------:R-:W-:Y:S02]  /*9d20*/  ISETP.GT.AND P0, PT, R29, 0x7f, PT ;  /* 0x0000007f1d00780c */ /* 0x000fe40003f04270 */
[----:B------:R-:W-:Y:S02]  /*9d30*/  ISETP.NE.AND P6, PT, R0, RZ, PT ;  /* 0x000000ff0000720c */ /* 0x000fe40003fc5270 */
[----:B------:R-:W-:Y:S01]  /*9d40*/  LOP3.LUT R0, RZ, R0, RZ, 0x33, !PT ;  /* 0x00000000ff007212 */ /* 0x000fe200078e33ff */
[----:B------:R-:W-:Y:S01]  /*9d50*/  @!P2 IMAD.MOV R3, RZ, RZ, -R3 ;  /* 0x000000ffff03a224 */ /* 0x000fe200078e0a03 */
[----:B0-----:R-:W-:Y:S02]  /*9d60*/  SHF.R.S32.HI R22, RZ, 0x7, R35 ;  /* 0x00000007ff167819 */ /* 0x001fe40000011423 */
[----:B------:R-:W-:-:S04]  /*9d70*/  LOP3.LUT R35, R35, 0x7f, RZ, 0xc0, !PT ;  /* 0x0000007f23237812 */ /* 0x000fc800078ec0ff */
[C---:B------:R-:W-:Y:S02]  /*9d80*/  ISETP.LT.AND P0, PT, R35.reuse, R34, P0 ;  /* 0x000000222300720c */ /* 0x040fe40000701270 */
[----:B------:R-:W-:Y:S01]  /*9d90*/  SGXT R34, R22, 0x1 ;  /* 0x000000011622781a */ /* 0x000fe20000000200 */
[----:B---3--:R-:W-:-:S03]  /*9da0*/  IMAD R22, R35, R61, RZ ;  /* 0x0000003d23167224 */ /* 0x008fc600078e02ff */
[----:B------:R-:W-:Y:S01]  /*9db0*/  LOP3.LUT R61, R34, 0x90, RZ, 0xc0, !PT ;  /* 0x00000090223d7812 */ /* 0x000fe200078ec0ff */
[----:B------:R-:W-:Y:S01]  /*9dc0*/  @!P5 IMAD.MOV R60, RZ, RZ, -R60 ;  /* 0x000000ffff3cd224 */ /* 0x000fe200078e0a3c */
[C---:B------:R-:W-:Y:S01]  /*9dd0*/  SEL R23, R0.reuse, R23, !P6 ;  /* 0x0000001700177207 */ /* 0x040fe20007000000 */
[----:B------:R-:W0:Y:S01]  /*9de0*/  LDC.64 R34, c[0x0][0x388] ;  /* 0x0000e200ff227b82 */ /* 0x000e220000000a00 */
[----:B------:R-:W-:Y:S01]  /*9df0*/  LOP3.LUT R61, R61, 0x7e, R14, 0x78, !PT ;  /* 0x0000007e3d3d7812 */ /* 0x000fe200078e780e */
[----:B------:R-:W-:Y:S01]  /*9e00*/  IMAD.MOV.U32 R61, RZ, RZ, R43 ;  /* 0x000000ffff3d7224 */ /* 0x000fe200078e002b */
[----:B------:R-:W-:-:S03]  /*9e10*/  SEL R43, R0, R36, !P6 ;  /* 0x00000024002b7207 */ /* 0x000fc60007000000 */
[----:B------:R-:W-:Y:S01]  /*9e20*/  @!P3 IMAD.MOV R61, RZ, RZ, -R61 ;  /* 0x000000ffff3db224 */ /* 0x000fe200078e0a3d */
[C---:B------:R-:W-:Y:S02]  /*9e30*/  SEL R36, R0.reuse, R7, !P6 ;  /* 0x0000000700247207 */ /* 0x040fe40007000000 */
[C---:B------:R-:W-:Y:S02]  /*9e40*/  SEL R7, R0.reuse, R4, !P6 ;  /* 0x0000000400077207 */ /* 0x040fe40007000000 */
[C---:B------:R-:W-:Y:S02]  /*9e50*/  SEL R4, R0.reuse, R3, !P6 ;  /* 0x0000000300047207 */ /* 0x040fe40007000000 */
[C---:B------:R-:W-:Y:S02]  /*9e60*/  SEL R3, R0.reuse, R61, !P6 ;  /* 0x0000003d00037207 */ /* 0x040fe40007000000 */
[----:B------:R-:W3:Y:S01]  /*9e70*/  LDL.LU R61, [R1+0x760] ;  /* 0x00076000013d7983 */ /* 0x000ee20000300800 */
[----:B------:R-:W-:-:S02]  /*9e80*/  SEL R6, R0, R6, !P6 ;  /* 0x0000000600067207 */ /* 0x000fc40007000000 */
[----:B------:R-:W-:Y:S02]  /*9e90*/  SEL R0, R0, R60, !P6 ;  /* 0x0000003c00007207 */ /* 0x000fe40007000000 */
[----:B------:R-:W1:Y:S01]  /*9ea0*/  LDC R60, c[0x0][0x3b0] ;  /* 0x0000ec00ff3c7b82 */ /* 0x000e620000000800 */
[----:B0-----:R-:W-:-:S04]  /*9eb0*/  LEA R34, P2, R22, R34, 0x1 ;  /* 0x0000002216227211 */ /* 0x001fc800078408ff */
[----:B------:R-:W-:Y:S01]  /*9ec0*/  LEA.HI.X.SX32 R35, R22, R35, 0x1, P2 ;  /* 0x0000002316237211 */ /* 0x000fe200010f0eff */
[----:B-1----:R-:W-:Y:S02]  /*9ed0*/  IMAD R60, R23, R60, RZ ;  /* 0x0000003c173c7224 */ /* 0x002fe400078e02ff */
[----:B------:R-:W4:Y:S04]  /*9ee0*/  LDL.LU R23, [R1+0xfd0] ;  /* 0x000fd00001177983 */ /* 0x000f280000300800 */
[----:B------:R-:W4:Y:S01]  /*9ef0*/  LDL.LU R22, [R1+0xfcc] ;  /* 0x000fcc0001167983 */ /* 0x000f220000300800 */
[----:B--2---:R-:W-:-:S03]  /*9f00*/  PRMT R21, RZ, 0x7610, R21 ;  /* 0x00007610ff157816 */ /* 0x004fc60000000015 */
[----:B---3--:R0:W-:Y:S02]  /*9f10*/  STS.U16 [R39+UR76+0x12300], R61 ;  /* 0x0123003d27007988 */ /* 0x0081e4000800044c */
[----:B0-----:R-:W-:-:S04]  /*9f20*/  LEA R61, P2, R60, R34, 0x1 ;  /* 0x000000223c3d7211 */ /* 0x001fc800078408ff */
[----:B------:R-:W-:Y:S01]  /*9f30*/  LEA.HI.X.SX32 R60, R60, R35, 0x1, P2 ;  /* 0x000000233c3c7211 */ /* 0x000fe200010f0eff */
[----:B------:R0:W-:Y:S04]  /*9f40*/  STL [R1+0x980], R61 ;  /* 0x0009803d01007387 */ /* 0x0001e80000100800 */
[----:B------:R1:W-:Y:S01]  /*9f50*/  STL [R1+0x97c], R60 ;  /* 0x00097c3c01007387 */ /* 0x0003e20000100800 */
[----:B0-----:R-:W-:-:S04]  /*9f60*/  @P0 LOP3.LUT R61, R61, R60, RZ, 0x3c, !PT ;  /* 0x0000003c3d3d0212 */ /* 0x001fc800078e3cff */
[----:B-1----:R-:W-:-:S04]  /*9f70*/  @P0 LOP3.LUT R60, R61, R60, RZ, 0x3c, !PT ;  /* 0x0000003c3d3c0212 */ /* 0x002fc800078e3cff */
[----:B------:R-:W-:-:S05]  /*9f80*/  @P0 LOP3.LUT R61, R61, R60, RZ, 0x3c, !PT ;  /* 0x0000003c3d3d0212 */ /* 0x000fca00078e3cff */
[----:B------:R0:W2:Y:S04]  /*9f90*/  @P0 LDG.E.U16 R21, desc[UR6][R60.64] ;  /* 0x000000063c150981 */ /* 0x0000a8000c1e1500 */
[----:B------:R-:W3:Y:S01]  /*9fa0*/  LDL.LU R61, [R1+0x768] ;  /* 0x00076800013d7983 */ /* 0x000ee20000300800 */
[----:B0-----:R-:W0:Y:S02]  /*9fb0*/  LDC R60, c[0x0][0x3b0] ;  /* 0x0000ec00ff3c7b82 */ /* 0x001e240000000800 */
[----:B0-----:R-:W-:Y:S02]  /*9fc0*/  IMAD R60, R7, R60, RZ ;  /* 0x0000003c073c7224 */ /* 0x001fe400078e02ff */
[----:B------:R-:W2:Y:S01]  /*9fd0*/  LDL.LU R7, [R1+0xfc8] ;  /* 0x000fc80001077983 */ /* 0x000ea20000300800 */
[----:B----4-:R-:W-:-:S03]  /*9fe0*/  PRMT R22, RZ, 0x7610, R22 ;  /* 0x00007610ff167816 */ /* 0x010fc60000000016 */
[----:B---3--:R-:W-:Y:S04]  /*9ff0*/  STS.U16 [R39+UR76+0x2700], R61 ;  /* 0x0027003d27007988 */ /* 0x008fe8000800044c */
[----:B------:R0:W-:Y:S04]  /*a000*/  STS.U16 [R39+UR76+0x12700], R23 ;  /* 0x0127001727007988 */ /* 0x0001e8000800044c */
[----:B0-----:R-:W3:Y:S01]  /*a010*/  LDL.LU R23, [R1+0xfc4] ;  /* 0x000fc40001177983 */ /* 0x001ee20000300800 */
[----:B------:R-:W-:-:S04]  /*a020*/  LEA R61, P2, R60, R34, 0x1 ;  /* 0x000000223c3d7211 */ /* 0x000fc800078408ff */
[----:B------:R-:W-:Y:S01]  /*a030*/  LEA.HI.X.SX32 R60, R60, R35, 0x1, P2 ;  /* 0x000000233c3c7211 */ /* 0x000fe200010f0eff */
[----:B------:R0:W-:Y:S04]  /*a040*/  STL [R1+0x9a0], R61 ;  /* 0x0009a03d01007387 */ /* 0x0001e80000100800 */
[----:B------:R1:W-:Y:S01]  /*a050*/  STL [R1+0x99c], R60 ;  /* 0x00099c3c01007387 */ /* 0x0003e20000100800 */
[----:B0-----:R-:W-:-:S04]  /*a060*/  @P0 LOP3.LUT R61, R61, R60, RZ, 0x3c, !PT ;  /* 0x0000003c3d3d0212 */ /* 0x001fc800078e3cff */
[----:B-1----:R-:W-:-:S04]  /*a070*/  @P0 LOP3.LUT R60, R61, R60, RZ, 0x3c, !PT ;  /* 0x0000003c3d3c0212 */ /* 0x002fc800078e3cff */
[----:B------:R-:W-:-:S05]  /*a080*/  @P0 LOP3.LUT R61, R61, R60, RZ, 0x3c, !PT ;  /* 0x0000003c3d3d0212 */ /* 0x000fca00078e3cff */
[----:B------:R0:W4:Y:S02]  /*a090*/  @P0 LDG.E.U16 R22, desc[UR6][R60.64] ;  /* 0x000000063c160981 */ /* 0x000124000c1e1500 */
[----:B0-----:R-:W0:Y:S02]  /*a0a0*/  LDC R61, c[0x0][0x3b0] ;  /* 0x0000ec00ff3d7b82 */ /* 0x001e240000000800 */
[----:B------:R1:W-:Y:S04]  /*a0b0*/  STS.U16 [R39+UR76+0x2b00], R5 ;  /* 0x002b000527007988 */ /* 0x0003e8000800044c */
[----:B------:R0:W-:Y:S02]  /*a0c0*/  STS.U16 [R39+UR76+0x12b00], R28 ;  /* 0x012b001c27007988 */ /* 0x0001e4000800044c */
[----:B0-----:R-:W-:-:S02]  /*a0d0*/  IMAD R60, R6, R61, RZ ;  /* 0x0000003d063c7224 */ /* 0x001fc400078e02ff */
[----:B------:R-:W2:Y:S03]  /*a0e0*/  LDL.LU R6, [R1+0xfc0] ;  /* 0x000fc00001067983 */ /* 0x000ea60000300800 */
[C---:B------:R-:W-:Y:S01]  /*a0f0*/  LEA R61, P2, R60.reuse, R34, 0x1 ;  /* 0x000000223c3d7211 */ /* 0x040fe200078408ff */
[----:B-1----:R-:W2:Y:S03]  /*a100*/  LDL.LU R5, [R1+0xfbc] ;  /* 0x000fbc0001057983 */ /* 0x002ea60000300800 */
[----:B------:R-:W-:Y:S01]  /*a110*/  LEA.HI.X.SX32 R60, R60, R35, 0x1, P2 ;  /* 0x000000233c3c7211 */ /* 0x000fe200010f0eff */
[----:B------:R-:W2:Y:S04]  /*a120*/  LDL.LU R28, [R1+0xfb8] ;  /* 0x000fb800011c7983 */ /* 0x000ea80000300800 */
[----:B------:R0:W-:Y:S04]  /*a130*/  STL [R1+0x988], R61 ;  /* 0x0009883d01007387 */ /* 0x0001e80000100800 */
[----:B------:R1:W-:Y:S01]  /*a140*/  STL [R1+0x984], R60 ;  /* 0x0009843c01007387 */ /* 0x0003e20000100800 */
[----:B0-----:R-:W-:-:S04]  /*a150*/  @P0 LOP3.LUT R61, R61, R60, RZ, 0x3c, !PT ;  /* 0x0000003c3d3d0212 */ /* 0x001fc800078e3cff */
[----:B-1----:R-:W-:-:S04]  /*a160*/  @P0 LOP3.LUT R60, R61, R60, RZ, 0x3c, !PT ;  /* 0x0000003c3d3c0212 */ /* 0x002fc800078e3cff */
[----:B------:R-:W-:Y:S01]  /*a170*/  @P0 LOP3.LUT R61, R61, R60, RZ, 0x3c, !PT ;  /* 0x0000003c3d3d0212 */ /* 0x000fe200078e3cff */
[----:B------:R0:W-:Y:S04]  /*a180*/  STS.U16 [R39+UR76+0x2f00], R25 ;  /* 0x002f001927007988 */ /* 0x0001e8000800044c */
[----:B------:R1:W-:Y:S01]  /*a190*/  STS.U16 [R39+UR76+0x12f00], R26 ;  /* 0x012f001a27007988 */ /* 0x0003e2000800044c */
[----:B---3--:R-:W-:-:S06]  /*a1a0*/  PRMT R23, RZ, 0x7610, R23 ;  /* 0x00007610ff177816 */ /* 0x008fcc0000000017 */
[----:B------:R3:W4:Y:S02]  /*a1b0*/  @P0 LDG.E.U16 R23, desc[UR6][R60.64] ;  /* 0x000000063c170981 */ /* 0x000724000c1e1500 */
[----:B---3--:R-:W3:Y:S02]  /*a1c0*/  LDC R61, c[0x0][0x3b0] ;  /* 0x0000ec00ff3d7b82 */ /* 0x008ee40000000800 */
[----:B---3--:R-:W-:Y:S02]  /*a1d0*/  IMAD R60, R4, R61, RZ ;  /* 0x0000003d043c7224 */ /* 0x008fe400078e02ff */
[----:B------:R-:W3:Y:S04]  /*a1e0*/  LDL.LU R4, [R1+0xfb4] ;  /* 0x000fb40001047983 */ /* 0x000ee80000300800 */
[----:B0-----:R-:W3:Y:S04]  /*a1f0*/  LDL.LU R25, [R1+0xfb0] ;  /* 0x000fb00001197983 */ /* 0x001ee80000300800 */
[----:B-1----:R-:W4:Y:S01]  /*a200*/  LDL.LU R26, [R1+0xfac] ;  /* 0x000fac00011a7983 */ /* 0x002f220000300800 */
[----:B------:R-:W-:-:S04]  /*a210*/  LEA R61, P2, R60, R34, 0x1 ;  /* 0x000000223c3d7211 */ /* 0x000fc800078408ff */
[----:B------:R-:W-:Y:S01]  /*a220*/  LEA.HI.X.SX32 R60, R60, R35, 0x1, P2 ;  /* 0x000000233c3c7211 */ /* 0x000fe200010f0eff */
[----:B------:R0:W-:Y:S04]  /*a230*/  STL [R1+0x9ac], R61 ;  /* 0x0009ac3d01007387 */ /* 0x0001e80000100800 */
[----:B------:R1:W-:Y:S01]  /*a240*/  STL [R1+0x9a4], R60 ;  /* 0x0009a43c01007387 */ /* 0x0003e20000100800 */
[----:B0-----:R-:W-:-:S04]  /*a250*/  @P0 LOP3.LUT R61, R61, R60, RZ, 0x3c, !PT ;  /* 0x0000003c3d3d0212 */ /* 0x001fc800078e3cff */
[C---:B-1----:R-:W-:Y:S02]  /*a260*/  @P0 LOP3.LUT R60, R61.reuse, R60, RZ, 0x3c, !PT ;  /* 0x0000003c3d3c0212 */ /* 0x042fe400078e3cff */
[----:B--2---:R-:W-:Y:S02]  /*a270*/  PRMT R28, RZ, 0x7610, R28 ;  /* 0x00007610ff1c7816 */ /* 0x004fe4000000001c */
[----:B------:R-:W-:-:S05]  /*a280*/  @P0 LOP3.LUT R61, R61, R60, RZ, 0x3c, !PT ;  /* 0x0000003c3d3d0212 */ /* 0x000fca00078e3cff */
[----:B------:R0:W2:Y:S02]  /*a290*/  @P0 LDG.E.U16 R28, desc[UR6][R60.64] ;  /* 0x000000063c1c0981 */ /* 0x0000a4000c1e1500 */
[----:B0-----:R-:W0:Y:S02]  /*a2a0*/  LDC R61, c[0x0][0x3b0] ;  /* 0x0000ec00ff3d7b82 */ /* 0x001e240000000800 */
[----:B------:R-:W-:Y:S04]  /*a2b0*/  STS.U16 [R39+UR76+0x3300], R42 ;  /* 0x0033002a27007988 */ /* 0x000fe8000800044c */
[----:B------:R1:W-:Y:S01]  /*a2c0*/  STS.U16 [R39+UR76+0x13300], R24 ;  /* 0x0133001827007988 */ /* 0x0003e2000800044c */
[----:B0-----:R-:W-:-:S05]  /*a2d0*/  IMAD R60, R43, R61, RZ ;  /* 0x0000003d2b3c7224 */ /* 0x001fca00078e02ff */
[----:B-1----:R-:W-:-:S04]  /*a2e0*/  LEA R24, P2, R60, R34, 0x1 ;  /* 0x000000223c187211 */ /* 0x002fc800078408ff */
[----:B------:R-:W-:Y:S01]  /*a2f0*/  LEA.HI.X.SX32 R42, R60, R35, 0x1, P2 ;  /* 0x000000233c2a7211 */ /* 0x000fe200010f0eff */
[----:B------:R-:W-:-:S04]  /*a300*/  @P0 IMAD.MOV.U32 R60, RZ, RZ, R24 ;  /* 0x000000ffff3c0224 */ /* 0x000fc800078e0018 */
[----:B------:R-:W-:Y:S01]  /*a310*/  @P0 IMAD.MOV.U32 R61, RZ, RZ, R42 ;  /* 0x000000ffff3d0224 */ /* 0x000fe200078e002a */
[----:B------:R-:W-:Y:S04]  /*a320*/  STL [R1+0x990], R24 ;  /* 0x0009901801007387 */ /* 0x000fe80000100800 */
[----:B------:R0:W-:Y:S04]  /*a330*/  STL [R1+0x98c], R42 ;  /* 0x00098c2a01007387 */ /* 0x0001e80000100800 */
[----:B------:R-:W2:Y:S04]  /*a340*/  LDL.LU R43, [R1+0x818] ;  /* 0x00081800012b7983 */ /* 0x000ea80000300800 */
[----:B------:R1:W-:Y:S04]  /*a350*/  STS.U16 [R39+UR76+0x3700], R2 ;  /* 0x0037000227007988 */ /* 0x0003e8000800044c */
[----:B0-----:R-:W2:Y:S04]  /*a360*/  LDL.LU R42, [R1+0x814] ;  /* 0x00081400012a7983 */ /* 0x001ea80000300800 */
[----:B------:R-:W2:Y:S04]  /*a370*/  LDL.LU R24, [R1+0x810] ;  /* 0x0008100001187983 */ /* 0x000ea80000300800 */
[----:B------:R0:W-:Y:S04]  /*a380*/  STS.U16 [R39+UR76+0x13700], R37 ;  /* 0x0137002527007988 */ /* 0x0001e8000800044c */
[----:B------:R-:W-:Y:S01]  /*a390*/  STS.U16 [R39+UR76+0x3b00], R27 ;  /* 0x003b001b27007988 */ /* 0x000fe2000800044c */
[----:B---3--:R-:W-:-:S06]  /*a3a0*/  PRMT R25, RZ, 0x7610, R25 ;  /* 0x00007610ff197816 */ /* 0x008fcc0000000019 */
[----:B------:R3:W2:Y:S02]  /*a3b0*/  @P0 LDG.E.U16 R25, desc[UR6][R60.64] ;  /* 0x000000063c190981 */ /* 0x0006a4000c1e1500 */
[----:B---3--:R-:W3:Y:S01]  /*a3c0*/  LDC R61, c[0x0][0x3b0] ;  /* 0x0000ec00ff3d7b82 */ /* 0x008ee20000000800 */
[----:B----4-:R-:W-:Y:S01]  /*a3d0*/  PRMT R26, RZ, 0x7610, R26 ;  /* 0x00007610ff1a7816 */ /* 0x010fe2000000001a */
[----:B---3--:R-:W-:Y:S02]  /*a3e0*/  IMAD R60, R3, R61, RZ ;  /* 0x0000003d033c7224 */ /* 0x008fe400078e02ff */
[----:B------:R-:W3:Y:S03]  /*a3f0*/  LDL.LU R3, [R1+0xfa8] ;  /* 0x000fa80001037983 */ /* 0x000ee60000300800 */
[C---:B------:R-:W-:Y:S01]  /*a400*/  LEA R61, P2, R60.reuse, R34, 0x1 ;  /* 0x000000223c3d7211 */ /* 0x040fe200078408ff */
[----:B-1----:R-:W4:Y:S03]  /*a410*/  LDL.LU R2, [R1+0xfa4] ;  /* 0x000fa40001027983 */ /* 0x002f260000300800 */
[----:B------:R-:W-:Y:S01]  /*a420*/  LEA.HI.X.SX32 R60, R60, R35, 0x1, P2 ;  /* 0x000000233c3c7211 */ /* 0x000fe200010f0eff */
[----:B0-----:R-:W2:Y:S04]  /*a430*/  LDL.LU R37, [R1+0xfa0] ;  /* 0x000fa00001257983 */ /* 0x001ea80000300800 */
[----:B------:R0:W-:Y:S04]  /*a440*/  STL [R1+0x9bc], R61 ;  /* 0x0009bc3d01007387 */ /* 0x0001e80000100800 */
[----:B------:R1:W-:Y:S01]  /*a450*/  STL [R1+0x9b4], R60 ;  /* 0x0009b43c01007387 */ /* 0x0003e20000100800 */
[----:B0-----:R-:W-:-:S04]  /*a460*/  @P0 LOP3.LUT R61, R61, R60, RZ, 0x3c, !PT ;  /* 0x0000003c3d3d0212 */ /* 0x001fc800078e3cff */
[----:B-1----:R-:W-:-:S04]  /*a470*/  @P0 LOP3.LUT R60, R61, R60, RZ, 0x3c, !PT ;  /* 0x0000003c3d3c0212 */ /* 0x002fc800078e3cff */
[----:B------:R-:W-:-:S05]  /*a480*/  @P0 LOP3.LUT R61, R61, R60, RZ, 0x3c, !PT ;  /* 0x0000003c3d3d0212 */ /* 0x000fca00078e3cff */
[----:B------:R0:W2:Y:S02]  /*a490*/  @P0 LDG.E.U16 R26, desc[UR6][R60.64] ;  /* 0x000000063c1a0981 */ /* 0x0000a4000c1e1500 */
[----:B0-----:R-:W0:Y:S02]  /*a4a0*/  LDC R61, c[0x0][0x3b0] ;  /* 0x0000ec00ff3d7b82 */ /* 0x001e240000000800 */
[-C--:B0-----:R-:W-:Y:S02]  /*a4b0*/  IMAD R60, R36, R61.reuse, RZ ;  /* 0x0000003d243c7224 */ /* 0x081fe400078e02ff */
[----:B------:R-:W2:Y:S04]  /*a4c0*/  LDL.LU R36, [R1+0xf9c] ;  /* 0x000f9c0001247983 */ /* 0x000ea80000300800 */
[----:B------:R-:W2:Y:S04]  /*a4d0*/  LDL.LU R39, [R1+0xf98] ;  /* 0x000f980001277983 */ /* 0x000ea80000300800 */
[----:B------:R-:W2:Y:S01]  /*a4e0*/  LDL.LU R27, [R1+0xf94] ;  /* 0x000f9400011b7983 */ /* 0x000ea20000300800 */
[----:B------:R-:W-:Y:S01]  /*a4f0*/  IMAD R0, R0, R61, RZ ;  /* 0x0000003d00007224 */ /* 0x000fe200078e02ff */
[----:B------:R-:W-:-:S04]  /*a500*/  LEA R61, P2, R60, R34, 0x1 ;  /* 0x000000223c3d7211 */ /* 0x000fc800078408ff */
[----:B------:R-:W-:Y:S01]  /*a510*/  LEA.HI.X.SX32 R60, R60, R35, 0x1, P2 ;  /* 0x000000233c3c7211 */ /* 0x000fe200010f0eff */
[----:B------:R0:W-:Y:S04]  /*a520*/  STL [R1+0x998], R61 ;  /* 0x0009983d01007387 */ /* 0x0001e80000100800 */
[----:B------:R1:W-:Y:S01]  /*a530*/  STL [R1+0x994], R60 ;  /* 0x0009943c01007387 */ /* 0x0003e20000100800 */
[----:B0-----:R-:W-:-:S04]  /*a540*/  @P0 LOP3.LUT R61, R61, R60, RZ, 0x3c, !PT ;  /* 0x0000003c3d3d0212 */ /* 0x001fc800078e3cff */
[C---:B-1----:R-:W-:Y:S02]  /*a550*/  @P0 LOP3.LUT R60, R61.reuse, R60, RZ, 0x3c, !PT ;  /* 0x0000003c3d3c0212 */ /* 0x042fe400078e3cff */
[C---:B------:R-:W-:Y:S02]  /*a560*/  LEA R34, P2, R0.reuse, R34, 0x1 ;  /* 0x0000002200227211 */ /* 0x040fe400078408ff */
[----:B------:R-:W-:Y:S02]  /*a570*/  @P0 LOP3.LUT R61, R61, R60, RZ, 0x3c, !PT ;  /* 0x0000003c3d3d0212 */ /* 0x000fe400078e3cff */
[----:B------:R-:W-:Y:S02]  /*a580*/  LEA.HI.X.SX32 R35, R0, R35, 0x1, P2 ;  /* 0x0000002300237211 */ /* 0x000fe400010f0eff */
[----:B--2---:R-:W-:-:S06]  /*a590*/  PRMT R27, RZ, 0x7610, R27 ;  /* 0x00007610ff1b7816 */ /* 0x004fcc000000001b */
[----:B------:R0:W2:Y:S04]  /*a5a0*/  @P0 LDG.E.U16 R27, desc[UR6][R60.64] ;  /* 0x000000063c1b0981 */ /* 0x0000a8000c1e1500 */
[----:B------:R-:W2:Y:S04]  /*a5b0*/  LDL.LU R61, [R1+0x808] ;  /* 0x00080800013d7983 */ /* 0x000ea80000300800 */
[----:B------:R-:W2:Y:S01]  /*a5c0*/  LDL.LU R0, [R1+0xf90] ;  /* 0x000f900001007983 */ /* 0x000ea20000300800 */
[----:B0-----:R-:W-:-:S03]  /*a5d0*/  PRMT R60, RZ, 0x7610, R60 ;  /* 0x00007610ff3c7816 */ /* 0x001fc6000000003c */
[----:B------:R0:W-:Y:S04]  /*a5e0*/  STL [R1+0x9cc], R34 ;  /* 0x0009cc2201007387 */ /* 0x0001e80000100800 */
[----:B------:R2:W-:Y:S04]  /*a5f0*/  STL [R1+0x9c4], R35 ;  /* 0x0009c42301007387 */ /* 0x0005e80000100800 */
[----:B------:R2:W3:Y:S04]  /*a600*/  @P0 LDG.E.U16 R60, desc[UR6][R34.64] ;  /* 0x00000006223c0981 */ /* 0x0004e8000c1e1500 */
[----:B0-----:R-:W3:Y:S01]  /*a610*/  LDL.LU R34, [R1+0x80c] ;  /* 0x00080c0001227983 */ /* 0x001ee20000300800 */
[----:B--2---:R-:W-:-:S05]  /*a620*/  LOP3.LUT R35, R0, 0x60, RZ, 0x3c, !PT ;  /* 0x0000006000237812 */ /* 0x004fca00078e3cff */
[----:B------:R0:W-:Y:S04]  /*a630*/  STS.U16 [R35+UR76+0x13b00], R38 ;  /* 0x013b002623007988 */ /* 0x0001e8000800044c */
[----:B------:R1:W-:Y:S04]  /*a640*/  STS.U16 [R35+UR76+0x3f00], R41 ;  /* 0x003f002923007988 */ /* 0x0003e8000800044c */
[----:B------:R2:W-:Y:S04]  /*a650*/  STS.U16 [R35+UR76+0x13f00], R40 ;  /* 0x013f002823007988 */ /* 0x0005e8000800044c */
[----:B0-----:R-:W4:Y:S04]  /*a660*/  LDL.LU R38, [R1+0xf8c] ;  /* 0x000f8c0001267983 */ /* 0x001f280000300800 */
[----:B-1----:R-:W4:Y:S01]  /*a670*/  LDL.LU R41, [R1+0xf88] ;  /* 0x000f880001297983 */ /* 0x002f220000300800 */
[----:B--2---:R-:W-:-:S03]  /*a680*/  LOP3.LUT R35, R0, 0x70, RZ, 0x3c, !PT ;  /* 0x0000007000237812 */ /* 0x004fc600078e3cff */
[----:B------:R-:W2:Y:S04]  /*a690*/  LDL.LU R40, [R1+0xf84] ;  /* 0x000f840001287983 */ /* 0x000ea80000300800 */
[----:B------:R0:W-:Y:S04]  /*a6a0*/  STS.U16 [R35+UR76+0x380], R43 ;  /* 0x0003802b23007988 */ /* 0x0001e8000800044c */
[----:B------:R1:W-:Y:S04]  /*a6b0*/  STS.U16 [R35+UR76+0x10380], R42 ;  /* 0x0103802a23007988 */ /* 0x0003e8000800044c */
[----:B------:R3:W-:Y:S04]  /*a6c0*/  STS.U16 [R35+UR76+0x780], R24 ;  /* 0x0007801823007988 */ /* 0x0007e8000800044c */
[----:B0-----:R-:W2:Y:S04]  /*a6d0*/  LDL.LU R43, [R1+0xf80] ;  /* 0x000f8000012b7983 */ /* 0x001ea80000300800 */
[----:B-1----:R-:W2:Y:S04]  /*a6e0*/  LDL.LU R42, [R1+0xf7c] ;  /* 0x000f7c00012a7983 */ /* 0x002ea80000300800 */
[----:B---3--:R-:W3:Y:S04]  /*a6f0*/  LDL.LU R24, [R1+0xf78] ;  /* 0x000f780001187983 */ /* 0x008ee80000300800 */
[----:B------:R-:W-:Y:S04]  /*a700*/  STS.U16 [R35+UR76+0x10780], R34 ;  /* 0x0107802223007988 */ /* 0x000fe8000800044c */
[----:B------:R0:W-:Y:S02]  /*a710*/  STS.U16 [R35+UR76+0xb80], R61 ;  /* 0x000b803d23007988 */ /* 0x0001e4000800044c */
[----:B0-----:R-:W0:Y:S01]  /*a720*/  S2R R61, SR_TID.X ;  /* 0x00000000003d7919 */ /* 0x001e220000002100 */
[----:B------:R-:W1:Y:S01]  /*a730*/  S2R R34, SR_TID.X ;  /* 0x0000000000227919 */ /* 0x000e620000002100 */
[----:B---3--:R3:W-:Y:S04]  /*a740*/  STS.U16 [R35+UR76+0x10b80], R24 ;  /* 0x010b801823007988 */ /* 0x0087e8000800044c */
[----:B---3--:R-:W3:Y:S01]  /*a750*/  LDL R24, [R1+0x82c] ;  /* 0x00082c0001187983 */ /* 0x008ee20000100800 */
[----:B0-----:R-:W-:-:S03]  /*a760*/  SHF.R.S32.HI R61, RZ, 0x7, R61 ;  /* 0x00000007ff3d7819 */ /* 0x001fc6000001143d */
[----:B--2---:R0:W-:Y:S04]  /*a770*/  STS.U16 [R35+UR76+0xf80], R42 ;  /* 0x000f802a23007988 */ /* 0x0041e8000800044c */
[----:B------:R2:W-:Y:S04]  /*a780*/  STS.U16 [R35+UR76+0x10f80], R43 ;  /* 0x010f802b23007988 */ /* 0x0005e8000800044c */
[----:B------:R-:W-:Y:S01]  /*a790*/  STS.U16 [R35+UR76+0x1380], R40 ;  /* 0x0013802823007988 */ /* 0x000fe2000800044c */
[----:B------:R-:W-:-:S03]  /*a7a0*/  SGXT R61, R61, 0x1 ;  /* 0x000000013d3d781a */ /* 0x000fc60000000200 */
[----:B----4-:R-:W-:Y:S04]  /*a7b0*/  STS.U16 [R35+UR76+0x11380], R41 ;  /* 0x0113802923007988 */ /* 0x010fe8000800044c */
[----:B------:R-:W-:Y:S04]  /*a7c0*/  STS.U16 [R35+UR76+0x1780], R38 ;  /* 0x0017802623007988 */ /* 0x000fe8000800044c */
[----:B------:R-:W-:Y:S04]  /*a7d0*/  STS.U16 [R35+UR76+0x11780], R39 ;  /* 0x0117802723007988 */ /* 0x000fe8000800044c */
[----:B------:R-:W-:Y:S01]  /*a7e0*/  STS.U16 [R35+UR76+0x1b80], R36 ;  /* 0x001b802423007988 */ /* 0x000fe2000800044c */
[----:B------:R-:W-:-:S03]  /*a7f0*/  LOP3.LUT R61, R61, 0x90, RZ, 0xc0, !PT ;  /* 0x000000903d3d7812 */ /* 0x000fc600078ec0ff */
[----:B------:R-:W-:Y:S04]  /*a800*/  STS.U16 [R35+UR76+0x11b80], R37 ;  /* 0x011b802523007988 */ /* 0x000fe8000800044c */
[----:B------:R-:W-:Y:S04]  /*a810*/  STS.U16 [R35+UR76+0x1f80], R2 ;  /* 0x001f800223007988 */ /* 0x000fe8000800044c */
[----:B------:R-:W-:Y:S01]  /*a820*/  STS.U16 [R35+UR76+0x11f80], R3 ;  /* 0x011f800323007988 */ /* 0x000fe2000800044c */
[----:B-1----:R-:W-:-:S03]  /*a830*/  IMAD.SHL.U32 R34, R34, 0x20, RZ ;  /* 0x0000002022227824 */ /* 0x002fc600078e00ff */
[----:B------:R-:W-:Y:S01]  /*a840*/  STS.U16 [R35+UR76+0x2380], R4 ;  /* 0x0023800423007988 */ /* 0x000fe2000800044c */
[----:B------:R-:W-:-:S03]  /*a850*/  LOP3.LUT R61, R61, 0x7e, R14, 0x78, !PT ;  /* 0x0000007e3d3d7812 */ /* 0x000fc600078e780e */
[----:B------:R-:W-:Y:S04]  /*a860*/  STS.U16 [R35+UR76+0x12380], R5 ;  /* 0x0123800523007988 */ /* 0x000fe8000800044c */
[----:B------:R-:W-:Y:S04]  /*a870*/  STS.U16 [R35+UR76+0x2780], R6 ;  /* 0x0027800623007988 */ /* 0x000fe8000800044c */
[----:B------:R-:W-:Y:S04]  /*a880*/  STS.U16 [R35+UR76+0x12780], R7 ;  /* 0x0127800723007988 */ /* 0x000fe8000800044c */
[----:B------:R-:W-:Y:S01]  /*a890*/  STS.U16 [R35+UR76+0x2b80], R8 ;  /* 0x002b800823007988 */ /* 0x000fe2000800044c */
[----:B------:R-:W-:-:S03]  /*a8a0*/  LOP3.LUT R34, R61, 0x800, R34, 0xf8, !PT ;  /* 0x000008003d227812 */ /* 0x000fc600078ef822 */
[----:B------:R-:W-:Y:S04]  /*a8b0*/  STS.U16 [R35+UR76+0x12b80], R9 ;  /* 0x012b800923007988 */ /* 0x000fe8000800044c */
[----:B------:R-:W-:Y:S04]  /*a8c0*/  STS.U16 [R35+UR76+0x2f80], R10 ;  /* 0x002f800a23007988 */ /* 0x000fe8000800044c */
[----:B------:R-:W-:Y:S04]  /*a8d0*/  STS.U16 [R35+UR76+0x12f80], R11 ;  /* 0x012f800b23007988 */ /* 0x000fe8000800044c */
[----:B------:R-:W-:Y:S01]  /*a8e0*/  STS.U16 [R35+UR76+0x3380], R12 ;  /* 0x0033800c23007988 */ /* 0x000fe2000800044c */
[----:B------:R-:W-:-:S03]  /*a8f0*/  LOP3.LUT R61, R34, 0x20, RZ, 0x3c, !PT ;  /* 0x00000020223d7812 */ /* 0x000fc600078e3cff */
        /* <DEDUP_REMOVED lines=11> */
[----:B0-----:R0:W5:Y:S04]  /*a9b0*/  LDL.LU R42, [R1+0xf74] ;  /* 0x000f7400012a7983 */ /* 0x0011680000300800 */
[----:B--2---:R0:W5:Y:S01]  /*a9c0*/  LDL.LU R43, [R1+0xf70] ;  /* 0x000f7000012b7983 */ /* 0x0041620000300800 */
[----:B-1----:R-:W1:Y:S03]  /*a9d0*/  S2R R61, SR_TID.X ;  /* 0x00000000003d7919 */ /* 0x002e660000002100 */
[----:B------:R0:W5:Y:S04]  /*a9e0*/  LDL.LU R40, [R1+0xf6c] ;  /* 0x000f6c0001287983 */ /* 0x0001680000300800 */
        /* <DEDUP_REMOVED lines=26> */
[----:B------:R0:W5:Y:S01]  /*ab90*/  LDL.LU R23, [R1+0xf00] ;  /* 0x000f000001177983 */ /* 0x0001620000300800 */
[----:B---3--:R-:W-:-:S05]  /*aba0*/  VIADD R35, R24, 0x20000 ;  /* 0x0002000018237836 */ /* 0x008fca0000000000 */
[----:B------:R-:W-:-:S04]  /*abb0*/  SHF.R.U32.HI R35, RZ, 0x4, R35 ;  /* 0x00000004ff237819 */ /* 0x000fc80000011623 */
[----:B------:R-:W-:Y:S02]  /*abc0*/  SGXT.U32 R28, R35, 0xe ;  /* 0x0000000e231c781a */ /* 0x000fe40000000000 */
[----:B-1----:R-:W-:Y:S01]  /*abd0*/  SHF.R.U32.HI R35, RZ, 0x5, R61 ;  /* 0x00000005ff237819 */ /* 0x002fe2000001163d */
[----:B------:R-:W-:Y:S02]  /*abe0*/  VIADD R61, R24, 0x41000 ;  /* 0x00041000183d7836 */ /* 0x000fe40000000000 */
[----:B------:R0:W5:Y:S01]  /*abf0*/  LDL.LU R24, [R1+0xefc] ;  /* 0x000efc0001187983 */ /* 0x0001620000300800 */
[----:B------:R-:W-:Y:S01]  /*ac00*/  ISETP.NE.U32.AND P0, PT, R35, RZ, PT ;  /* 0x000000ff2300720c */ /* 0x000fe20003f05070 */
[----:B------:R-:W-:Y:S02]  /*ac10*/  IMAD.MOV.U32 R35, RZ, RZ, RZ ;  /* 0x000000ffff237224 */ /* 0x000fe400078e00ff */
[----:B------:R1:W-:Y:S01]  /*ac20*/  STL [R1+0x72c], R28 ;  /* 0x00072c1c01007387 */ /* 0x0003e20000100800 */
[----:B------:R-:W-:-:S04]  /*ac30*/  SHF.R.U32.HI R61, RZ, 0x4, R61 ;  /* 0x00000004ff3d7819 */ /* 0x000fc8000001163d */
[----:B------:R-:W-:Y:S02]  /*ac40*/  SGXT.U32 R61, R61, 0xe ;  /* 0x0000000e3d3d781a */ /* 0x000fe40000000000 */
[----:B-1----:R-:W-:-:S04]  /*ac50*/  IADD3 R28, P2, PT, R28, 0x4000080, RZ ;  /* 0x040000801c1c7810 */ /* 0x002fc80007f5e0ff */
[----:B------:R-:W-:Y:S02]  /*ac60*/  IADD3.X R35, PT, PT, R35, 0x40004040, RZ, P2, !PT ;  /* 0x4000404023237810 */ /* 0x000fe400017fe4ff */
[----:B------:R-:W-:Y:S01]  /*ac70*/  R2UR UR8, R28 ;  /* 0x000000001c0872ca */ /* 0x000fe200000e0000 */
[----:B------:R-:W-:Y:S01]  /*ac80*/  IMAD.MOV.U32 R28, RZ, RZ, RZ ;  /* 0x000000ffff1c7224 */ /* 0x000fe200078e00ff */
[----:B------:R-:W-:Y:S02]  /*ac90*/  R2UR UR9, R35 ;  /* 0x00000000230972ca */ /* 0x000fe400000e0000 */
[----:B------:R-:W-:-:S04]  /*aca0*/  IADD3 R35, P2, PT, R61, 0x2, RZ ;  /* 0x000000023d237810 */ /* 0x000fc80007f5e0ff */
[----:B------:R-:W-:Y:S02]  /*acb0*/  R2UR UR10, R35 ;  /* 0x00000000230a72ca */ /* 0x000fe400000e0000 */
[----:B------:R-:W-:Y:S02]  /*acc0*/  IADD3.X R35, PT, PT, R28, 0x40004040, RZ, P2, !PT ;  /* 0x400040401c237810 */ /* 0x000fe400017fe4ff */
[----:B------:R-:W-:-:S04]  /*acd0*/  SHF.R.S32.HI R28, RZ, 0x1f, R29 ;  /* 0x0000001fff1c7819 */ /* 0x000fc8000001141d */
[----:B------:R-:W-:Y:S02]  /*ace0*/  LEA.HI R28, R28, R29, RZ, 0x7 ;  /* 0x0000001d1c1c7211 */ /* 0x000fe400078f38ff */
[----:B------:R-:W-:Y:S02]  /*acf0*/  R2UR UR11, R35 ;  /* 0x00000000230b72ca */ /* 0x000fe400000e0000 */
[----:B------:R-:W-:Y:S02]  /*ad00*/  SHF.R.S32.HI R28, RZ, 0x7, R28 ;  /* 0x00000007ff1c7819 */ /* 0x000fe4000001141c */
[C---:B------:R-:W-:Y:S02]  /*ad10*/  LOP3.LUT R35, R34.reuse, 0x40, RZ, 0x3c, !PT ;  /* 0x0000004022237812 */ /* 0x040fe400078e3cff */
[----:B------:R-:W-:Y:S02]  /*ad20*/  LOP3.LUT R34, R34, 0x60, RZ, 0x3c, !PT ;  /* 0x0000006022227812 */ /* 0x000fe400078e3cff */
[----:B------:R-:W-:Y:S01]  /*ad30*/  VIMNMX R28, PT, PT, R28, 0x1, !PT ;  /* 0x000000011c1c7848 */ /* 0x000fe20007fe0100 */
[----:B------:R1:W-:Y:S01]  /*ad40*/  STS.U16 [R35+UR76+0x40200], R25 ;  /* 0x0402001923007988 */ /* 0x0003e2000800044c */
[----:B------:R-:W-:-:S03]  /*ad50*/  ISETP.LT.OR P3, PT, R29, 0x80, P0 ;  /* 0x000000801d00780c */ /* 0x000fc60000761670 */
[----:B------:R2:W-:Y:S04]  /*ad60*/  STS.U16 [R35+UR76+0x40600], R26 ;  /* 0x0406001a23007988 */ /* 0x0005e8000800044c */
[----:B------:R3:W-:Y:S04]  /*ad70*/  STS.U16 [R34+UR76+0x40300], R27 ;  /* 0x0403001b22007988 */ /* 0x0007e8000800044c */
[----:B-1----:R0:W5:Y:S04]  /*ad80*/  LDL.LU R25, [R1+0xef8] ;  /* 0x000ef80001197983 */ /* 0x0021680000300800 */
[----:B--2---:R0:W5:Y:S04]  /*ad90*/  LDL.LU R26, [R1+0xef4] ;  /* 0x000ef400011a7983 */ /* 0x0041680000300800 */
[----:B------:R1:W-:Y:S04]  /*ada0*/  STS.U16 [R34+UR76+0x40700], R60 ;  /* 0x0407003c22007988 */ /* 0x0003e8000800044c */
[----:B---3--:R0:W5:Y:S01]  /*adb0*/  LDL.LU R27, [R1+0xef0] ;  /* 0x000ef000011b7983 */ /* 0x0081620000300800 */
[----:B------:R2:W-:Y:S06]  /*adc0*/  MEMBAR.ALL.CTA ;  /* 0x0000000000007992 */ /* 0x0005ec0000008000 */
[----:B--2---:R-:W2:Y:S01]  /*add0*/  FENCE.VIEW.ASYNC.S ;  /* 0x00000000000073c6 */ /* 0x004ea20000000000 */
[----:B-1----:R-:W-:-:S03]  /*ade0*/  VIADD R34, R28, 0xffffffff ;  /* 0xffffffff1c227836 */ /* 0x002fc60000000000 */
[----:B------:R0:W5:Y:S04]  /*adf0*/  LDL.LU R28, [R1+0xeec] ;  /* 0x000eec00011c7983 */ /* 0x0001680000300800 */
[----:B------:R0:W5:Y:S01]  /*ae00*/  LDL.LU R29, [R1+0xee8] ;  /* 0x000ee800011d7983 */ /* 0x0001620000300800 */
[----:B--2---:R-:W-:Y:S01]  /*ae10*/  BAR.SYNC.DEFER_BLOCKING 0x0 ;  /* 0x0000000000007b1d */ /* 0x004fe20000010000 */
[----:B------:R-:W-:-:S05]  /*ae20*/  ISETP.NE.U32.AND P2, PT, R34, RZ, PT ;  /* 0x000000ff2200720c */ /* 0x000fca0003f45070 */
[----:B------:R-:W-:Y:S08]  /*ae30*/  @P3 BRA `(.L_x_6) ;  /* 0x0000000800a43947 */ /* 0x000ff00003800000 */
[----:B------:R-:W-:Y:S01]  /*ae40*/  ELECT P3, URZ, PT ;  /* 0x0000000000ff782f */ /* 0x000fe20003860000 */
[----:B-----5:R1:W-:-:S12]  /*ae50*/  STL.64 [R1+0xee8], R2 ;  /* 0x000ee80201007387 */ /* 0x0203d80000100a00 */
[----:B------:R-:W-:Y:S01]  /*ae60*/  @P3 IMAD.MOV.U32 R35, RZ, RZ, 0x40004040 ;  /* 0x40004040ff233424 */ /* 0x000fe200078e00ff */
[----:B-1----:R-:W2:Y:S01]  /*ae70*/  LDL.LU.64 R2, [R1+0x720] ;  /* 0x0007200001027983 */ /* 0x002ea20000300a00 */
[----:B------:R-:W-:-:S03]  /*ae80*/  IMAD.U32 R60, RZ, RZ, UR76 ;  /* 0x0000004cff3c7e24 */ /* 0x000fc6000f8e00ff */
[----:B------:R-:W-:Y:S02]  /*ae90*/  @P3 R2UR UR73, R35 ;  /* 0x00000000234932ca */ /* 0x000fe400000e0000 */
[----:B------:R-:W3:Y:S01]  /*aea0*/  LDL.LU R35, [R1+0x82c] ;  /* 0x00082c0001237983 */ /* 0x000ee20000300800 */
[----:B------:R-:W-:-:S04]  /*aeb0*/  SHF.R.U32.HI R60, RZ, 0x4, R60 ;  /* 0x00000004ff3c7819 */ /* 0x000fc8000001163c */
[----:B------:R-:W-:-:S04]  /*aec0*/  SGXT.U32 R60, R60, 0xe ;  /* 0x0000000e3c3c781a */ /* 0x000fc80000000000 */
[----:B------:R-:W-:-:S04]  /*aed0*/  LOP3.LUT R34, R60, 0x4000000, RZ, 0xfc, !PT ;  /* 0x040000003c227812 */ /* 0x000fc800078efcff */
[----:B------:R-:W-:-:S13]  /*aee0*/  R2UR UR12, R34 ;  /* 0x00000000220c72ca */ /* 0x000fda00000e0000 */
[----:B------:R-:W-:-:S05]  /*aef0*/  IMAD.U32 R34, RZ, RZ, UR12 ;  /* 0x0000000cff227e24 */ /* 0x000fca000f8e00ff */
[----:B------:R-:W-:Y:S01]  /*af00*/  @P3 R2UR UR72, R34 ;  /* 0x00000000224832ca */ /* 0x000fe200000e0000 */
[----:B------:R-:W-:Y:S01]  /*af10*/  UMOV UR56, 0x0 ;  /* 0x0000000000387882 */ /* 0x000fe20000000000 */
        /* <DEDUP_REMOVED lines=8> */
[----:B------:R-:W-:Y:S01]  /*afa0*/  UIADD3 UR18, UPT, UPT, UR5, 0x10, URZ ;  /* 0x0000001005127890 */ /* 0x000fe2000fffe0ff */
        /* <DEDUP_REMOVED lines=11> */
[----:B------:R-:W-:Y:S01]  /*b060*/  UMOV UR74, 0x0 ;  /* 0x00000000004a7882 */ /* 0x000fe20000000000 */
[----:B--2---:R-:W-:-:S02]  /*b070*/  IMAD.MOV.U32 R3, RZ, RZ, RZ ;  /* 0x000000ffff037224 */ /* 0x004fc400078e00ff */
[----:B---3--:R-:W-:-:S03]  /*b080*/  VIADD R34, R35, 0x40000 ;  /* 0x0004000023227836 */ /* 0x008fc60000000000 */
[----:B------:R-:W-:Y:S02]  /*b090*/  @P3 MOV R35, R2 ;  /* 0x0000000200233202 */ /* 0x000fe40000000f00 */
[----:B------:R1:W5:Y:S01]  /*b0a0*/  LDL.LU.64 R2, [R1+0xee8] ;  /* 0x000ee80001027983 */ /* 0x0003620000300a00 */
[----:B------:R-:W-:-:S04]  /*b0b0*/  SHF.R.U32.HI R34, RZ, 0x4, R34 ;  /* 0x00000004ff227819 */ /* 0x000fc80000011622 */
[----:B------:R-:W-:-:S04]  /*b0c0*/  SGXT.U32 R34, R34, 0xe ;  /* 0x0000000e2222781a */ /* 0x000fc80000000000 */
[C---:B------:R-:W-:Y:S02]  /*b0d0*/  R2UR UR54, R34.reuse ;  /* 0x00000000223672ca */ /* 0x040fe400000e0000 */
[----:B------:R-:W-:Y:S02]  /*b0e0*/  IADD3 R34, P5, PT, R34, 0x2, RZ ;  /* 0x0000000222227810 */ /* 0x000fe40007fbe0ff */
[----:B------:R-:W-:Y:S02]  /*b0f0*/  @P3 R2UR UR12, R35 ;  /* 0x00000000230c32ca */ /* 0x000fe400000e0000 */
[----:B------:R-:W-:Y:S02]  /*b100*/  R2UR UR50, R34 ;  /* 0x00000000223272ca */ /* 0x000fe400000e0000 */
[----:B------:R-:W-:Y:S02]  /*b110*/  CS2R R34, SRZ ;  /* 0x0000000000227805 */ /* 0x000fe4000001ff00 */
[----:B------:R-:W-:-:S04]  /*b120*/  IADD3 R60, P3, PT, R60, 0x4000080, RZ ;  /* 0x040000803c3c7810 */ /* 0x000fc80007f7e0ff */
[----:B------:R-:W-:Y:S01]  /*b130*/  IADD3.X R35, PT, PT, R35, 0x40004040, RZ, P3, !PT ;  /* 0x4000404023237810 */ /* 0x000fe20001ffe4ff */
[----:B------:R2:W-:Y:S01]  /*b140*/  UTCHMMA gdesc[UR72], gdesc[UR54], tmem[UR5], tmem[UR56], idesc[UR57], !UPT ;  /* 0x00ff3836480075ea */ /* 0x0005e2000f800005 */
[----:B------:R-:W-:Y:S02]  /*b150*/  IADD3.X R34, PT, PT, R34, 0x40004040, RZ, P5, !PT ;  /* 0x4000404022227810 */ /* 0x000fe40002ffe4ff */
[----:B------:R-:W-:Y:S02]  /*b160*/  R2UR UR58, R60 ;  /* 0x000000003c3a72ca */ /* 0x000fe400000e0000 */
[----:B------:R-:W-:Y:S02]  /*b170*/  R2UR UR59, R35 ;  /* 0x00000000233b72ca */ /* 0x000fe400000e0000 */
[----:B------:R-:W-:-:S11]  /*b180*/  R2UR UR51, R34 ;  /* 0x00000000223372ca */ /* 0x000fd600000e0000 */
[----:B------:R-:W-:Y:S02]  /*b190*/  UIADD3.64 UR70, UPT, UPT, UR58, 0x80, URZ ;  /* 0x000000803a467897 */ /* 0x000fe4000fffe0ff */
[----:B------:R-:W-:Y:S02]  /*b1a0*/  UIADD3.64 UR46, UPT, UPT, UR50, 0x2, URZ ;  /* 0x00000002322e7897 */ /* 0x000fe4000fffe0ff */
[----:B------:R3:W-:Y:S01]  /*b1b0*/  UTCHMMA gdesc[UR58], gdesc[UR50], tmem[UR5], tmem[UR34], idesc[UR35], UPT ;  /* 0x00ff22323a0075ea */ /* 0x0007e2000b800005 */
[----:B------:R-:W-:Y:S02]  /*b1c0*/  UIADD3.64 UR42, UPT, UPT, UR50, 0x4, URZ ;  /* 0x00000004322a7897 */ /* 0x000fe4000fffe0ff */
[----:B------:R-:W-:Y:S02]  /*b1d0*/  UIADD3.64 UR66, UPT, UPT, UR58, 0x100, URZ ;  /* 0x000001003a427897 */ /* 0x000fe4000fffe0ff */
[----:B------:R-:W-:Y:S02]  /*b1e0*/  UIADD3.64 UR38, UPT, UPT, UR50, 0x7e, URZ ;  /* 0x0000007e32267897 */ /* 0x000fe4000fffe0ff */
[----:B------:R-:W-:Y:S01]  /*b1f0*/  UIADD3.64 UR64, UPT, UPT, UR58, 0x180, URZ ;  /* 0x000001803a407897 */ /* 0x000fe2000fffe0ff */
[----:B------:R-:W-:Y:S01]  /*b200*/  UTCHMMA gdesc[UR70], gdesc[UR46], tmem[UR5], tmem[UR68], idesc[UR69], UPT ;  /* 0x00ff442e460075ea */ /* 0x000fe2000b800005 */
[----:B------:R-:W-:-:S02]  /*b210*/  UIADD3.64 UR32, UPT, UPT, UR50, 0x80, URZ ;  /* 0x0000008032207897 */ /* 0x000fc4000fffe0ff */
[----:B------:R-:W-:Y:S01]  /*b220*/  UIADD3.64 UR62, UPT, UPT, UR58, 0x200, URZ ;  /* 0x000002003a3e7897 */ /* 0x000fe2000fffe0ff */
[----:B------:R4:W-:Y:S01]  /*b230*/  UTCHMMA gdesc[UR66], gdesc[UR42], tmem[UR5], tmem[UR30], idesc[UR31], UPT ;  /* 0x00ff1e2a420075ea */ /* 0x0009e2000b800005 */
[----:B------:R-:W-:Y:S02]  /*b240*/  UIADD3.64 UR26, UPT, UPT, UR50, 0x82, URZ ;  /* 0x00000082321a7897 */ /* 0x000fe4000fffe0ff */
[----:B------:R-:W-:Y:S01]  /*b250*/  UIADD3.64 UR60, UPT, UPT, UR58, 0x280, URZ ;  /* 0x000002803a3c7897 */ /* 0x000fe2000fffe0ff */
[----:B------:R0:W-:Y:S01]  /*b260*/  UTCHMMA gdesc[UR64], gdesc[UR38], tmem[UR5], tmem[UR48], idesc[UR49], UPT ;  /* 0x00ff3026400075ea */ /* 0x0001e2000b800005 */
[----:B------:R-:W-:Y:S02]  /*b270*/  UIADD3.64 UR20, UPT, UPT, UR50, 0x84, URZ ;  /* 0x0000008432147897 */ /* 0x000fe4000fffe0ff */
[----:B--2---:R-:W-:Y:S01]  /*b280*/  UIADD3.64 UR56, UPT, UPT, UR58, 0x300, URZ ;  /* 0x000003003a387897 */ /* 0x004fe2000fffe0ff */
[----:B------:R2:W-:Y:S01]  /*b290*/  UTCHMMA gdesc[UR62], gdesc[UR32], tmem[UR5], tmem[UR44], idesc[UR45], UPT ;  /* 0x00ff2c203e0075ea */ /* 0x0005e2000b800005 */
[----:B---3--:R-:W-:-:S02]  /*b2a0*/  UIADD3.64 UR34, UPT, UPT, UR58, 0x780, URZ ;  /* 0x000007803a227897 */ /* 0x008fc4000fffe0ff */
[----:B----4-:R-:W-:Y:S01]  /*b2b0*/  UIADD3.64 UR30, UPT, UPT, UR58, 0x800, URZ ;  /* 0x000008003a1e7897 */ /* 0x010fe2000fffe0ff */
[----:B------:R3:W-:Y:S01]  /*b2c0*/  UTCHMMA gdesc[UR60], gdesc[UR26], tmem[UR5], tmem[UR36], idesc[UR37], UPT ;  /* 0x00ff241a3c0075ea */ /* 0x0007e2000b800005 */
[----:B0-----:R-:W-:Y:S01]  /*b2d0*/  UIADD3.64 UR48, UPT, UPT, UR58, 0x880, URZ ;  /* 0x000008803a307897 */ /* 0x001fe2000fffe0ff */
[----:B------:R-:W-:Y:S01]  /*b2e0*/  UMOV UR75, 0x8048010 ;  /* 0x08048010004b7882 */ /* 0x000fe20000000000 */
[----:B------:R-:W-:Y:S02]  /*b2f0*/  UIADD3 UR14, UPT, UPT, UR5, 0x10, URZ ;  /* 0x00000010050e7890 */ /* 0x000fe4000fffe0ff */
[----:B------:R-:W-:Y:S01]  /*b300*/  UTCHMMA gdesc[UR56], gdesc[UR20], tmem[UR5], tmem[UR52], idesc[UR53], UPT ;  /* 0x00ff3414380075ea */ /* 0x000fe2000b800005 */
[----:B--2---:R-:W-:Y:S01]  /*b310*/  UIADD3.64 UR44, UPT, UPT, UR58, 0x900, URZ ;  /* 0x000009003a2c7897 */ /* 0x004fe2000fffe0ff */
[----:B------:R0:W-:Y:S01]  /*b320*/  UTCHMMA gdesc[UR34], gdesc[UR54], tmem[UR18], tmem[UR74], idesc[UR75], !UPT ;  /* 0x00ff4a36220075ea */ /* 0x0001e2000f800012 */
[----:B------:R-:W-:Y:S01]  /*b330*/  UMOV UR72, 0x0 ;  /* 0x0000000000487882 */ /* 0x000fe20000000000 */
[----:B------:R-:W-:Y:S01]  /*b340*/  UMOV UR73, 0x8048010 ;  /* 0x0804801000497882 */ /* 0x000fe20000000000 */
[----:B---3--:R-:W-:Y:S01]  /*b350*/  UIADD3.64 UR36, UPT, UPT, UR58, 0x980, URZ ;  /* 0x000009803a247897 */ /* 0x008fe2000fffe0ff */
[----:B------:R2:W-:Y:S01]  /*b360*/  UTCHMMA gdesc[UR30], gdesc[UR50], tmem[UR17], tmem[UR72], idesc[UR73], UPT ;  /* 0x00ff48321e0075ea */ /* 0x0005e2000b800011 */
[----:B------:R-:W-:Y:S01]  /*b370*/  UIADD3 UR19, UPT, UPT, UR5, 0x10, URZ ;  /* 0x0000001005137890 */ /* 0x000fe2000fffe0ff */
[----:B------:R3:W-:Y:S01]  /*b380*/  UTCHMMA gdesc[UR48], gdesc[UR46], tmem[UR16], tmem[UR72], idesc[UR73], UPT ;  /* 0x00ff482e300075ea */ /* 0x0007e2000b800010 */
[----:B------:R-:W-:Y:S01]  /*b390*/  UIADD3 UR28, UPT, UPT, UR5, 0x10, URZ ;  /* 0x00000010051c7890 */ /* 0x000fe2000fffe0ff */
[----:B------:R4:W-:Y:S01]  /*b3a0*/  UTCHMMA gdesc[UR44], gdesc[UR42], tmem[UR15], tmem[UR72], idesc[UR73], UPT ;  /* 0x00ff482a2c0075ea */ /* 0x0009e2000b80000f */
[----:B0-----:R-:W-:-:S02]  /*b3b0*/  UIADD3.64 UR34, UPT, UPT, UR58, 0xa00, URZ ;  /* 0x00000a003a227897 */ /* 0x001fc4000fffe0ff */
[----:B------:R-:W-:Y:S01]  /*b3c0*/  UIADD3 UR23, UPT, UPT, UR5, 0x10, URZ ;  /* 0x0000001005177890 */ /* 0x000fe2000fffe0ff */
[----:B------:R0:W-:Y:S01]  /*b3d0*/  UTCHMMA gdesc[UR36], gdesc[UR38], tmem[UR14], tmem[UR72], idesc[UR73], UPT ;  /* 0x00ff4826240075ea */ /* 0x0001e2000b80000e */
[----:B--2---:R-:W-:Y:S02]  /*b3e0*/  UIADD3.64 UR30, UPT, UPT, UR58, 0xa80, URZ ;  /* 0x00000a803a1e7897 */ /* 0x004fe4000fffe0ff */
[----:B------:R-:W-:Y:S02]  /*b3f0*/  UIADD3.64 UR52, UPT, UPT, UR58, 0xb00, URZ ;  /* 0x00000b003a347897 */ /* 0x000fe4000fffe0ff */
[----:B------:R-:W-:Y:S01]  /*b400*/  UIADD3 UR22, UPT, UPT, UR5, 0x20, URZ ;  /* 0x0000002005167890 */ /* 0x000fe2000fffe0ff */
[----:B------:R-:W-:Y:S01]  /*b410*/  UTCHMMA gdesc[UR34], gdesc[UR32], tmem[UR19], tmem[UR72], idesc[UR73], UPT ;  /* 0x00ff4820220075ea */ /* 0x000fe2000b800013 */
[----:B---3--:R-:W-:Y:S02]  /*b420*/  UIADD3.64 UR48, UPT, UPT, UR58, 0xf80, URZ ;  /* 0x00000f803a307897 */ /* 0x008fe4000fffe0ff */
[----:B------:R-:W-:Y:S01]  /*b430*/  UIADD3 UR40, UPT, UPT, UR5, 0x20, URZ ;  /* 0x0000002005287890 */ /* 0x000fe2000fffe0ff */
[----:B------:R2:W-:Y:S01]  /*b440*/  UTCHMMA gdesc[UR30], gdesc[UR26], tmem[UR28], tmem[UR72], idesc[UR73], UPT ;  /* 0x00ff481a1e0075ea */ /* 0x0005e2000b80001c */
[----:B----4-:R-:W-:Y:S01]  /*b450*/  UIADD3.64 UR44, UPT, UPT, UR58, 0x1000, URZ ;  /* 0x000010003a2c7897 */ /* 0x010fe2000fffe0ff */
[----:B------:R-:W-:Y:S01]  /*b460*/  UTCHMMA gdesc[UR52], gdesc[UR20], tmem[UR23], tmem[UR72], idesc[UR73], UPT ;  /* 0x00ff4814340075ea */ /* 0x000fe2000b800017 */
[----:B------:R-:W-:-:S02]  /*b470*/  UIADD3 UR25, UPT, UPT, UR5, 0x20, URZ ;  /* 0x0000002005197890 */ /* 0x000fc4000fffe0ff */
[----:B0-----:R-:W-:Y:S01]  /*b480*/  UIADD3.64 UR36, UPT, UPT, UR58, 0x1080, URZ ;  /* 0x000010803a247897 */ /* 0x001fe2000fffe0ff */
[----:B------:R-:W-:Y:S01]  /*b490*/  UTCHMMA gdesc[UR48], gdesc[UR54], tmem[UR22], tmem[UR68], idesc[UR69], !UPT ;  /* 0x00ff4436300075ea */ /* 0x000fe2000f800016 */
[----:B------:R-:W-:Y:S02]  /*b4a0*/  UIADD3 UR24, UPT, UPT, UR5, 0x20, URZ ;  /* 0x0000002005187890 */ /* 0x000fe4000fffe0ff */
[----:B--2---:R-:W-:Y:S01]  /*b4b0*/  UIADD3.64 UR30, UPT, UPT, UR58, 0x1100, URZ ;  /* 0x000011003a1e7897 */ /* 0x004fe2000fffe0ff */
[----:B------:R0:W-:Y:S01]  /*b4c0*/  UTCHMMA gdesc[UR44], gdesc[UR50], tmem[UR40], tmem[UR68], idesc[UR69], UPT ;  /* 0x00ff44322c0075ea */ /* 0x0001e2000b800028 */
[----:B------:R-:W-:Y:S01]  /*b4d0*/  UMOV UR64, 0x0 ;  /* 0x0000000000407882 */ /* 0x000fe20000000000 */
[----:B------:R-:W-:Y:S01]  /*b4e0*/  UMOV UR65, 0x8048010 ;  /* 0x0804801000417882 */ /* 0x000fe20000000000 */
[----:B------:R-:W-:Y:S01]  /*b4f0*/  UIADD3 UR67, UPT, UPT, UR5, 0x20, URZ ;  /* 0x0000002005437890 */ /* 0x000fe2000fffe0ff */
[----:B------:R2:W-:Y:S01]  /*b500*/  UTCHMMA gdesc[UR36], gdesc[UR46], tmem[UR25], tmem[UR64], idesc[UR65], UPT ;  /* 0x00ff402e240075ea */ /* 0x0005e2000b800019 */
[----:B------:R-:W-:Y:S01]  /*b510*/  UMOV UR62, 0x0 ;  /* 0x00000000003e7882 */ /* 0x000fe20000000000 */
[----:B------:R-:W-:Y:S01]  /*b520*/  UMOV UR63, 0x8048010 ;  /* 0x08048010003f7882 */ /* 0x000fe20000000000 */
[----:B------:R-:W-:Y:S01]  /*b530*/  UIADD3 UR66, UPT, UPT, UR5, 0x20, URZ ;  /* 0x0000002005427890 */ /* 0x000fe2000fffe0ff */
[----:B------:R3:W-:Y:S01]  /*b540*/  UTCHMMA gdesc[UR30], gdesc[UR42], tmem[UR24], tmem[UR62], idesc[UR63], UPT ;  /* 0x00ff3e2a1e0075ea */ /* 0x0007e2000b800018 */
[----:B0-----:R-:W-:-:S02]  /*b550*/  UIADD3.64 UR68, UPT, UPT, UR58, 0x1180, URZ ;  /* 0x000011803a447897 */ /* 0x001fc4000fffe0ff */
[----:B--2---:R-:W-:Y:S02]  /*b560*/  UIADD3.64 UR64, UPT, UPT, UR58, 0x1200, URZ ;  /* 0x000012003a407897 */ /* 0x004fe4000fffe0ff */
[----:B------:R-:W-:Y:S02]  /*b570*/  UIADD3 UR61, UPT, UPT, UR5, 0x20, URZ ;  /* 0x00000020053d7890 */ /* 0x000fe4000fffe0ff */
[----:B---3--:R-:W-:Y:S01]  /*b580*/  UIADD3.64 UR62, UPT, UPT, UR58, 0x1280, URZ ;  /* 0x000012803a3e7897 */ /* 0x008fe2000fffe0ff */
[----:B------:R-:W-:Y:S01]  /*b590*/  UMOV UR52, 0x0 ;  /* 0x0000000000347882 */ /* 0x000fe20000000000 */
[----:B------:R-:W-:Y:S01]  /*b5a0*/  UMOV UR53, 0x8048010 ;  /* 0x0804801000357882 */ /* 0x000fe20000000000 */
[----:B------:R-:W-:Y:S01]  /*b5b0*/  UIADD3 UR13, UPT, UPT, UR5, 0x20, URZ ;  /* 0x00000020050d7890 */ /* 0x000fe2000fffe0ff */
[----:B------:R0:W-:Y:S01]  /*b5c0*/  UTCHMMA gdesc[UR68], gdesc[UR38], tmem[UR67], tmem[UR52], idesc[UR53], UPT ;  /* 0x00ff3426440075ea */ /* 0x0001e2000b800043 */
[----:B------:R-:W-:Y:S02]  /*b5d0*/  UIADD3.64 UR56, UPT, UPT, UR58, 0x1300, URZ ;  /* 0x000013003a387897 */ /* 0x000fe4000fffe0ff */
[----:B------:R-:W-:Y:S01]  /*b5e0*/  UIADD3 UR18, UPT, UPT, UR5, 0x30, URZ ;  /* 0x0000003005127890 */ /* 0x000fe2000fffe0ff */
[----:B------:R-:W-:Y:S01]  /*b5f0*/  UMOV UR40, 0x0 ;  /* 0x0000000000287882 */ /* 0x000fe20000000000 */
[----:B------:R-:W-:Y:S01]  /*b600*/  UMOV UR41, 0x8048010 ;  /* 0x0804801000297882 */ /* 0x000fe20000000000 */
[----:B------:R-:W-:Y:S01]  /*b610*/  UIADD3 UR17, UPT, UPT, UR5, 0x30, URZ ;  /* 0x0000003005117890 */ /* 0x000fe2000fffe0ff */
[----:B------:R2:W-:Y:S01]  /*b620*/  UTCHMMA gdesc[UR64], gdesc[UR32], tmem[UR66], tmem[UR40], idesc[UR41], UPT ;  /* 0x00ff2820400075ea */ /* 0x0005e2000b800042 */
[----:B------:R-:W-:-:S02]  /*b630*/  UIADD3.64 UR48, UPT, UPT, UR58, 0x1800, URZ ;  /* 0x000018003a307897 */ /* 0x000fc4000fffe0ff */
[----:B0-----:R-:W-:Y:S02]  /*b640*/  UIADD3.64 UR52, UPT, UPT, UR58, 0x1780, URZ ;  /* 0x000017803a347897 */ /* 0x001fe4000fffe0ff */
[----:B------:R-:W-:Y:S02]  /*b650*/  UIADD3 UR16, UPT, UPT, UR5, 0x30, URZ ;  /* 0x0000003005107890 */ /* 0x000fe4000fffe0ff */
[----:B------:R-:W-:Y:S02]  /*b660*/  UIADD3.64 UR44, UPT, UPT, UR58, 0x1880, URZ ;  /* 0x000018803a2c7897 */ /* 0x000fe4000fffe0ff */
[----:B------:R-:W-:Y:S01]  /*b670*/  UIADD3 UR15, UPT, UPT, UR5, 0x30, URZ ;  /* 0x00000030050f7890 */ /* 0x000fe2000fffe0ff */
[----:B------:R-:W-:Y:S01]  /*b680*/  UMOV UR24, 0x0 ;  /* 0x0000000000187882 */ /* 0x000fe20000000000 */
[----:B------:R-:W-:Y:S01]  /*b690*/  UMOV UR25, 0x8048010 ;  /* 0x0804801000197882 */ /* 0x000fe20000000000 */
[----:B--2---:R-:W-:Y:S01]  /*b6a0*/  UIADD3.64 UR40, UPT, UPT, UR58, 0x1900, URZ ;  /* 0x000019003a287897 */ /* 0x004fe2000fffe0ff */
[----:B------:R0:W-:Y:S01]  /*b6b0*/  UTCHMMA gdesc[UR62], gdesc[UR26], tmem[UR61], tmem[UR24], idesc[UR25], UPT ;  /* 0x00ff181a3e0075ea */ /* 0x0001e2000b80003d */
[----:B------:R-:W-:-:S02]  /*b6c0*/  UIADD3 UR14, UPT, UPT, UR5, 0x30, URZ ;  /* 0x00000030050e7890 */ /* 0x000fc4000fffe0ff */
[----:B------:R-:W-:Y:S02]  /*b6d0*/  UIADD3.64 UR36, UPT, UPT, UR58, 0x1980, URZ ;  /* 0x000019803a247897 */ /* 0x000fe4000fffe0ff */
[----:B------:R-:W-:Y:S02]  /*b6e0*/  UIADD3 UR19, UPT, UPT, UR5, 0x30, URZ ;  /* 0x0000003005137890 */ /* 0x000fe4000fffe0ff */
[----:B------:R-:W-:Y:S02]  /*b6f0*/  UIADD3.64 UR30, UPT, UPT, UR58, 0x1a00, URZ ;  /* 0x00001a003a1e7897 */ /* 0x000fe4000fffe0ff */
[----:B------:R-:W-:Y:S02]  /*b700*/  UIADD3 UR60, UPT, UPT, UR5, 0x30, URZ ;  /* 0x00000030053c7890 */ /* 0x000fe4000fffe0ff */
[----:B0-----:R-:W-:Y:S01]  /*b710*/  UIADD3.64 UR24, UPT, UPT, UR58, 0x1a80, URZ ;  /* 0x00001a803a187897 */ /* 0x001fe2000fffe0ff */
[----:B------:R-:W-:Y:S01]  /*b720*/  UMOV UR62, 0x0 ;  /* 0x00000000003e7882 */ /* 0x000fe20000000000 */
[----:B------:R-:W-:Y:S01]  /*b730*/  UMOV UR63, 0x8048010 ;  /* 0x08048010003f7882 */ /* 0x000fe20000000000 */
[----:B------:R-:W-:Y:S01]  /*b740*/  UIADD3 UR70, UPT, UPT, UR5, 0x30, URZ ;  /* 0x0000003005467890 */ /* 0x000fe2000fffe0ff */
[----:B------:R1:W-:Y:S01]  /*b750*/  UTCHMMA gdesc[UR56], gdesc[UR20], tmem[UR13], tmem[UR62], idesc[UR63], UPT ;  /* 0x00ff3e14380075ea */ /* 0x0003e2000b80000d */
[----:B------:R-:W-:Y:S01]  /*b760*/  UIADD3.64 UR58, UPT, UPT, UR58, 0x1b00, URZ ;  /* 0x00001b003a3a7897 */ /* 0x000fe2000fffe0ff */
[----:B------:R-:W-:Y:S01]  /*b770*/  UMOV UR64, 0x0 ;  /* 0x0000000000407882 */ /* 0x000fe20000000000 */
[----:B------:R-:W-:Y:S01]  /*b780*/  UMOV UR65, 0x8048010 ;  /* 0x0804801000417882 */ /* 0x000fe20000000000 */
[----:B------:R-:W-:Y:S01]  /*b790*/  UMOV UR66, 0x0 ;  /* 0x0000000000427882 */ /* 0x000fe20000000000 */
[----:B------:R-:W-:Y:S01]  /*b7a0*/  UMOV UR67, 0x8048010 ;  /* 0x0804801000437882 */ /* 0x000fe20000000000 */
[----:B------:R-:W-:Y:S01]  /*b7b0*/  UMOV UR68, 0x0 ;  /* 0x0000000000447882 */ /* 0x000fe20000000000 */
[----:B------:R-:W-:Y:S01]  /*b7c0*/  UMOV UR69, 0x8048010 ;  /* 0x0804801000457882 */ /* 0x000fe20000000000 */
[----:B------:R1:W-:Y:S01]  /*b7d0*/  UTCHMMA gdesc[UR52], gdesc[UR54], tmem[UR18], tmem[UR64], idesc[UR65], !UPT ;  /* 0x00ff4036340075ea */ /* 0x0003e2000f800012 */
[----:B------:R1:W-:Y:S01]  /*b7e0*/  UTCHMMA gdesc[UR48], gdesc[UR50], tmem[UR17], tmem[UR66], idesc[UR67], UPT ;  /* 0x00ff4232300075ea */ /* 0x0003e2000b800011 */
[----:B------:R1:W-:Y:S01]  /*b7f0*/  UTCHMMA gdesc[UR44], gdesc[UR46], tmem[UR16], tmem[UR68], idesc[UR69], UPT ;  /* 0x00ff442e2c0075ea */ /* 0x0003e2000b800010 */
[----:B------:R-:W-:Y:S01]  /*b800*/  UMOV UR34, 0x0 ;  /* 0x0000000000227882 */ /* 0x000fe20000000000 */
[----:B------:R-:W-:Y:S01]  /*b810*/  UMOV UR35, 0x8048010 ;  /* 0x0804801000237882 */ /* 0x000fe20000000000 */
[----:B------:R1:W-:Y:S01]  /*b820*/  UTCHMMA gdesc[UR40], gdesc[UR42], tmem[UR15], tmem[UR74], idesc[UR75], UPT ;  /* 0x00ff4a2a280075ea */ /* 0x0003e2000b80000f */
[----:B------:R-:W-:Y:S01]  /*b830*/  UMOV UR28, 0x0 ;  /* 0x00000000001c7882 */ /* 0x000fe20000000000 */
[----:B------:R-:W-:Y:S01]  /*b840*/  UMOV UR29, 0x8048010 ;  /* 0x08048010001d7882 */ /* 0x000fe20000000000 */
[----:B------:R1:W-:Y:S01]  /*b850*/  UTCHMMA gdesc[UR36], gdesc[UR38], tmem[UR14], tmem[UR72], idesc[UR73], UPT ;  /* 0x00ff4826240075ea */ /* 0x0003e2000b80000e */
[----:B------:R-:W-:Y:S01]  /*b860*/  UMOV UR22, 0x0 ;  /* 0x0000000000167882 */ /* 0x000fe20000000000 */
[----:B------:R-:W-:Y:S01]  /*b870*/  UMOV UR23, 0x8048010 ;  /* 0x0804801000177882 */ /* 0x000fe20000000000 */
[----:B------:R1:W-:Y:S01]  /*b880*/  UTCHMMA gdesc[UR30], gdesc[UR32], tmem[UR19], tmem[UR34], idesc[UR35], UPT ;  /* 0x00ff22201e0075ea */ /* 0x0003e2000b800013 */
[----:B------:R1:W-:Y:S01]  /*b890*/  UTCHMMA gdesc[UR24], gdesc[UR26], tmem[UR60], tmem[UR28], idesc[UR29], UPT ;  /* 0x00ff1c1a180075ea */ /* 0x0003e2000b80003c */
[----:B------:R1:W-:Y:S01]  /*b8a0*/  UTCHMMA gdesc[UR58], gdesc[UR20], tmem[UR70], tmem[UR22], idesc[UR23], UPT ;  /* 0x00ff16143a0075ea */ /* 0x0003e2000b800046 */
[----:B------:R1:W-:Y:S01]  /*b8b0*/  UTCBAR [UR12], URZ ;  /* 0x000000ff0c0073e9 */ /* 0x0003e200080000ff */
[----:B------:R-:W-:Y:S01]  /*b8c0*/  NOP ;  /* 0x0000000000007918 */ /* 0x000fe20000000000 */
.L_x_6:
[----:B------:R2:W-:Y:S04]  /*b8d0*/  STL [R1+0x76c], RZ ;  /* 0x00076cff01007387 */ /* 0x0005e80000100800 */
[----:B------:R2:W-:Y:S01]  /*b8e0*/  STL [R1+0x728], RZ ;  /* 0x000728ff01007387 */ /* 0x0005e20000100800 */
[----:B------:R-:W-:Y:S05]  /*b8f0*/  @!P2 BRA `(.L_x_7) ;  /* 0x000001300040a947 */ /* 0x000fea0003800000 */
[----:B------:R-:W3:Y:S01]  /*b900*/  LDL.LU R60, [R1+0x72c] ;  /* 0x00072c00013c7983 */ /* 0x000ee20000300800 */
[----:B-1----:R-:W-:Y:S01]  /*b910*/  R2UR UR12, R61 ;  /* 0x000000003d0c72ca */ /* 0x002fe200000e0000 */
[----:B------:R-:W-:Y:S02]  /*b920*/  UIADD3.64 UR16, UPT, UPT, UR8, 0x80, URZ ;  /* 0x0000008008107897 */ /* 0x000fe4000fffe0ff */
[----:B------:R-:W-:Y:S02]  /*b930*/  UIADD3.64 UR18, UPT, UPT, UR8, 0x100, URZ ;  /* 0x0000010008127897 */ /* 0x000fe4000fffe0ff */
[----:B------:R-:W-:Y:S02]  /*b940*/  UIADD3.64 UR20, UPT, UPT, UR8, 0x180, URZ ;  /* 0x0000018008147897 */ /* 0x000fe4000fffe0ff */
[----:B------:R-:W-:Y:S02]  /*b950*/  UIADD3.64 UR22, UPT, UPT, UR8, 0x200, URZ ;  /* 0x0000020008167897 */ /* 0x000fe4000fffe0ff */
[----:B------:R-:W-:-:S02]  /*b960*/  UIADD3.64 UR24, UPT, UPT, UR8, 0x280, URZ ;  /* 0x0000028008187897 */ /* 0x000fc4000fffe0ff */
[----:B------:R-:W-:Y:S02]  /*b970*/  UIADD3.64 UR28, UPT, UPT, UR8, 0x300, URZ ;  /* 0x00000300081c7897 */ /* 0x000fe4000fffe0ff */
        /* <DEDUP_REMOVED lines=24> */
[----:B------:R-:W-:Y:S01]  /*bb00*/  UIADD3.64 UR62, UPT, UPT, UR8, 0x1880, URZ ;  /* 0x00001880083e7897 */ /* 0x000fe2000fffe0ff */
[----:B------:R-:W-:Y:S01]  /*bb10*/  UMOV UR13, 0x40004040 ;  /* 0x40004040000d7882 */ /* 0x000fe20000000000 */
[----:B------:R-:W-:Y:S02]  /*bb20*/  UIADD3.64 UR64, UPT, UPT, UR8, 0x1900, URZ ;  /* 0x0000190008407897 */ /* 0x000fe4000fffe0ff */
[----:B------:R-:W-:Y:S02]  /*bb30*/  UIADD3.64 UR66, UPT, UPT, UR8, 0x1980, URZ ;  /* 0x0000198008427897 */ /* 0x000fe4000fffe0ff */
[----:B------:R-:W-:Y:S02]  /*bb40*/  UIADD3.64 UR68, UPT, UPT, UR8, 0x1a00, URZ ;  /* 0x00001a0008447897 */ /* 0x000fe4000fffe0ff */
[----:B------:R-:W-:-:S02]  /*bb50*/  UIADD3.64 UR70, UPT, UPT, UR8, 0x1a80, URZ ;  /* 0x00001a8008467897 */ /* 0x000fc4000fffe0ff */
[----:B------:R-:W-:Y:S01]  /*bb60*/  UIADD3.64 UR72, UPT, UPT, UR8, 0x1b00, URZ ;  /* 0x00001b0008487897 */ /* 0x000fe2000fffe0ff */
[----:B---3--:R-:W-:-:S05]  /*bb70*/  LOP3.LUT R34, R60, 0x4000000, RZ, 0xfc, !PT ;  /* 0x040000003c227812 */ /* 0x008fca00078efcff */
[----:B------:R1:W-:Y:S04]  /*bb80*/  STL [R1+0xeb8], R34 ;  /* 0x000eb82201007387 */ /* 0x0003e80000100800 */
[----:B------:R3:W-:Y:S01]  /*bb90*/  STL [R1+0xb60], RZ ;  /* 0x000b60ff01007387 */ /* 0x0007e20000100800 */
[----:B-1----:R-:W-:-:S05]  /*bba0*/  IMAD.MOV.U32 R34, RZ, RZ, 0x1 ;  /* 0x00000001ff227424 */ /* 0x002fca00078e00ff */
[----:B------:R3:W-:Y:S02]  /*bbb0*/  STL [R1+0xae8], R34 ;  /* 0x000ae82201007387 */ /* 0x0007e40000100800 */
.L_x_10:
[----:B-1-3--:R-:W1:Y:S01]  /*bbc0*/  LDC.64 R34, c[0x0][0x3a8] ;  /* 0x0000ea00ff227b82 */ /* 0x00ae620000000a00 */
[----:B-----5:R-:W-:Y:S04]  /*bbd0*/  STL [R1+0xef8], R30 ;  /* 0x000ef81e01007387 */ /* 0x020fe80000100800 */
[----:B------:R-:W-:Y:S04]  /*bbe0*/  STL [R1+0xef4], R31 ;  /* 0x000ef41f01007387 */ /* 0x000fe80000100800 */
[----:B------:R1:W-:Y:S02]  /*bbf0*/  STL [R1+0xee8], R0 ;  /* 0x000ee80001007387 */ /* 0x0003e40000100800 */
[----:B-1----:R-:W-:-:S02]  /*bc00*/  IMAD.MOV.U32 R0, RZ, RZ, R34 ;  /* 0x000000ffff007224 */ /* 0x002fc400078e0022 */
[----:B------:R1:W-:Y:S03]  /*bc10*/  STL [R1+0x724], R35 ;  /* 0x0007242301007387 */ /* 0x0003e60000100800 */
[----:B-1----:R-:W-:-:S04]  /*bc20*/  SHF.L.U32 R35, R0, 0x7, RZ ;  /* 0x0000000700237819 */ /* 0x002fc800000006ff */
[----:B------:R-:W-:Y:S01]  /*bc30*/  SHF.R.S32.HI R60, RZ, 0x1f, R35 ;  /* 0x0000001fff3c7819 */ /* 0x000fe20000011423 */
[----:B------:R-:W-:-:S03]  /*bc40*/  IMAD.SHL.U32 R34, R35, 0x2, RZ ;  /* 0x0000000223227824 */ /* 0x000fc600078e00ff */
[----:B------:R-:W-:Y:S02]  /*bc50*/  SHF.L.U64.HI R35, R35, 0x1, R60 ;  /* 0x0000000123237819 */ /* 0x000fe4000001023c */
[-C--:B------:R-:W-:Y:S02]  /*bc60*/  IADD3 R0, P5, PT, R32, R34.reuse, RZ ;  /* 0x0000002220007210 */ /* 0x080fe40007fbe0ff */
[-C--:B------:R-:W-:Y:S02]  /*bc70*/  IADD3 R30, P3, PT, R58, R34.reuse, RZ ;  /* 0x000000223a1e7210 */ /* 0x080fe40007f7e0ff */
[----:B------:R-:W-:Y:S01]  /*bc80*/  IADD3 R31, P2, PT, R56, R34, RZ ;  /* 0x00000022381f7210 */ /* 0x000fe20007f5e0ff */
[----:B------:R1:W-:Y:S04]  /*bc90*/  STL [R1+0xe20], R0 ;  /* 0x000e200001007387 */ /* 0x0003e80000100800 */
[----:B------:R3:W-:Y:S04]  /*bca0*/  STL [R1+0xea8], R30 ;  /* 0x000ea81e01007387 */ /* 0x0007e80000100800 */
[----:B------:R4:W-:Y:S01]  /*bcb0*/  STL [R1+0xeac], R31 ;  /* 0x000eac1f01007387 */ /* 0x0009e20000100800 */
[----:B-1----:R-:W-:-:S02]  /*bcc0*/  IMAD.X R0, R33, 0x1, R35, P5 ;  /* 0x0000000121007824 */ /* 0x002fc400028e0623 */
[----:B---3--:R-:W-:-:S03]  /*bcd0*/  IMAD.X R30, R59, 0x1, R35, P3 ;  /* 0x000000013b1e7824 */ /* 0x008fc600018e0623 */
[----:B------:R1:W-:Y:S01]  /*bce0*/  STL [R1+0xe14], R0 ;  /* 0x000e140001007387 */ /* 0x0003e20000100800 */
[----:B----4-:R-:W-:-:S03]  /*bcf0*/  IADD3 R31, P3, PT, R54, R34, RZ ;  /* 0x00000022361f7210 */ /* 0x010fc60007f7e0ff */
[----:B------:R3:W-:Y:S04]  /*bd00*/  STL [R1+0xe98], R30 ;  /* 0x000e981e01007387 */ /* 0x0007e80000100800 */
[----:B------:R4:W-:Y:S01]  /*bd10*/  STL [R1+0xeb0], R31 ;  /* 0x000eb01f01007387 */ /* 0x0009e20000100800 */
[-C--:B-1----:R-:W-:Y:S02]  /*bd20*/  IADD3 R0, P5, PT, R52, R34.reuse, RZ ;  /* 0x0000002234007210 */ /* 0x082fe40007fbe0ff */
[----:B---3-5:R-:W-:-:S03]  /*bd30*/  IADD3 R30, P6, PT, R42, R34, RZ ;  /* 0x000000222a1e7210 */ /* 0x028fc60007fde0ff */
[----:B------:R1:W-:Y:S01]  /*bd40*/  STL [R1+0xeb4], R0 ;  /* 0x000eb40001007387 */ /* 0x0003e20000100800 */
[----:B----4-:R-:W-:-:S03]  /*bd50*/  IMAD.X R31, R57, 0x1, R35, P2 ;  /* 0x00000001391f7824 */ /* 0x010fc600010e0623 */
[----:B------:R3:W-:Y:S04]  /*bd60*/  STL [R1+0xe5c], R30 ;  /* 0x000e5c1e01007387 */ /* 0x0007e80000100800 */
[----:B------:R4:W-:Y:S01]  /*bd70*/  STL [R1+0xe9c], R31 ;  /* 0x000e9c1f01007387 */ /* 0x0009e20000100800 */
[--C-:B-1----:R-:W-:Y:S02]  /*bd80*/  IMAD.X R0, R55, 0x1, R35.reuse, P3 ;  /* 0x0000000137007824 */ /* 0x102fe400018e0623 */
[----:B---3--:R-:W-:-:S03]  /*bd90*/  IMAD.X R30, R53, 0x1, R35, P5 ;  /* 0x00000001351e7824 */ /* 0x008fc600028e0623 */
[----:B------:R1:W-:Y:S01]  /*bda0*/  STL [R1+0xea0], R0 ;  /* 0x000ea00001007387 */ /* 0x0003e20000100800 */
[----:B----4-:R-:W-:-:S03]  /*bdb0*/  IMAD.X R31, R43, 0x1, R35, P6 ;  /* 0x000000012b1f7824 */ /* 0x010fc600030e0623 */
[----:B------:R3:W-:Y:S04]  /*bdc0*/  STL [R1+0xea4], R30 ;  /* 0x000ea41e01007387 */ /* 0x0007e80000100800 */
[----:B------:R4:W-:Y:S01]  /*bdd0*/  STL [R1+0xe38], R31 ;  /* 0x000e381f01007387 */ /* 0x0009e20000100800 */
[-C--:B-1----:R-:W-:Y:S02]  /*bde0*/  IADD3 R0, P2, PT, R40, R34.reuse, RZ ;  /* 0x0000002228007210 */ /* 0x082fe40007f5e0ff */
[----:B---3--:R-:W-:-:S03]  /*bdf0*/  IADD3 R30, P3, PT, R2, R34, RZ ;  /* 0x00000022021e7210 */ /* 0x008fc60007f7e0ff */
[----:B------:R1:W-:Y:S01]  /*be00*/  STL [R1+0xe48], R0 ;  /* 0x000e480001007387 */ /* 0x0003e20000100800 */
[----:B----4-:R-:W-:-:S03]  /*be10*/  IADD3 R31, P5, PT, R4, R34, RZ ;  /* 0x00000022041f7210 */ /* 0x010fc60007fbe0ff */
[----:B------:R3:W-:Y:S01]  /*be20*/  STL [R1+0xe18], R30 ;  /* 0x000e181e01007387 */ /* 0x0007e20000100800 */
[----:B------:R-:W-:-:S03]  /*be30*/  IMAD.X R2, R3, 0x1, R35, P3 ;  /* 0x0000000103027824 */ /* 0x000fc600018e0623 */
[----:B------:R-:W-:Y:S01]  /*be40*/  STL [R1+0xe1c], R31 ;  /* 0x000e1c1f01007387 */ /* 0x000fe20000100800 */
[----:B-1----:R-:W-:Y:S01]  /*be50*/  IADD3 R0, P6, PT, R10, R34, RZ ;  /* 0x000000220a007210 */ /* 0x002fe20007fde0ff */
[----:B---3--:R-:W-:-:S04]  /*be60*/  IMAD.X R30, R41, 0x1, R35, P2 ;  /* 0x00000001291e7824 */ /* 0x008fc800010e0623 */
[----:B------:R1:W-:Y:S01]  /*be70*/  STL [R1+0xde4], R0 ;  /* 0x000de40001007387 */ /* 0x0003e20000100800 */
[----:B------:R-:W-:-:S03]  /*be80*/  IMAD.X R3, R11, 0x1, R35, P6 ;  /* 0x000000010b037824 */ /* 0x000fc600030e0623 */
[----:B------:R-:W-:Y:S04]  /*be90*/  STL [R1+0xe3c], R30 ;  /* 0x000e3c1e01007387 */ /* 0x000fe80000100800 */
[----:B------:R3:W-:Y:S01]  /*bea0*/  STL [R1+0xdf8], R2 ;  /* 0x000df80201007387 */ /* 0x0007e20000100800 */
[----:B-1----:R-:W-:-:S05]  /*beb0*/  IMAD.X R0, R5, 0x1, R35, P5 ;  /* 0x0000000105007824 */ /* 0x002fca00028e0623 */
[----:B------:R1:W-:Y:S01]  /*bec0*/  STL [R1+0xdfc], R0 ;  /* 0x000dfc0001007387 */ /* 0x0003e20000100800 */
[----:B---3--:R-:W-:-:S03]  /*bed0*/  IADD3 R2, P2, PT, R12, R34, RZ ;  /* 0x000000220c027210 */ /* 0x008fc60007f5e0ff */
[----:B------:R3:W-:Y:S04]  /*bee0*/  STL [R1+0xdbc], R3 ;  /* 0x000dbc0301007387 */ /* 0x0007e80000100800 */
[----:B------:R4:W-:Y:S01]  /*bef0*/  STL [R1+0xdcc], R2 ;  /* 0x000dcc0201007387 */ /* 0x0009e20000100800 */
[-C--:B-1----:R-:W-:Y:S02]  /*bf00*/  IADD3 R0, P3, PT, R18, R34.reuse, RZ ;  /* 0x0000002212007210 */ /* 0x082fe40007f7e0ff */
[----:B---3--:R-:W-:-:S03]  /*bf10*/  IADD3 R3, P5, PT, R20, R34, RZ ;  /* 0x0000002214037210 */ /* 0x008fc60007fbe0ff */
[----:B------:R1:W-:Y:S01]  /*bf20*/  STL [R1+0xd9c], R0 ;  /* 0x000d9c0001007387 */ /* 0x0003e20000100800 */
[----:B----4-:R-:W-:-:S03]  /*bf30*/  IADD3 R2, P6, PT, R22, R34, RZ ;  /* 0x0000002216027210 */ /* 0x010fc60007fde0ff */
        /* <DEDUP_REMOVED lines=8> */
[----:B-1----:R-:W-:Y:S01]  /*bfc0*/  IMAD.X R0, R23, 0x1, R35, P6 ;  /* 0x0000000117007824 */ /* 0x002fe200030e0623 */
[----:B---3--:R-:W-:-:S04]  /*bfd0*/  IADD3 R3, P2, PT, R24, R34, RZ ;  /* 0x0000002218037210 */ /* 0x008fc80007f5e0ff */
[----:B------:R1:W-:Y:S01]  /*bfe0*/  STL [R1+0xd5c], R0 ;  /* 0x000d5c0001007387 */ /* 0x0003e20000100800 */
[----:B----4-:R-:W-:-:S03]  /*bff0*/  IADD3 R2, P3, PT, R26, R34, RZ ;  /* 0x000000221a027210 */ /* 0x010fc60007f7e0ff */
[----:B------:R3:W-:Y:S04]  /*c000*/  STL [R1+0xd78], R3 ;  /* 0x000d780301007387 */ /* 0x0007e80000100800 */
[----:B------:R4:W-:Y:S01]  /*c010*/  STL [R1+0xd64], R2 ;  /* 0x000d640201007387 */ /* 0x0009e20000100800 */
[-C--:B-1----:R-:W-:Y:S02]  /*c020*/  IADD3 R0, P5, PT, R28, R34.reuse, RZ ;  /* 0x000000221c007210 */ /* 0x082fe40007fbe0ff */
[----:B---3--:R-:W-:-:S03]  /*c030*/  IADD3 R3, P6, PT, R50, R34, RZ ;  /* 0x0000002232037210 */ /* 0x008fc60007fde0ff */
[----:B------:R1:W-:Y:S01]  /*c040*/  STL [R1+0xd68], R0 ;  /* 0x000d680001007387 */ /* 0x0003e20000100800 */
[----:B----4-:R-:W-:-:S03]  /*c050*/  IMAD.X R2, R25, 0x1, R35, P2 ;  /* 0x0000000119027824 */ /* 0x010fc600010e0623 */
[----:B------:R-:W-:Y:S04]  /*c060*/  STL [R1+0xe90], R3 ;  /* 0x000e900301007387 */ /* 0x000fe80000100800 */
[----:B------:R-:W3:Y:S01]  /*c070*/  LDL.LU.64 R22, [R1] ;  /* 0x0000000001167983 */ /* 0x000ee20000300a00 */
[----:B-1----:R-:W-:-:S03]  /*c080*/  IMAD.X R0, R27, 0x1, R35, P3 ;  /* 0x000000011b007824 */ /* 0x002fc600018e0623 */
[----:B------:R1:W-:Y:S04]  /*c090*/  STL [R1+0xd60], R2 ;  /* 0x000d600201007387 */ /* 0x0003e80000100800 */
[----:B------:R-:W4:Y:S04]  /*c0a0*/  LDL.LU.64 R12, [R1+0x8] ;  /* 0x00000800010c7983 */ /* 0x000f280000300a00 */
[----:B0-----:R0:W-:Y:S01]  /*c0b0*/  STL [R1+0xd40], R0 ;  /* 0x000d400001007387 */ /* 0x0011e20000100800 */
[----:B-1----:R-:W-:-:S03]  /*c0c0*/  IMAD.X R2, R29, 0x1, R35, P5 ;  /* 0x000000011d027824 */ /* 0x002fc600028e0623 */
[----:B--2---:R-:W2:Y:S01]  /*c0d0*/  LDL.LU.64 R4, [R1+0x10] ;  /* 0x0000100001047983 */ /* 0x004ea20000300a00 */
[----:B------:R-:W-:-:S03]  /*c0e0*/  IADD3 R3, P2, PT, R48, R34, RZ ;  /* 0x0000002230037210 */ /* 0x000fc60007f5e0ff */
[----:B------:R1:W-:Y:S01]  /*c0f0*/  STL [R1+0xd44], R2 ;  /* 0x000d440201007387 */ /* 0x0003e20000100800 */
[----:B0-----:R-:W-:-:S05]  /*c100*/  IMAD.X R0, R51, 0x1, R35, P6 ;  /* 0x0000000133007824 */ /* 0x001fca00030e0623 */
[----:B------:R0:W-:Y:S01]  /*c110*/  STL [R1+0xe88], R0 ;  /* 0x000e880001007387 */ /* 0x0001e20000100800 */
[----:B-1----:R-:W-:-:S03]  /*c120*/  IADD3 R2, P3, PT, R46, R34, RZ ;  /* 0x000000222e027210 */ /* 0x002fc60007f7e0ff */
[----:B------:R-:W-:Y:S04]  /*c130*/  STL [R1+0xe94], R3 ;  /* 0x000e940301007387 */ /* 0x000fe80000100800 */
[----:B------:R-:W2:Y:S01]  /*c140*/  LDL.LU.64 R20, [R1+0x18] ;  /* 0x0000180001147983 */ /* 0x000ea20000300a00 */
[----:B0-----:R-:W-:-:S03]  /*c150*/  IADD3 R0, P5, PT, R44, R34, RZ ;  /* 0x000000222c007210 */ /* 0x001fc60007fbe0ff */
[----:B------:R0:W-:Y:S04]  /*c160*/  STL [R1+0xe80], R2 ;  /* 0x000e800201007387 */ /* 0x0001e80000100800 */
[----:B------:R-:W-:Y:S04]  /*c170*/  STL [R1+0xe84], R0 ;  /* 0x000e840001007387 */ /* 0x000fe80000100800 */
[----:B------:R-:W2:Y:S01]  /*c180*/  LDL.LU.64 R18, [R1+0x20] ;  /* 0x0000200001127983 */ /* 0x000ea20000300a00 */
[----:B0-----:R-:W-:-:S05]  /*c190*/  IADD3 R2, P6, PT, R38, R34, RZ ;  /* 0x0000002226027210 */ /* 0x001fca0007fde0ff */
[----:B------:R0:W-:Y:S04]  /*c1a0*/  STL [R1+0xe24], R2 ;  /* 0x000e240201007387 */ /* 0x0001e80000100800 */
[----:B------:R-:W2:Y:S04]  /*c1b0*/  LDL.LU.64 R10, [R1+0x28] ;  /* 0x00002800010a7983 */ /* 0x000ea80000300a00 */
[----:B0-----:R-:W2:Y:S01]  /*c1c0*/  LDL.LU.64 R2, [R1+0x30] ;  /* 0x0000300001027983 */ /* 0x001ea20000300a00 */
[--C-:B------:R-:W-:Y:S02]  /*c1d0*/  IMAD.X R0, R49, 0x1, R35.reuse, P2 ;  /* 0x0000000131007824 */ /* 0x100fe400010e0623 */
[----:B------:R-:W-:-:S03]  /*c1e0*/  IMAD.X R24, R45, 0x1, R35, P5 ;  /* 0x000000012d187824 */ /* 0x000fc600028e0623 */
[----:B------:R0:W-:Y:S01]  /*c1f0*/  STL [R1+0xe8c], R0 ;  /* 0x000e8c0001007387 */ /* 0x0001e20000100800 */
[--C-:B------:R-:W-:Y:S02]  /*c200*/  IMAD.X R25, R39, 0x1, R35.reuse, P6 ;  /* 0x0000000127197824 */ /* 0x100fe400030e0623 */
[----:B0-----:R-:W-:-:S05]  /*c210*/  IMAD.X R0, R47, 0x1, R35, P3 ;  /* 0x000000012f007824 */ /* 0x001fca00018e0623 */
[----:B------:R0:W-:Y:S04]  /*c220*/  STL [R1+0xe78], R0 ;  /* 0x000e780001007387 */ /* 0x0001e80000100800 */
[----:B------:R1:W-:Y:S01]  /*c230*/  STL [R1+0xe7c], R24 ;  /* 0x000e7c1801007387 */ /* 0x0003e20000100800 */
[----:B0-----:R-:W-:-:S03]  /*c240*/  IADD3 R0, P2, PT, R36, R34, RZ ;  /* 0x0000002224007210 */ /* 0x001fc60007f5e0ff */
[----:B------:R0:W-:Y:S01]  /*c250*/  STL [R1+0xde8], R25 ;  /* 0x000de81901007387 */ /* 0x0001e20000100800 */
[----:B-1----:R-:W-:-:S03]  /*c260*/  IADD3 R24, P3, PT, R6, R34, RZ ;  /* 0x0000002206187210 */ /* 0x002fc60007f7e0ff */
[----:B------:R1:W-:Y:S04]  /*c270*/  STL [R1+0xe00], R0 ;  /* 0x000e000001007387 */ /* 0x0003e80000100800 */
[----:B------:R1:W-:Y:S01]  /*c280*/  STL [R1+0xda8], R24 ;  /* 0x000da81801007387 */ /* 0x0003e20000100800 */
[-C--:B0-----:R-:W-:Y:S01]  /*c290*/  IADD3 R25, P5, PT, R8, R34.reuse, RZ ;  /* 0x0000002208197210 */ /* 0x081fe20007fbe0ff */
[----:B------:R-:W-:Y:S01]  /*c2a0*/  IMAD.X R6, R7, 0x1, R35, P3 ;  /* 0x0000000107067824 */ /* 0x000fe200018e0623 */
[----:B-1----:R-:W-:-:S03]  /*c2b0*/  IADD3 R0, P6, PT, R14, R34, RZ ;  /* 0x000000220e007210 */ /* 0x002fc60007fde0ff */
[----:B------:R-:W-:Y:S01]  /*c2c0*/  STL [R1+0xdac], R25 ;  /* 0x000dac1901007387 */ /* 0x000fe20000100800 */
[----:B------:R-:W-:-:S03]  /*c2d0*/  IMAD.X R24, R37, 0x1, R35, P2 ;  /* 0x0000000125187824 */ /* 0x000fc600010e0623 */
[----:B------:R0:W-:Y:S01]  /*c2e0*/  STL [R1+0xd48], R0 ;  /* 0x000d480001007387 */ /* 0x0001e20000100800 */
[----:B------:R-:W-:-:S03]  /*c2f0*/  IMAD.X R7, R15, 0x1, R35, P6 ;  /* 0x000000010f077824 */ /* 0x000fc600030e0623 */
[----:B------:R-:W-:Y:S04]  /*c300*/  STL [R1+0xdec], R24 ;  /* 0x000dec1801007387 */ /* 0x000fe80000100800 */
[----:B------:R1:W-:Y:S01]  /*c310*/  STL [R1+0xd84], R6 ;  /* 0x000d840601007387 */ /* 0x0003e20000100800 */
[----:B0-----:R-:W-:-:S05]  /*c320*/  IMAD.X R0, R9, 0x1, R35, P5 ;  /* 0x0000000109007824 */ /* 0x001fca00028e0623 */
[----:B------:R3:W-:Y:S01]  /*c330*/  STL [R1+0xd88], R0 ;  /* 0x000d880001007387 */ /* 0x0007e20000100800 */
[----:B-1----:R-:W-:-:S03]  /*c340*/  IADD3 R6, P2, PT, R16, R34, RZ ;  /* 0x0000002210067210 */ /* 0x002fc60007f5e0ff */
[----:B------:R4:W-:Y:S04]  /*c350*/  STL [R1+0xd18], R7 ;  /* 0x000d180701007387 */ /* 0x0009e80000100800 */
[----:B------:R2:W-:Y:S01]  /*c360*/  STL [R1+0xd20], R6 ;  /* 0x000d200601007387 */ /* 0x0005e20000100800 */
[-C--:B---3--:R-:W-:Y:S02]  /*c370*/  IADD3 R0, P3, PT, R22, R34.reuse, RZ ;  /* 0x0000002216007210 */ /* 0x088fe40007f7e0ff */
[----:B----4-:R-:W-:-:S03]  /*c380*/  IADD3 R7, P5, PT, R12, R34, RZ ;  /* 0x000000220c077210 */ /* 0x010fc60007fbe0ff */
[----:B------:R0:W-:Y:S04]  /*c390*/  STL [R1+0xd08], R0 ;  /* 0x000d080001007387 */ /* 0x0001e80000100800 */
[----:B------:R1:W-:Y:S01]  /*c3a0*/  STL [R1+0xd0c], R7 ;  /* 0x000d0c0701007387 */ /* 0x0003e20000100800 */
[----:B--2---:R-:W-:Y:S01]  /*c3b0*/  IADD3 R6, P6, PT, R4, R34, RZ ;  /* 0x0000002204067210 */ /* 0x004fe20007fde0ff */
[----:B0-----:R-:W-:-:S04]  /*c3c0*/  IMAD.X R0, R17, 0x1, R35, P2 ;  /* 0x0000000111007824 */ /* 0x001fc800010e0623 */
[----:B------:R0:W-:Y:S01]  /*c3d0*/  STL [R1+0xd04], R6 ;  /* 0x000d040601007387 */ /* 0x0001e20000100800 */
[----:B-1----:R-:W-:-:S03]  /*c3e0*/  IMAD.X R7, R23, 0x1, R35, P3 ;  /* 0x0000000117077824 */ /* 0x002fc600018e0623 */
[----:B------:R1:W-:Y:S01]  /*c3f0*/  STL [R1+0xd1c], R0 ;  /* 0x000d1c0001007387 */ /* 0x0003e20000100800 */
[----:B0-----:R-:W-:-:S03]  /*c400*/  IMAD.X R6, R13, 0x1, R35, P5 ;  /* 0x000000010d067824 */ /* 0x001fc600028e0623 */
[----:B------:R-:W-:Y:S01]  /*c410*/  STL [R1+0xcfc], R7 ;  /* 0x000cfc0701007387 */ /* 0x000fe20000100800 */
[----:B-1----:R-:W-:-:S03]  /*c420*/  IMAD.X R0, R5, 0x1, R35, P6 ;  /* 0x0000000105007824 */ /* 0x002fc600030e0623 */
[----:B------:R-:W2:Y:S01]  /*c430*/  LDL.LU.64 R14, [R1+0x38] ;  /* 0x00003800010e7983 */ /* 0x000ea20000300a00 */
[----:B------:R-:W-:-:S03]  /*c440*/  IADD3 R8, P2, PT, R20, R34, RZ ;  /* 0x0000002214087210 */ /* 0x000fc60007f5e0ff */
[----:B------:R0:W-:Y:S04]  /*c450*/  STL [R1+0xd00], R6 ;  /* 0x000d000601007387 */ /* 0x0001e80000100800 */
[----:B------:R-:W3:Y:S04]  /*c460*/  LDL.LU.64 R12, [R1+0x40] ;  /* 0x00004000010c7983 */ /* 0x000ee80000300a00 */
[----:B------:R1:W-:Y:S04]  /*c470*/  STL [R1+0xce4], R0 ;  /* 0x000ce40001007387 */ /* 0x0003e80000100800 */
[----:B0-----:R-:W4:Y:S04]  /*c480*/  LDL.LU.64 R6, [R1+0x48] ;  /* 0x0000480001067983 */ /* 0x001f280000300a00 */
[----:B------:R-:W4:Y:S01]  /*c490*/  LDL.LU.64 R4, [R1+0x50] ;  /* 0x0000500001047983 */ /* 0x000f220000300a00 */
[----:B-1----:R-:W-:-:S02]  /*c4a0*/  IADD3 R0, P3, PT, R18, R34, RZ ;  /* 0x0000002212007210 */ /* 0x002fc40007f7e0ff */
[-C--:B------:R-:W-:Y:S01]  /*c4b0*/  IADD3 R9, P5, PT, R10, R34.reuse, RZ ;  /* 0x000000220a097210 */ /* 0x080fe20007fbe0ff */
[----:B------:R0:W-:Y:S04]  /*c4c0*/  STL [R1+0xcf4], R8 ;  /* 0x000cf40801007387 */ /* 0x0001e80000100800 */
[----:B------:R1:W-:Y:S01]  /*c4d0*/  STL [R1+0xcc8], R0 ;  /* 0x000cc80001007387 */ /* 0x0003e20000100800 */
[----:B0-----:R-:W-:-:S03]  /*c4e0*/  IADD3 R8, P6, PT, R2, R34, RZ ;  /* 0x0000002202087210 */ /* 0x001fc60007fde0ff */
[----:B------:R0:W-:Y:S01]  /*c4f0*/  STL [R1+0xccc], R9 ;  /* 0x000ccc0901007387 */ /* 0x0001e20000100800 */
[----:B-1----:R-:W-:-:S03]  /*c500*/  IMAD.X R0, R21, 0x1, R35, P2 ;  /* 0x0000000115007824 */ /* 0x002fc600010e0623 */
[----:B------:R1:W-:Y:S01]  /*c510*/  STL [R1+0xe70], R8 ;  /* 0x000e700801007387 */ /* 0x0003e20000100800 */
[----:B0-----:R-:W-:-:S03]  /*c520*/  IMAD.X R9, R19, 0x1, R35, P3 ;  /* 0x0000000113097824 */ /* 0x001fc600018e0623 */
[----:B------:R0:W-:Y:S01]  /*c530*/  STL [R1+0xce8], R0 ;  /* 0x000ce80001007387 */ /* 0x0001e20000100800 */
[----:B-1----:R-:W-:-:S03]  /*c540*/  IMAD.X R8, R11, 0x1, R35, P5 ;  /* 0x000000010b087824 */ /* 0x002fc600028e0623 */
[----:B------:R-:W-:Y:S04]  /*c550*/  STL [R1+0xcc0], R9 ;  /* 0x000cc00901007387 */ /* 0x000fe80000100800 */
[----:B------:R-:W4:Y:S01]  /*c560*/  LDL.LU.64 R16, [R1+0x58] ;  /* 0x0000580001107983 */ /* 0x000f220000300a00 */
[----:B0-----:R-:W-:-:S03]  /*c570*/  IMAD.X R0, R3, 0x1, R35, P6 ;  /* 0x0000000103007824 */ /* 0x001fc600030e0623 */
[----:B------:R0:W-:Y:S04]  /*c580*/  STL [R1+0xcc4], R8 ;  /* 0x000cc40801007387 */ /* 0x0001e80000100800 */
[----:B------:R-:W4:Y:S04]  /*c590*/  LDL.LU.64 R10, [R1+0x60] ;  /* 0x00006000010a7983 */ /* 0x000f280000300a00 */
[----:B------:R3:W-:Y:S04]  /*c5a0*/  STL [R1+0xe68], R0 ;  /* 0x000e680001007387 */ /* 0x0007e80000100800 */
[----:B0-----:R-:W4:Y:S04]  /*c5b0*/  LDL.LU.64 R8, [R1+0x68] ;  /* 0x0000680001087983 */ /* 0x001f280000300a00 */
[----:B------:R-:W4:Y:S01]  /*c5c0*/  LDL.LU.64 R2, [R1+0x70] ;  /* 0x0000700001027983 */ /* 0x000f220000300a00 */
[----:B--2---:R-:W-:-:S02]  /*c5d0*/  IADD3 R18, P2, PT, R14, R34, RZ ;  /* 0x000000220e127210 */ /* 0x004fc40007f5e0ff */
[----:B---3--:R-:W-:-:S03]  /*c5e0*/  IADD3 R0, P3, PT, R12, R34, RZ ;  /* 0x000000220c007210 */ /* 0x008fc60007f7e0ff */
[----:B------:R0:W-:Y:S04]  /*c5f0*/  STL [R1+0xe74], R18 ;  /* 0x000e741201007387 */ /* 0x0001e80000100800 */
[----:B------:R1:W-:Y:S01]  /*c600*/  STL [R1+0xe60], R0 ;  /* 0x000e600001007387 */ /* 0x0003e20000100800 */
[-C--:B----4-:R-:W-:Y:S01]  /*c610*/  IADD3 R19, P5, PT, R6, R34.reuse, RZ ;  /* 0x0000002206137210 */ /* 0x090fe20007fbe0ff */
[--C-:B------:R-:W-:Y:S01]  /*c620*/  IMAD.X R12, R13, 0x1, R35.reuse, P3 ;  /* 0x000000010d0c7824 */ /* 0x100fe200018e0623 */
[----:B0-----:R-:W-:Y:S02]  /*c630*/  IADD3 R18, P6, PT, R4, R34, RZ ;  /* 0x0000002204127210 */ /* 0x001fe40007fde0ff */
[----:B-1----:R-:W-:Y:S01]  /*c640*/  IADD3.X R0, PT, PT, R15, R35, RZ, P2, !PT ;  /* 0x000000230f007210 */ /* 0x002fe200017fe4ff */
[----:B------:R-:W-:Y:S01]  /*c650*/  STL [R1+0xe64], R19 ;  /* 0x000e641301007387 */ /* 0x000fe20000100800 */
[----:B------:R-:W-:-:S03]  /*c660*/  IMAD.X R6, R7, 0x1, R35, P5 ;  /* 0x0000000107067824 */ /* 0x000fc600028e0623 */
[----:B------:R-:W-:Y:S04]  /*c670*/  STL [R1+0xdd8], R18 ;  /* 0x000dd81201007387 */ /* 0x000fe80000100800 */
[----:B------:R0:W-:Y:S04]  /*c680*/  STL [R1+0xe6c], R0 ;  /* 0x000e6c0001007387 */ /* 0x0001e80000100800 */
[----:B------:R1:W-:Y:S04]  /*c690*/  STL [R1+0xe54], R12 ;  /* 0x000e540c01007387 */ /* 0x0003e80000100800 */
[----:B------:R-:W2:Y:S01]  /*c6a0*/  LDL.LU.64 R14, [R1+0x78] ;  /* 0x00007800010e7983 */ /* 0x000ea20000300a00 */
[----:B0-----:R-:W-:-:S03]  /*c6b0*/  IMAD.X R0, R5, 0x1, R35, P6 ;  /* 0x0000000105007824 */ /* 0x001fc600030e0623 */
[----:B------:R0:W-:Y:S04]  /*c6c0*/  STL [R1+0xe58], R6 ;  /* 0x000e580601007387 */ /* 0x0001e80000100800 */
[----:B-1----:R-:W3:Y:S04]  /*c6d0*/  LDL.LU.64 R12, [R1+0x80] ;  /* 0x00008000010c7983 */ /* 0x002ee80000300a00 */
[----:B------:R1:W-:Y:S01]  /*c6e0*/  STL [R1+0xd94], R0 ;  /* 0x000d940001007387 */ /* 0x0003e20000100800 */
[----:B------:R-:W-:-:S03]  /*c6f0*/  IADD3 R18, P2, PT, R16, R34, RZ ;  /* 0x0000002210127210 */ /* 0x000fc60007f5e0ff */
[----:B0-----:R-:W4:Y:S04]  /*c700*/  LDL.LU.64 R6, [R1+0x88] ;  /* 0x0000880001067983 */ /* 0x001f280000300a00 */
[----:B------:R-:W4:Y:S01]  /*c710*/  LDL.LU.64 R4, [R1+0x90] ;  /* 0x0000900001047983 */ /* 0x000f220000300a00 */
[----:B-1----:R-:W-:-:S03]  /*c720*/  IADD3 R0, P3, PT, R10, R34, RZ ;  /* 0x000000220a007210 */ /* 0x002fc60007f7e0ff */
[----:B------:R0:W-:Y:S04]  /*c730*/  STL [R1+0xdb0], R18 ;  /* 0x000db01201007387 */ /* 0x0001e80000100800 */
[----:B------:R1:W-:Y:S01]  /*c740*/  STL [R1+0xd24], R0 ;  /* 0x000d240001007387 */ /* 0x0003e20000100800 */
[-C--:B------:R-:W-:Y:S01]  /*c750*/  IADD3 R19, P5, PT, R8, R34.reuse, RZ ;  /* 0x0000002208137210 */ /* 0x080fe20007fbe0ff */
[--C-:B------:R-:W-:Y:S01]  /*c760*/  IMAD.X R10, R11, 0x1, R35.reuse, P3 ;  /* 0x000000010b0a7824 */ /* 0x100fe200018e0623 */
[----:B0-----:R-:W-:Y:S01]  /*c770*/  IADD3 R18, P6, PT, R2, R34, RZ ;  /* 0x0000002202127210 */ /* 0x001fe20007fde0ff */
[--C-:B-1----:R-:W-:Y:S02]  /*c780*/  IMAD.X R0, R17, 0x1, R35.reuse, P2 ;  /* 0x0000000111007824 */ /* 0x102fe400010e0623 */
[----:B------:R-:W-:Y:S01]  /*c790*/  STL [R1+0xd28], R19 ;  /* 0x000d281301007387 */ /* 0x000fe20000100800 */
[----:B------:R-:W-:-:S03]  /*c7a0*/  IMAD.X R8, R9, 0x1, R35, P5 ;  /* 0x0000000109087824 */ /* 0x000fc600028e0623 */
[----:B------:R-:W-:Y:S04]  /*c7b0*/  STL [R1+0xcf8], R18 ;  /* 0x000cf81201007387 */ /* 0x000fe80000100800 */
[----:B------:R0:W-:Y:S04]  /*c7c0*/  STL [R1+0xd98], R0 ;  /* 0x000d980001007387 */ /* 0x0001e80000100800 */
[----:B------:R1:W-:Y:S04]  /*c7d0*/  STL [R1+0xd10], R10 ;  /* 0x000d100a01007387 */ /* 0x0003e80000100800 */
[----:B------:R-:W4:Y:S01]  /*c7e0*/  LDL.LU.64 R16, [R1+0x98] ;  /* 0x0000980001107983 */ /* 0x000f220000300a00 */
[----:B0-----:R-:W-:-:S03]  /*c7f0*/  IMAD.X R0, R3, 0x1, R35, P6 ;  /* 0x0000000103007824 */ /* 0x001fc600030e0623 */
[----:B------:R0:W-:Y:S04]  /*c800*/  STL [R1+0xd14], R8 ;  /* 0x000d140801007387 */ /* 0x0001e80000100800 */
[----:B-1----:R-:W4:Y:S04]  /*c810*/  LDL.LU.64 R10, [R1+0xa0] ;  /* 0x0000a000010a7983 */ /* 0x002f280000300a00 */
        /* <DEDUP_REMOVED lines=795> */
[----:B------:R1:W-:Y:S01]  /*f9d0*/  STL [R1+0xd8], R10 ;  /* 0x0000d80a01007387 */ /* 0x0003e20000100800 */
[----:B0-----:R-:W-:-:S03]  /*f9e0*/  IMAD.X R0, R3, 0x1, R35, P6 ;  /* 0x0000000103007824 */ /* 0x001fc600030e0623 */
[----:B-1----:R-:W4:Y:S04]  /*f9f0*/  LDL.LU.64 R10, [R1+0x598] ;  /* 0x00059800010a7983 */ /* 0x002f280000300a00 */
[----:B------:R0:W-:Y:S04]  /*fa00*/  STL [R1+0xdc], R8 ;  /* 0x0000dc0801007387 */ /* 0x0001e80000100800 */
[----:B0-----:R-:W4:Y:S04]  /*fa10*/  LDL.LU.64 R8, [R1+0x5a0] ;  /* 0x0005a00001087983 */ /* 0x001f280000300a00 */
[----:B------:R3:W-:Y:S04]  /*fa20*/  STL [R1+0xc0], R0 ;  /* 0x0000c00001007387 */ /* 0x0007e80000100800 */
[----:B------:R-:W4:Y:S04]  /*fa30*/  LDL.LU.64 R2, [R1+0x5a8] ;  /* 0x0005a80001027983 */ /* 0x000f280000300a00 */
        /* <DEDUP_REMOVED lines=11> */
[----:B------:R0:W-:Y:S04]  /*faf0*/  STL [R1+0xd0], R16 ;  /* 0x0000d01001007387 */ /* 0x0001e80000100800 */
[----:B------:R1:W-:Y:S04]  /*fb00*/  STL [R1+0xc4], R0 ;  /* 0x0000c40001007387 */ /* 0x0003e80000100800 */
[----:B------:R-:W-:Y:S04]  /*fb10*/  STL [R1+0xb8], R12 ;  /* 0x0000b80c01007387 */ /* 0x000fe80000100800 */
[----:B0-----:R-:W2:Y:S01]  /*fb20*/  LDL.LU.64 R16, [R1+0x5b8] ;  /* 0x0005b80001107983 */ /* 0x001ea20000300a00 */
[----:B-1----:R-:W-:-:S03]  /*fb30*/  IMAD.X R0, R5, 0x1, R35, P6 ;  /* 0x0000000105007824 */ /* 0x002fc600030e0623 */
[----:B------:R0:W-:Y:S04]  /*fb40*/  STL [R1+0xbc], R6 ;  /* 0x0000bc0601007387 */ /* 0x0001e80000100800 */
[----:B------:R-:W3:Y:S04]  /*fb50*/  LDL.LU.64 R14, [R1+0x5c0] ;  /* 0x0005c000010e7983 */ /* 0x000ee80000300a00 */
[----:B------:R1:W-:Y:S04]  /*fb60*/  STL [R1+0xa0], R0 ;  /* 0x0000a00001007387 */ /* 0x0003e80000100800 */
[----:B0-----:R-:W4:Y:S04]  /*fb70*/  LDL.LU.64 R6, [R1+0x5c8] ;  /* 0x0005c80001067983 */ /* 0x001f280000300a00 */
[----:B------:R-:W4:Y:S01]  /*fb80*/  LDL.LU.64 R4, [R1+0x5d0] ;  /* 0x0005d00001047983 */ /* 0x000f220000300a00 */
[----:B-1----:R-:W-:-:S05]  /*fb90*/  IADD3 R0, P2, PT, R10, R34, RZ ;  /* 0x000000220a007210 */ /* 0x002fca0007f5e0ff */
[----:B------:R0:W-:Y:S01]  /*fba0*/  STL [R1+0xb4], R0 ;  /* 0x0000b40001007387 */ /* 0x0001e20000100800 */
[----:B------:R-:W-:Y:S01]  /*fbb0*/  IMAD.X R10, R11, 0x1, R35, P2 ;  /* 0x000000010b0a7824 */ /* 0x000fe200010e0623 */
[-C--:B------:R-:W-:Y:S02]  /*fbc0*/  IADD3 R13, P3, PT, R8, R34.reuse, RZ ;  /* 0x00000022080d7210 */ /* 0x080fe40007f7e0ff */
[----:B------:R-:W-:-:S03]  /*fbd0*/  IADD3 R12, P5, PT, R2, R34, RZ ;  /* 0x00000022020c7210 */ /* 0x000fc60007fbe0ff */
[----:B------:R-:W-:Y:S01]  /*fbe0*/  STL [R1+0xa8], R13 ;  /* 0x0000a80d01007387 */ /* 0x000fe20000100800 */
[----:B0-----:R-:W-:-:S03]  /*fbf0*/  IADD3 R0, P6, PT, R18, R34, RZ ;  /* 0x0000002212007210 */ /* 0x001fc60007fde0ff */
[----:B------:R0:W-:Y:S01]  /*fc00*/  STL [R1+0xac], R12 ;  /* 0x0000ac0c01007387 */ /* 0x0001e20000100800 */
[----:B------:R-:W-:-:S03]  /*fc10*/  IMAD.X R8, R9, 0x1, R35, P3 ;  /* 0x0000000109087824 */ /* 0x000fc600018e0623 */
[----:B------:R1:W-:Y:S04]  /*fc20*/  STL [R1+0xb0], R0 ;  /* 0x0000b00001007387 */ /* 0x0003e80000100800 */
[----:B------:R1:W-:Y:S04]  /*fc30*/  STL [R1+0xa4], R10 ;  /* 0x0000a40a01007387 */ /* 0x0003e80000100800 */
[----:B0-----:R-:W4:Y:S01]  /*fc40*/  LDL.LU.64 R12, [R1+0x5d8] ;  /* 0x0005d800010c7983 */ /* 0x001f220000300a00 */
[----:B-1----:R-:W-:-:S03]  /*fc50*/  IMAD.X R0, R3, 0x1, R35, P5 ;  /* 0x0000000103007824 */ /* 0x002fc600028e0623 */
[----:B------:R0:W-:Y:S04]  /*fc60*/  STL [R1+0x98], R8 ;  /* 0x0000980801007387 */ /* 0x0001e80000100800 */
[----:B------:R-:W4:Y:S04]  /*fc70*/  LDL.LU.64 R10, [R1+0x5e0] ;  /* 0x0005e000010a7983 */ /* 0x000f280000300a00 */
[----:B------:R3:W-:Y:S04]  /*fc80*/  STL [R1+0x9c], R0 ;  /* 0x00009c0001007387 */ /* 0x0007e80000100800 */
[----:B0-----:R-:W4:Y:S04]  /*fc90*/  LDL.LU.64 R8, [R1+0x5e8] ;  /* 0x0005e80001087983 */ /* 0x001f280000300a00 */
[----:B------:R-:W4:Y:S01]  /*fca0*/  LDL.LU.64 R2, [R1+0x5f0] ;  /* 0x0005f00001027983 */ /* 0x000f220000300a00 */
[----:B------:R-:W-:-:S05]  /*fcb0*/  IMAD.X R19, R19, 0x1, R35, P6 ;  /* 0x0000000113137824 */ /* 0x000fca00030e0623 */
[----:B------:R4:W-:Y:S01]  /*fcc0*/  STL [R1+0x80], R19 ;  /* 0x0000801301007387 */ /* 0x0009e20000100800 */
[-C--:B--2---:R-:W-:Y:S02]  /*fcd0*/  IADD3 R18, P2, PT, R16, R34.reuse, RZ ;  /* 0x0000002210127210 */ /* 0x084fe40007f5e0ff */
        /* <DEDUP_REMOVED lines=13> */
[----:B-1----:R-:W2:Y:S04]  /*fdb0*/  LDL.LU.64 R14, [R1+0x5f8] ;  /* 0x0005f800010e7983 */ /* 0x002ea80000300a00 */
[----:B------:R0:W-:Y:S01]  /*fdc0*/  STL [R1+0x7c], R6 ;  /* 0x00007c0601007387 */ /* 0x0001e20000100800 */
[----:B------:R-:W-:-:S03]  /*fdd0*/  IADD3 R16, P2, PT, R12, R34, RZ ;  /* 0x000000220c107210 */ /* 0x000fc60007f5e0ff */
[----:B0-----:R-:W3:Y:S04]  /*fde0*/  LDL.LU.64 R6, [R1+0x600] ;  /* 0x0006000001067983 */ /* 0x001ee80000300a00 */
[----:B------:R0:W-:Y:S04]  /*fdf0*/  STL [R1+0x60], R0 ;  /* 0x0000600001007387 */ /* 0x0001e80000100800 */
[----:B------:R-:W4:Y:S04]  /*fe00*/  LDL.LU.64 R4, [R1+0x608] ;  /* 0x0006080001047983 */ /* 0x000f280000300a00 */
[----:B------:R1:W-:Y:S01]  /*fe10*/  STL [R1+0x74], R16 ;  /* 0x0000741001007387 */ /* 0x0003e20000100800 */
[----:B0-----:R-:W-:-:S02]  /*fe20*/  IADD3 R0, P3, PT, R10, R34, RZ ;  /* 0x000000220a007210 */ /* 0x001fc40007f7e0ff */
[----:B------:R-:W-:-:S03]  /*fe30*/  IADD3 R17, P5, PT, R8, R34, RZ ;  /* 0x0000002208117210 */ /* 0x000fc60007fbe0ff */
[----:B------:R0:W-:Y:S01]  /*fe40*/  STL [R1+0x68], R0 ;  /* 0x0000680001007387 */ /* 0x0001e20000100800 */
[----:B-1----:R-:W-:-:S03]  /*fe50*/  IADD3 R16, P6, PT, R2, R34, RZ ;  /* 0x0000002202107210 */ /* 0x002fc60007fde0ff */
[----:B------:R-:W-:Y:S01]  /*fe60*/  STL [R1+0x6c], R17 ;  /* 0x00006c1101007387 */ /* 0x000fe20000100800 */
[----:B------:R-:W-:-:S03]  /*fe70*/  IMAD.X R10, R11, 0x1, R35, P3 ;  /* 0x000000010b0a7824 */ /* 0x000fc600018e0623 */
[----:B------:R-:W-:Y:S01]  /*fe80*/  STL [R1+0x70], R16 ;  /* 0x0000701001007387 */ /* 0x000fe20000100800 */
[----:B0-----:R-:W-:-:S03]  /*fe90*/  IADD3.X R0, PT, PT, R13, R35, RZ, P2, !PT ;  /* 0x000000230d007210 */ /* 0x001fc600017fe4ff */
[----:B------:R-:W4:Y:S04]  /*fea0*/  LDL.LU.64 R26, [R1+0x610] ;  /* 0x00061000011a7983 */ /* 0x000f280000300a00 */
[----:B------:R0:W-:Y:S04]  /*feb0*/  STL [R1+0x64], R0 ;  /* 0x0000640001007387 */ /* 0x0001e80000100800 */
[----:B------:R1:W-:Y:S04]  /*fec0*/  STL [R1+0x58], R10 ;  /* 0x0000580a01007387 */ /* 0x0003e80000100800 */
[----:B------:R-:W4:Y:S01]  /*fed0*/  LDL.LU.64 R24, [R1+0x618] ;  /* 0x0006180001187983 */ /* 0x000f220000300a00 */
[----:B0-----:R-:W-:-:S03]  /*fee0*/  IMAD.X R0, R9, 0x1, R35, P5 ;  /* 0x0000000109007824 */ /* 0x001fc600028e0623 */
[----:B------:R-:W4:Y:S04]  /*fef0*/  LDL.LU.64 R22, [R1+0x620] ;  /* 0x0006200001167983 */ /* 0x000f280000300a00 */
[----:B------:R-:W-:Y:S01]  /*ff00*/  STL [R1+0x5c], R0 ;  /* 0x00005c0001007387 */ /* 0x000fe20000100800 */
[----:B------:R-:W-:-:S03]  /*ff10*/  IMAD.X R59, R3, 0x1, R35, P6 ;  /* 0x00000001033b7824 */ /* 0x000fc600030e0623 */
[----:B------:R-:W4:Y:S04]  /*ff20*/  LDL.LU.64 R12, [R1+0x628] ;  /* 0x00062800010c7983 */ /* 0x000f280000300a00 */
[----:B-1----:R-:W4:Y:S04]  /*ff30*/  LDL.LU.64 R10, [R1+0x630] ;  /* 0x00063000010a7983 */ /* 0x002f280000300a00 */
[----:B------:R-:W4:Y:S04]  /*ff40*/  LDL.LU.64 R2, [R1+0x638] ;  /* 0x0006380001027983 */ /* 0x000f280000300a00 */
[----:B------:R-:W4:Y:S04]  /*ff50*/  LDL.LU.64 R20, [R1+0x640] ;  /* 0x0006400001147983 */ /* 0x000f280000300a00 */
[----:B------:R-:W4:Y:S04]  /*ff60*/  LDL.LU.64 R18, [R1+0x648] ;  /* 0x0006480001127983 */ /* 0x000f280000300a00 */
[----:B------:R-:W4:Y:S04]  /*ff70*/  LDL.LU.64 R8, [R1+0x650] ;  /* 0x0006500001087983 */ /* 0x000f280000300a00 */
[----:B------:R-:W-:Y:S01]  /*ff80*/  STL [R1+0xeec], R59 ;  /* 0x000eec3b01007387 */ /* 0x000fe20000100800 */
[----:B--2---:R-:W-:-:S05]  /*ff90*/  IADD3 R58, P2, PT, R14, R34, RZ ;  /* 0x000000220e3a7210 */ /* 0x004fca0007f5e0ff */
[----:B------:R-:W-:Y:S01]  /*ffa0*/  IMAD.X R54, R15, 0x1, R35, P2 ;  /* 0x000000010f367824 */ /* 0x000fe200010e0623 */
[----:B------:R-:W-:Y:S01]  /*ffb0*/  STL [R1+0xef0], R58 ;  /* 0x000ef03a01007387 */ /* 0x000fe20000100800 */
[----:B---3--:R-:W-:-:S05]  /*ffc0*/  IADD3 R57, P3, PT, R6, R34, RZ ;  /* 0x0000002206397210 */ /* 0x008fca0007f7e0ff */
[----:B------:R-:W-:Y:S01]  /*ffd0*/  IMAD.X R53, R7, 0x1, R35, P3 ;  /* 0x0000000107357824 */ /* 0x000fe200018e0623 */
[----:B----4-:R-:W-:-:S05]  /*ffe0*/  IADD3 R56, P5, PT, R4, R34, RZ ;  /* 0x0000002204387210 */ /* 0x010fca0007fbe0ff */
[----:B------:R-:W-:Y:S01]  /*fff0*/  STL.64 [R1+0xf00], R56 ;  /* 0x000f003801007387 */ /* 0x000fe20000100a00 */
[----:B------:R-:W-:Y:S01]  /*10000*/  IMAD.X R52, R5, 0x1, R35, P5 ;  /* 0x0000000105347824 */ /* 0x000fe200028e0623 */
[----:B------:R-:W-:-:S05]  /*10010*/  IADD3 R55, P6, PT, R26, R34, RZ ;  /* 0x000000221a377210 */ /* 0x000fca0007fde0ff */
[----:B------:R-:W-:Y:S01]  /*10020*/  STL [R1+0xf08], R55 ;  /* 0x000f083701007387 */ /* 0x000fe20000100800 */
[----:B------:R-:W-:-:S03]  /*10030*/  IMAD.X R51, R27, 0x1, R35, P6 ;  /* 0x000000011b337824 */ /* 0x000fc600030e0623 */
[----:B------:R-:W-:Y:S01]  /*10040*/  STL [R1+0xf0c], R54 ;  /* 0x000f0c3601007387 */ /* 0x000fe20000100800 */
[----:B------:R-:W-:-:S03]  /*10050*/  IADD3 R50, P2, PT, R24, R34, RZ ;  /* 0x0000002218327210 */ /* 0x000fc60007f5e0ff */
[----:B------:R-:W-:Y:S04]  /*10060*/  STL [R1+0xf10], R53 ;  /* 0x000f103501007387 */ /* 0x000fe80000100800 */
[----:B------:R-:W2:Y:S01]  /*10070*/  LDL.LU.64 R16, [R1+0x658] ;  /* 0x0006580001107983 */ /* 0x000ea20000300a00 */
[----:B------:R-:W-:-:S03]  /*10080*/  IADD3 R49, P3, PT, R22, R34, RZ ;  /* 0x0000002216317210 */ /* 0x000fc60007f7e0ff */
[----:B------:R-:W3:Y:S01]  /*10090*/  LDL.LU.64 R14, [R1+0x660] ;  /* 0x00066000010e7983 */ /* 0x000ee20000300a00 */
[----:B------:R-:W-:Y:S01]  /*100a0*/  IMAD.X R46, R25, 0x1, R35, P2 ;  /* 0x00000001192e7824 */ /* 0x000fe200010e0623 */
[-C--:B------:R-:W-:Y:S02]  /*100b0*/  IADD3 R48, P5, PT, R12, R34.reuse, RZ ;  /* 0x000000220c307210 */ /* 0x080fe40007fbe0ff */
[----:B------:R-:W4:Y:S01]  /*100c0*/  LDL.LU.64 R6, [R1+0x668] ;  /* 0x0006680001067983 */ /* 0x000f220000300a00 */
[----:B------:R-:W-:-:S03]  /*100d0*/  IADD3 R47, P6, PT, R10, R34, RZ ;  /* 0x000000220a2f7210 */ /* 0x000fc60007fde0ff */
[----:B------:R-:W2:Y:S04]  /*100e0*/  LDL.LU.64 R4, [R1+0x670] ;  /* 0x0006700001047983 */ /* 0x000ea80000300a00 */
[----:B------:R-:W-:Y:S01]  /*100f0*/  STL [R1+0xf14], R52 ;  /* 0x000f143401007387 */ /* 0x000fe20000100800 */
[----:B------:R-:W-:-:S03]  /*10100*/  IADD3 R42, P2, PT, R2, R34, RZ ;  /* 0x00000022022a7210 */ /* 0x000fc60007f5e0ff */
[----:B------:R-:W-:Y:S01]  /*10110*/  STL [R1+0xf18], R51 ;  /* 0x000f183301007387 */ /* 0x000fe20000100800 */
[----:B------:R-:W-:-:S03]  /*10120*/  IMAD.X R44, R13, 0x1, R35, P5 ;  /* 0x000000010d2c7824 */ /* 0x000fc600028e0623 */
[----:B------:R-:W-:Y:S01]  /*10130*/  STL [R1+0xf1c], R50 ;  /* 0x000f1c3201007387 */ /* 0x000fe20000100800 */
[----:B------:R-:W-:-:S03]  /*10140*/  IMAD.X R43, R11, 0x1, R35, P6 ;  /* 0x000000010b2b7824 */ /* 0x000fc600030e0623 */
[----:B------:R0:W-:Y:S01]  /*10150*/  STL.64 [R1+0xf20], R48 ;  /* 0x000f203001007387 */ /* 0x0001e20000100a00 */
[----:B------:R-:W-:-:S03]  /*10160*/  IMAD.X R38, R3, 0x1, R35, P2 ;  /* 0x0000000103267824 */ /* 0x000fc600010e0623 */
[----:B------:R-:W-:Y:S04]  /*10170*/  STL [R1+0xf28], R47 ;  /* 0x000f282f01007387 */ /* 0x000fe80000100800 */
[----:B------:R1:W-:Y:S04]  /*10180*/  STL [R1+0xf2c], R46 ;  /* 0x000f2c2e01007387 */ /* 0x0003e80000100800 */
[----:B------:R-:W3:Y:S04]  /*10190*/  LDL.LU.64 R12, [R1+0x678] ;  /* 0x00067800010c7983 */ /* 0x000ee80000300a00 */
[----:B------:R-:W3:Y:S04]  /*101a0*/  LDL.LU.64 R10, [R1+0x680] ;  /* 0x00068000010a7983 */ /* 0x000ee80000300a00 */
[----:B------:R-:W3:Y:S01]  /*101b0*/  LDL.LU.64 R2, [R1+0x688] ;  /* 0x0006880001027983 */ /* 0x000ee20000300a00 */
[----:B------:R-:W-:-:S05]  /*101c0*/  IADD3 R39, P6, PT, R8, R34, RZ ;  /* 0x0000002208277210 */ /* 0x000fca0007fde0ff */
[--C-:B------:R-:W-:Y:S02]  /*101d0*/  IMAD.X R29, R9, 0x1, R35.reuse, P6 ;  /* 0x00000001091d7824 */ /* 0x100fe400030e0623 */
[----:B------:R-:W3:Y:S04]  /*101e0*/  LDL.LU.64 R8, [R1+0x690] ;  /* 0x0006900001087983 */ /* 0x000ee80000300a00 */
[----:B------:R-:W3:Y:S01]  /*101f0*/  LDL.LU.64 R30, [R1+0x698] ;  /* 0x00069800011e7983 */ /* 0x000ee20000300a00 */
[----:B------:R-:W-:Y:S01]  /*10200*/  IADD3 R40, P5, PT, R18, R34, RZ ;  /* 0x0000002212287210 */ /* 0x000fe20007fbe0ff */
[----:B------:R-:W-:-:S04]  /*10210*/  IMAD.X R45, R23, 0x1, R35, P3 ;  /* 0x00000001172d7824 */ /* 0x000fc800018e0623 */
[----:B------:R-:W-:Y:S01]  /*10220*/  IMAD.X R36, R19, 0x1, R35, P5 ;  /* 0x0000000113247824 */ /* 0x000fe200028e0623 */
[----:B------:R-:W-:-:S05]  /*10230*/  IADD3 R41, P3, PT, R20, R34, RZ ;  /* 0x0000002214297210 */ /* 0x000fca0007f7e0ff */
[----:B------:R-:W-:Y:S01]  /*10240*/  IMAD.X R37, R21, 0x1, R35, P3 ;  /* 0x0000000115257824 */ /* 0x000fe200018e0623 */
[-C--:B----4-:R-:W-:Y:S02]  /*10250*/  IADD3 R26, P5, PT, R6, R34.reuse, RZ ;  /* 0x00000022061a7210 */ /* 0x090fe40007fbe0ff */
[----:B--2---:R-:W-:-:S03]  /*10260*/  IADD3 R25, P6, PT, R4, R34, RZ ;  /* 0x0000002204197210 */ /* 0x004fc60007fde0ff */
[--C-:B------:R-:W-:Y:S02]  /*10270*/  IMAD.X R22, R7, 0x1, R35.reuse, P5 ;  /* 0x0000000107167824 */ /* 0x100fe400028e0623 */
[----:B------:R-:W2:Y:S01]  /*10280*/  LDL.LU.64 R6, [R1+0x6a0] ;  /* 0x0006a00001067983 */ /* 0x000ea20000300a00 */
[-C--:B---3--:R-:W-:Y:S01]  /*10290*/  IADD3 R27, P3, PT, R14, R34.reuse, RZ ;  /* 0x000000220e1b7210 */ /* 0x088fe20007f7e0ff */
[----:B------:R-:W-:Y:S02]  /*102a0*/  IMAD.X R21, R5, 0x1, R35, P6 ;  /* 0x0000000105157824 */ /* 0x000fe400030e0623 */
[----:B0-----:R-:W3:Y:S01]  /*102b0*/  LDL.LU.64 R48, [R1+0x6a8] ;  /* 0x0006a80001307983 */ /* 0x001ee20000300a00 */
[----:B------:R-:W-:-:S03]  /*102c0*/  IADD3 R28, P2, PT, R16, R34, RZ ;  /* 0x00000022101c7210 */ /* 0x000fc60007f5e0ff */
[----:B------:R-:W4:Y:S04]  /*102d0*/  LDL.LU.64 R4, [R1+0x6b0] ;  /* 0x0006b00001047983 */ /* 0x000f280000300a00 */
[----:B------:R-:W4:Y:S01]  /*102e0*/  LDL.LU R60, [R1+0x724] ;  /* 0x00072400013c7983 */ /* 0x000f220000300800 */
[----:B------:R-:W-:Y:S01]  /*102f0*/  IMAD.X R24, R17, 0x1, R35, P2 ;  /* 0x0000000111187824 */ /* 0x000fe200010e0623 */
[----:B------:R-:W-:-:S05]  /*10300*/  IADD3 R18, P5, PT, R2, R34, RZ ;  /* 0x0000002202127210 */ /* 0x000fca0007fbe0ff */
[----:B------:R-:W-:Y:S02]  /*10310*/  IMAD.X R14, R3, 0x1, R35, P5 ;  /* 0x00000001030e7824 */ /* 0x000fe400028e0623 */
[----:B------:R-:W4:Y:S04]  /*10320*/  LDL.LU.64 R2, [R1+0x6b8] ;  /* 0x0006b80001027983 */ /* 0x000f280000300a00 */
[----:B------:R-:W4:Y:S04]  /*10330*/  LDL.LU.64 R52, [R1+0x6c0] ;  /* 0x0006c00001347983 */ /* 0x000f280000300a00 */
[----:B------:R-:W4:Y:S01]  /*10340*/  LDL.LU.64 R50, [R1+0x6c8] ;  /* 0x0006c80001327983 */ /* 0x000f220000300a00 */
[----:B------:R-:W-:-:S03]  /*10350*/  IADD3 R20, P2, PT, R12, R34, RZ ;  /* 0x000000220c147210 */ /* 0x000fc60007f5e0ff */
[----:B------:R-:W4:Y:S02]  /*10360*/  LDL.LU.64 R32, [R1+0x6d0] ;  /* 0x0006d00001207983 */ /* 0x000f240000300a00 */
[----:B------:R-:W-:Y:S01]  /*10370*/  IMAD.X R16, R13, 0x1, R35, P2 ;  /* 0x000000010d107824 */ /* 0x000fe200010e0623 */
[-C--:B------:R-:W-:Y:S01]  /*10380*/  IADD3 R12, P2, PT, R30, R34.reuse, RZ ;  /* 0x000000221e0c7210 */ /* 0x080fe20007f5e0ff */
[----:B-1----:R-:W4:Y:S01]  /*10390*/  LDL.LU.64 R46, [R1+0x6d8] ;  /* 0x0006d800012e7983 */ /* 0x002f220000300a00 */
[----:B------:R-:W-:-:S03]  /*103a0*/  IADD3 R17, P6, PT, R8, R34, RZ ;  /* 0x0000002208117210 */ /* 0x000fc60007fde0ff */
[--C-:B------:R-:W-:Y:S01]  /*103b0*/  IMAD.X R8, R31, 0x1, R35.reuse, P2 ;  /* 0x000000011f087824 */ /* 0x100fe200010e0623 */
[----:B------:R-:W4:Y:S04]  /*103c0*/  LDL.LU R0, [R1+0x728] ;  /* 0x0007280001007983 */ /* 0x000f280000300800 */
[----:B------:R-:W4:Y:S01]  /*103d0*/  LDL.LU.64 R30, [R1+0x6e0] ;  /* 0x0006e000011e7983 */ /* 0x000f220000300a00 */
[--C-:B------:R-:W-:Y:S01]  /*103e0*/  IMAD.X R23, R15, 0x1, R35.reuse, P3 ;  /* 0x000000010f177824 */ /* 0x100fe200018e0623 */
[----:B------:R-:W-:Y:S01]  /*103f0*/  IADD3 R19, P3, PT, R10, R34, RZ ;  /* 0x000000220a137210 */ /* 0x000fe20007f7e0ff */
[----:B------:R-:W-:-:S04]  /*10400*/  IMAD.X R13, R9, 0x1, R35, P6 ;  /* 0x00000001090d7824 */ /* 0x000fc800030e0623 */
[----:B------:R-:W-:Y:S01]  /*10410*/  IMAD.X R15, R11, 0x1, R35, P3 ;  /* 0x000000010b0f7824 */ /* 0x000fe200018e0623 */
[-C--:B--2---:R-:W-:Y:S02]  /*10420*/  IADD3 R11, P3, PT, R6, R34.reuse, RZ ;  /* 0x00000022060b7210 */ /* 0x084fe40007f7e0ff */
[-C--:B---3--:R-:W-:Y:S02]  /*10430*/  IADD3 R10, P5, PT, R48, R34.reuse, RZ ;  /* 0x00000022300a7210 */ /* 0x088fe40007fbe0ff */
[----:B----4-:R-:W-:-:S03]  /*10440*/  IADD3 R9, P6, PT, R4, R34, RZ ;  /* 0x0000002204097210 */ /* 0x010fc60007fde0ff */
[--C-:B------:R-:W-:Y:S02]  /*10450*/  IMAD.X R6, R49, 0x1, R35.reuse, P5 ;  /* 0x0000000131067824 */ /* 0x100fe400028e0623 */
[--C-:B------:R-:W-:Y:S02]  /*10460*/  IMAD.X R5, R5, 0x1, R35.reuse, P6 ;  /* 0x0000000105057824 */ /* 0x100fe400030e0623 */
[----:B------:R-:W-:Y:S01]  /*10470*/  IMAD.X R7, R7, 0x1, R35, P3 ;  /* 0x0000000107077824 */ /* 0x000fe200018e0623 */
[-C--:B------:R-:W-:Y:S02]  /*10480*/  IADD3 R4, P2, PT, R2, R34.reuse, RZ ;  /* 0x0000002202047210 */ /* 0x080fe40007f5e0ff */
[-C--:B------:R-:W-:Y:S02]  /*10490*/  IADD3 R48, P5, PT, R50, R34.reuse, RZ ;  /* 0x0000002232307210 */ /* 0x080fe40007fbe0ff */
[----:B------:R-:W-:-:S03]  /*104a0*/  IADD3 R54, P6, PT, R32, R34, RZ ;  /* 0x0000002220367210 */ /* 0x000fc60007fde0ff */
[----:B------:R0:W-:Y:S01]  /*104b0*/  STL [R1+0x38], R48 ;  /* 0x0000383001007387 */ /* 0x0001e20000100800 */
[--C-:B------:R-:W-:Y:S01]  /*104c0*/  IMAD.X R50, R51, 0x1, R35.reuse, P5 ;  /* 0x0000000133327824 */ /* 0x100fe200028e0623 */
[-C--:B------:R-:W-:Y:S01]  /*104d0*/  IADD3 R61, P3, PT, R52, R34.reuse, RZ ;  /* 0x00000022343d7210 */ /* 0x080fe20007f7e0ff */
[--C-:B------:R-:W-:Y:S02]  /*104e0*/  IMAD.X R3, R3, 0x1, R35.reuse, P2 ;  /* 0x0000000103037824 */ /* 0x100fe400010e0623 */
[--C-:B------:R-:W-:Y:S01]  /*104f0*/  IMAD.X R33, R33, 0x1, R35.reuse, P6 ;  /* 0x0000000121217824 */ /* 0x100fe200030e0623 */
[----:B------:R-:W-:Y:S01]  /*10500*/  IADD3 R32, P2, PT, R46, R34, RZ ;  /* 0x000000222e207210 */ /* 0x000fe20007f5e0ff */
[----:B0-----:R-:W2:Y:S04]  /*10510*/  LDL.LU.64 R48, [R1+0x6e8] ;  /* 0x0006e80001307983 */ /* 0x001ea80000300a00 */
[----:B------:R0:W-:Y:S01]  /*10520*/  STL [R1+0x40], R54 ;  /* 0x0000403601007387 */ /* 0x0001e20000100800 */
[----:B------:R-:W-:-:S03]  /*10530*/  IMAD.X R2, R53, 0x1, R35, P3 ;  /* 0x0000000135027824 */ /* 0x000fc600018e0623 */
[----:B0-----:R-:W3:Y:S04]  /*10540*/  LDL.LU.64 R54, [R1+0x6f0] ;  /* 0x0006f00001367983 */ /* 0x001ee80000300a00 */
[----:B------:R0:W-:Y:S04]  /*10550*/  STL [R1+0x34], R50 ;  /* 0x0000343201007387 */ /* 0x0001e80000100800 */
[----:B------:R1:W-:Y:S04]  /*10560*/  STL [R1+0x3c], R33 ;  /* 0x00003c2101007387 */ /* 0x0003e80000100800 */
[----:B0-----:R-:W4:Y:S04]  /*10570*/  LDL.LU.64 R50, [R1+0x6f8] ;  /* 0x0006f80001327983 */ /* 0x001f280000300a00 */
[----:B------:R0:W-:Y:S01]  /*10580*/  STL [R1+0x48], R32 ;  /* 0x0000482001007387 */ /* 0x0001e20000100800 */
[----:B-1----:R-:W-:-:S03]  /*10590*/  IADD3 R33, P3, PT, R30, R34, RZ ;  /* 0x000000221e217210 */ /* 0x002fc60007f7e0ff */
[----:B------:R-:W4:Y:S04]  /*105a0*/  LDL.LU R53, [R1+0x9cc] ;  /* 0x0009cc0001357983 */ /* 0x000f280000300800 */
[----:B------:R-:W-:Y:S04]  /*105b0*/  STL [R1+0x50], R33 ;  /* 0x0000502101007387 */ /* 0x000fe80000100800 */
[----:B------:R-:W4:Y:S01]  /*105c0*/  LDL.LU R52, [R1+0x9bc] ;  /* 0x0009bc0001347983 */ /* 0x000f220000300800 */
[----:B0-----:R-:W-:Y:S02]  /*105d0*/  IMAD.U32 R32, R0, -0x80000000, RZ ;  /* 0x8000000000207824 */ /* 0x001fe400078e00ff */
[----:B------:R-:W-:-:S02]  /*105e0*/  IMAD.X R0, R47, 0x1, R35, P2 ;  /* 0x000000012f007824 */ /* 0x000fc400010e0623 */
[----:B------:R-:W-:Y:S01]  /*105f0*/  IMAD.X R30, R31, 0x1, R35, P3 ;  /* 0x000000011f1e7824 */ /* 0x000fe200018e0623 */
[----:B------:R-:W0:Y:S02]  /*10600*/  SYNCS.PHASECHK.TRANS64.TRYWAIT P2, [UR4], R32 ;  /* 0x00000020ff0075a7 */ /* 0x000e240008041104 */
[----:B------:R-:W-:Y:S04]  /*10610*/  STL [R1+0x44], R0 ;  /* 0x0000440001007387 */ /* 0x000fe80000100800 */
[----:B------:R1:W-:Y:S04]  /*10620*/  STL [R1+0x4c], R30 ;  /* 0x00004c1e01007387 */ /* 0x0003e80000100800 */
[----:B-1----:R-:W4:Y:S01]  /*10630*/  LDL.LU R30, [R1+0x9c4] ;  /* 0x0009c400011e7983 */ /* 0x002f220000300800 */
[----:B------:R-:W-:-:S03]  /*10640*/  IMAD.SHL.U32 R60, R60, 0x80, RZ ;  /* 0x000000803c3c7824 */ /* 0x000fc600078e00ff */
[----:B------:R-:W4:Y:S02]  /*10650*/  LDL.LU.64 R46, [R1+0x700] ;  /* 0x00070000012e7983 */ /* 0x000f240000300a00 */
[----:B------:R-:W-:-:S04]  /*10660*/  SHF.R.S32.HI R33, RZ, 0x1f, R60 ;  /* 0x0000001fff217819 */ /* 0x000fc8000001143c */
[C---:B------:R-:W-:Y:S02]  /*10670*/  SHF.L.U64.HI R33, R60.reuse, 0x1, R33 ;  /* 0x000000013c217819 */ /* 0x040fe40000010221 */
[----:B------:R-:W-:Y:S02]  /*10680*/  SHF.L.U32 R60, R60, 0x1, RZ ;  /* 0x000000013c3c7819 */ /* 0x000fe400000006ff */
[----:B--2---:R-:W-:-:S05]  /*10690*/  IADD3 R0, P3, PT, R48, R34, RZ ;  /* 0x0000002230007210 */ /* 0x004fca0007f7e0ff */
[----:B------:R1:W-:Y:S04]  /*106a0*/  STL [R1+0x54], R0 ;  /* 0x0000540001007387 */ /* 0x0003e80000100800 */
[----:B------:R-:W2:Y:S01]  /*106b0*/  LDL.LU R31, [R1+0x9b4] ;  /* 0x0009b400011f7983 */ /* 0x000ea20000300800 */
[----:B---3--:R-:W-:Y:S01]  /*106c0*/  IADD3 R56, P5, PT, R54, R34, RZ ;  /* 0x0000002236387210 */ /* 0x008fe20007fbe0ff */
[----:B-1----:R-:W-:-:S04]  /*106d0*/  IMAD.X R0, R49, 0x1, R35, P3 ;  /* 0x0000000131007824 */ /* 0x002fc800018e0623 */
[----:B------:R4:W-:Y:S04]  /*106e0*/  STL [R1+0x8], R56 ;  /* 0x0000083801007387 */ /* 0x0009e80000100800 */
[----:B------:R-:W3:Y:S01]  /*106f0*/  LDL.LU.64 R48, [R1+0x708] ;  /* 0x0007080001307983 */ /* 0x000ee20000300a00 */
[----:B----4-:R-:W-:-:S03]  /*10700*/  IADD3 R56, P3, PT, R50, R34, RZ ;  /* 0x0000002232387210 */ /* 0x010fc60007f7e0ff */
[----:B------:R1:W-:Y:S01]  /*10710*/  STL [R1], R0 ;  /* 0x0000000001007387 */ /* 0x0003e20000100800 */
[----:B------:R-:W-:-:S03]  /*10720*/  IADD3 R53, P6, PT, R53, R60, RZ ;  /* 0x0000003c35357210 */ /* 0x000fc60007fde0ff */
[----:B-1----:R-:W4:Y:S04]  /*10730*/  LDL.LU R0, [R1+0x9ac] ;  /* 0x0009ac0001007983 */ /* 0x002f280000300800 */
[----:B------:R-:W-:Y:S04]  /*10740*/  STL [R1+0x10], R56 ;  /* 0x0000103801007387 */ /* 0x000fe80000100800 */
[----:B------:R1:W-:Y:S02]  /*10750*/  STL [R1+0x9cc], R53 ;  /* 0x0009cc3501007387 */ /* 0x0003e40000100800 */
[----:B-1----:R-:W-:Y:S01]  /*10760*/  IMAD.X R53, R55, 0x1, R35, P5 ;  /* 0x0000000137357824 */ /* 0x002fe200028e0623 */
[----:B------:R-:W-:-:S05]  /*10770*/  IADD3 R52, P5, PT, R52, R60, RZ ;  /* 0x0000003c34347210 */ /* 0x000fca0007fbe0ff */
[----:B------:R1:W-:Y:S04]  /*10780*/  STL [R1+0x9bc], R52 ;  /* 0x0009bc3401007387 */ /* 0x0003e80000100800 */
[----:B------:R-:W-:Y:S04]  /*10790*/  STL [R1+0x4], R53 ;  /* 0x0000043501007387 */ /* 0x000fe80000100800 */
[----:B------:R-:W4:Y:S01]  /*107a0*/  LDL.LU R50, [R1+0x9a0] ;  /* 0x0009a00001327983 */ /* 0x000f220000300800 */
[----:B-1----:R-:W-:-:S03]  /*107b0*/  IMAD.X R52, R51, 0x1, R35, P3 ;  /* 0x0000000133347824 */ /* 0x002fc600018e0623 */
[----:B------:R-:W4:Y:S04]  /*107c0*/  LDL.LU R51, [R1+0x9a4] ;  /* 0x0009a40001337983 */ /* 0x000f280000300800 */
[----:B------:R1:W-:Y:S04]  /*107d0*/  STL [R1+0xc], R52 ;  /* 0x00000c3401007387 */ /* 0x0003e80000100800 */
[----:B-1----:R-:W4:Y:S04]  /*107e0*/  LDL.LU R52, [R1+0x99c] ;  /* 0x00099c0001347983 */ /* 0x002f280000300800 */
[----:B------:R-:W4:Y:S01]  /*107f0*/  LDL.LU.64 R54, [R1+0x710] ;  /* 0x0007100001367983 */ /* 0x000f220000300a00 */
[----:B------:R-:W-:-:S03]  /*10800*/  IMAD.X R30, R30, 0x1, R33, P6 ;  /* 0x000000011e1e7824 */ /* 0x000fc600030e0621 */
[----:B------:R-:W4:Y:S04]  /*10810*/  LDL.LU.64 R56, [R1+0x718] ;  /* 0x0007180001387983 */ /* 0x000f280000300a00 */
[----:B------:R-:W4:Y:S04]  /*10820*/  LDL.LU R53, [R1+0x998] ;  /* 0x0009980001357983 */ /* 0x000f280000300800 */
[----:B------:R1:W-:Y:S04]  /*10830*/  STL [R1+0x9c4], R30 ;  /* 0x0009c41e01007387 */ /* 0x0003e80000100800 */
[----:B-1----:R-:W4:Y:S01]  /*10840*/  LDL.LU R30, [R1+0x990] ;  /* 0x00099000011e7983 */ /* 0x002f220000300800 */
[----:B------:R-:W-:-:S05]  /*10850*/  IADD3 R58, P3, PT, R46, R34, RZ ;  /* 0x000000222e3a7210 */ /* 0x000fca0007f7e0ff */
[----:B------:R-:W-:Y:S01]  /*10860*/  STL [R1+0x18], R58 ;  /* 0x0000183a01007387 */ /* 0x000fe20000100800 */
[----:B------:R-:W-:Y:S02]  /*10870*/  IMAD.X R47, R47, 0x1, R35, P3 ;  /* 0x000000012f2f7824 */ /* 0x000fe400018e0623 */
[----:B--2---:R-:W-:-:S05]  /*10880*/  IMAD.X R31, R31, 0x1, R33, P5 ;  /* 0x000000011f1f7824 */ /* 0x004fca00028e0621 */
[----:B------:R1:W-:Y:S01]  /*10890*/  STL [R1+0x9b4], R31 ;  /* 0x0009b41f01007387 */ /* 0x0003e20000100800 */
[----:B---3--:R-:W-:-:S03]  /*108a0*/  IADD3 R59, P5, PT, R48, R34, RZ ;  /* 0x00000022303b7210 */ /* 0x008fc60007fbe0ff */
[----:B-1----:R-:W2:Y:S04]  /*108b0*/  LDL.LU R31, [R1+0x994] ;  /* 0x00099400011f7983 */ /* 0x002ea80000300800 */
[----:B------:R-:W3:Y:S04]  /*108c0*/  LDL.LU R58, [R1+0x98c] ;  /* 0x00098c00013a7983 */ /* 0x000ee80000300800 */
[----:B------:R1:W-:Y:S01]  /*108d0*/  STL [R1+0x20], R59 ;  /* 0x0000203b01007387 */ /* 0x0003e20000100800 */
[----:B----4-:R-:W-:-:S03]  /*108e0*/  IADD3 R0, P6, PT, R0, R60, RZ ;  /* 0x0000003c00007210 */ /* 0x010fc60007fde0ff */
[----:B-1----:R-:W4:Y:S04]  /*108f0*/  LDL.LU R59, [R1+0x988] ;  /* 0x00098800013b7983 */ /* 0x002f280000300800 */
[----:B------:R1:W-:Y:S04]  /*10900*/  STL [R1+0x9ac], R0 ;  /* 0x0009ac0001007387 */ /* 0x0003e80000100800 */
[----:B-1----:R-:W4:Y:S04]  /*10910*/  LDL.LU R0, [R1+0x980] ;  /* 0x0009800001007983 */ /* 0x002f280000300800 */
[----:B------:R1:W5:Y:S04]  /*10920*/  LDL.LU R46, [R1+0xf2c] ;  /* 0x000f2c00012e7983 */ /* 0x0003680000300800 */
[----:B------:R0:W-:Y:S01]  /*10930*/  STL [R1+0x14], R47 ;  /* 0x0000142f01007387 */ /* 0x0001e20000100800 */
[----:B------:R-:W-:-:S03]  /*10940*/  IADD3 R50, P3, PT, R50, R60, RZ ;  /* 0x0000003c32327210 */ /* 0x000fc60007f7e0ff */
[----:B0-----:R1:W5:Y:S04]  /*10950*/  LDL.LU R47, [R1+0xf28] ;  /* 0x000f2800012f7983 */ /* 0x0013680000300800 */
[----:B------:R0:W-:Y:S01]  /*10960*/  STL [R1+0x9a0], R50 ;  /* 0x0009a03201007387 */ /* 0x0001e20000100800 */
[----:B------:R-:W-:Y:S02]  /*10970*/  IMAD.X R51, R51, 0x1, R33, P6 ;  /* 0x0000000133337824 */ /* 0x000fe400030e0621 */
[----:B0-----:R-:W-:Y:S02]  /*10980*/  IMAD.X R50, R49, 0x1, R35, P5 ;  /* 0x0000000131327824 */ /* 0x001fe400028e0623 */
[----:B------:R1:W5:Y:S04]  /*10990*/  LDL.LU.64 R48, [R1+0xf20] ;  /* 0x000f200001307983 */ /* 0x0003680000300a00 */
[----:B------:R0:W-:Y:S01]  /*109a0*/  STL [R1+0x1c], R50 ;  /* 0x00001c3201007387 */ /* 0x0001e20000100800 */
[----:B------:R-:W-:-:S03]  /*109b0*/  IMAD.X R52, R52, 0x1, R33, P3 ;  /* 0x0000000134347824 */ /* 0x000fc600018e0621 */
[----:B0-----:R1:W5:Y:S04]  /*109c0*/  LDL.LU R50, [R1+0xf1c] ;  /* 0x000f1c0001327983 */ /* 0x0013680000300800 */
[----:B------:R0:W-:Y:S02]  /*109d0*/  STL [R1+0x9a4], R51 ;  /* 0x0009a43301007387 */ /* 0x0001e40000100800 */
[----:B0-----:R-:W-:-:S05]  /*109e0*/  IADD3 R51, P5, PT, R54, R34, RZ ;  /* 0x0000002236337210 */ /* 0x001fca0007fbe0ff */
[----:B------:R0:W-:Y:S01]  /*109f0*/  STL [R1+0x28], R51 ;  /* 0x0000283301007387 */ /* 0x0001e20000100800 */
[-C--:B------:R-:W-:Y:S01]  /*10a00*/  IADD3 R53, P3, PT, R53, R60.reuse, RZ ;  /* 0x0000003c35357210 */ /* 0x080fe20007f7e0ff */
[----:B------:R-:W-:Y:S02]  /*10a10*/  IMAD.X R55, R55, 0x1, R35, P5 ;  /* 0x0000000137377824 */ /* 0x000fe400028e0623 */
[----:B0-----:R1:W5:Y:S04]  /*10a20*/  LDL.LU R51, [R1+0xf18] ;  /* 0x000f180001337983 */ /* 0x0013680000300800 */
[----:B------:R0:W-:Y:S01]  /*10a30*/  STL [R1+0x99c], R52 ;  /* 0x00099c3401007387 */ /* 0x0001e20000100800 */
[----:B------:R-:W-:Y:S02]  /*10a40*/  IADD3 R30, P5, PT, R30, R60, RZ ;  /* 0x0000003c1e1e7210 */ /* 0x000fe40007fbe0ff */
[----:B0-----:R-:W-:-:S05]  /*10a50*/  IADD3 R52, P6, PT, R56, R34, RZ ;  /* 0x0000002238347210 */ /* 0x001fca0007fde0ff */
[----:B------:R0:W-:Y:S04]  /*10a60*/  STL [R1+0x30], R52 ;  /* 0x0000303401007387 */ /* 0x0001e80000100800 */
[----:B0-----:R1:W5:Y:S04]  /*10a70*/  LDL.LU R52, [R1+0xf14] ;  /* 0x000f140001347983 */ /* 0x0013680000300800 */
[----:B------:R0:W-:Y:S04]  /*10a80*/  STL [R1+0x998], R53 ;  /* 0x0009983501007387 */ /* 0x0001e80000100800 */
[----:B0-----:R1:W5:Y:S04]  /*10a90*/  LDL.LU R53, [R1+0xf10] ;  /* 0x000f100001357983 */ /* 0x0013680000300800 */
[----:B------:R1:W5:Y:S04]  /*10aa0*/  LDL.LU R54, [R1+0xf0c] ;  /* 0x000f0c0001367983 */ /* 0x0003680000300800 */
[----:B------:R0:W-:Y:S04]  /*10ab0*/  STL [R1+0x24], R55 ;  /* 0x0000243701007387 */ /* 0x0001e80000100800 */
[----:B0-----:R1:W5:Y:S04]  /*10ac0*/  LDL.LU R55, [R1+0xf08] ;  /* 0x000f080001377983 */ /* 0x0013680000300800 */
[----:B------:R0:W-:Y:S02]  /*10ad0*/  STL [R1+0x990], R30 ;  /* 0x0009901e01007387 */ /* 0x0001e40000100800 */
[----:B0-----:R-:W-:-:S02]  /*10ae0*/  IMAD.X R30, R57, 0x1, R35, P6 ;  /* 0x00000001391e7824 */ /* 0x001fc400030e0623 */
[----:B------:R1:W5:Y:S04]  /*10af0*/  LDL.LU.64 R56, [R1+0xf00] ;  /* 0x000f000001387983 */ /* 0x0003680000300a00 */
[----:B------:R0:W-:Y:S04]  /*10b00*/  STL [R1+0x2c], R30 ;  /* 0x00002c1e01007387 */ /* 0x0001e80000100800 */
[----:B0-----:R-:W4:Y:S01]  /*10b10*/  LDL.LU R30, [R1+0xef8] ;  /* 0x000ef800011e7983 */ /* 0x001f220000300800 */
[--C-:B--2---:R-:W-:Y:S02]  /*10b20*/  IMAD.X R31, R31, 0x1, R33.reuse, P3 ;  /* 0x000000011f1f7824 */ /* 0x104fe400018e0621 */
[----:B---3--:R-:W-:-:S03]  /*10b30*/  IMAD.X R58, R58, 0x1, R33, P5 ;  /* 0x000000013a3a7824 */ /* 0x008fc600028e0621 */
[----:B------:R0:W-:Y:S04]  /*10b40*/  STL [R1+0x994], R31 ;  /* 0x0009941f01007387 */ /* 0x0001e80000100800 */
[----:B0-----:R-:W2:Y:S01]  /*10b50*/  LDL.LU R31, [R1+0xef4] ;  /* 0x000ef400011f7983 */ /* 0x001ea20000300800 */
[-C--:B----4-:R-:W-:Y:S02]  /*10b60*/  IADD3 R59, P5, PT, R59, R60.reuse, RZ ;  /* 0x0000003c3b3b7210 */ /* 0x090fe40007fbe0ff */
[----:B------:R-:W-:Y:S02]  /*10b70*/  IADD3 R0, P6, PT, R0, R60, RZ ;  /* 0x0000003c00007210 */ /* 0x000fe40007fde0ff */
[----:B------:R-:W-:Y:S02]  /*10b80*/  IADD3 R30, P3, PT, R30, R34, RZ ;  /* 0x000000221e1e7210 */ /* 0x000fe40007f7e0ff */
[----:B------:R-:W3:Y:S04]  /*10b90*/  LDL.LU R34, [R1+0x97c] ;  /* 0x00097c0001227983 */ /* 0x000ee80000300800 */
[----:B------:R0:W-:Y:S04]  /*10ba0*/  STL [R1+0x98c], R58 ;  /* 0x00098c3a01007387 */ /* 0x0001e80000100800 */
[----:B0-----:R1:W5:Y:S04]  /*10bb0*/  LDL.LU R58, [R1+0xef0] ;  /* 0x000ef000013a7983 */ /* 0x0013680000300800 */
[----:B------:R0:W-:Y:S04]  /*10bc0*/  STL [R1+0x988], R59 ;  /* 0x0009883b01007387 */ /* 0x0001e80000100800 */
[----:B0-----:R1:W5:Y:S04]  /*10bd0*/  LDL.LU R59, [R1+0xeec] ;  /* 0x000eec00013b7983 */ /* 0x0013680000300800 */
[----:B------:R0:W-:Y:S04]  /*10be0*/  STL [R1+0x980], R0 ;  /* 0x0009800001007387 */ /* 0x0001e80000100800 */
[----:B0-----:R1:W5:Y:S04]  /*10bf0*/  LDL.LU R0, [R1+0xee8] ;  /* 0x000ee80001007983 */ /* 0x0013680000300800 */
[----:B------:R-:W4:Y:S01]  /*10c00*/  LDL.LU R60, [R1+0x984] ;  /* 0x00098400013c7983 */ /* 0x000f220000300800 */
[----:B--2---:R-:W-:-:S02]  /*10c10*/  IMAD.X R31, R31, 0x1, R35, P3 ;  /* 0x000000011f1f7824 */ /* 0x004fc400018e0623 */
[----:B---3--:R-:W-:-:S05]  /*10c20*/  IMAD.X R34, R34, 0x1, R33, P6 ;  /* 0x0000000122227824 */ /* 0x008fca00030e0621 */
[----:B------:R1:W-:Y:S01]  /*10c30*/  STL [R1+0x97c], R34 ;  /* 0x00097c2201007387 */ /* 0x0003e20000100800 */
[----:B----4-:R-:W-:-:S05]  /*10c40*/  IMAD.X R60, R60, 0x1, R33, P5 ;  /* 0x000000013c3c7824 */ /* 0x010fca00028e0621 */
[----:B------:R1:W-:Y:S01]  /*10c50*/  STL [R1+0x984], R60 ;  /* 0x0009843c01007387 */ /* 0x0003e20000100800 */
[----:B------:R-:W-:Y:S05]  /*10c60*/  @!P2 BRA `(.L_x_8) ;  /* 0x000000ec0090a947 */ /* 0x000fea0003800000 */
.L_x_16:
[----:B------:R-:W-:Y:S04]  /*10c70*/  STL [R1+0x1128], R34 ;  /* 0x0011282201007387 */ /* 0x000fe80000100800 */
        /* <DEDUP_REMOVED lines=143> */
[----:B------:R0:W-:Y:S04]  /*11570*/  STL [R1+0x1368], R34 ;  /* 0x0013682201007387 */ /* 0x0001e80000100800 */
        /* <DEDUP_REMOVED lines=12> */
[----:B------:R-:W4:Y:S01]  /*11640*/  LDL.LU R33, [R1+0x76c] ;  /* 0x00076c0001217983 */ /* 0x000f220000300800 */
[----:B01----:R-:W-:-:S03]  /*11650*/  PRMT R34, RZ, 0x7610, R34 ;  /* 0x00007610ff227816 */ /* 0x003fc60000000022 */
[----:B------:R-:W-:Y:S04]  /*11660*/  STL.64 [R1+0x10f0], R6 ;  /* 0x0010f00601007387 */ /* 0x000fe80000100a00 */
[----:B------:R-:W-:Y:S04]  /*11670*/  STL [R1+0x10ec], R8 ;  /* 0x0010ec0801007387 */ /* 0x000fe80000100800 */
[----:B------:R-:W-:Y:S04]  /*11680*/  STL [R1+0x10e8], R19 ;  /* 0x0010e81301007387 */ /* 0x000fe80000100800 */
[----:B------:R-:W-:Y:S01]  /*11690*/  STL.64 [R1+0x10e0], R12 ;  /* 0x0010e00c01007387 */ /* 0x000fe20000100a00 */
[----:B--2---:R-:W-:-:S02]  /*116a0*/  PRMT R32, RZ, 0x7610, R32 ;  /* 0x00007610ff207816 */ /* 0x004fc40000000020 */
[----:B---3--:R-:W-:Y:S01]  /*116b0*/  PRMT R30, RZ, 0x7610, R30 ;  /* 0x00007610ff1e7816 */ /* 0x008fe2000000001e */
[----:B------:R-:W-:Y:S01]  /*116c0*/  STL [R1+0x10d8], R18 ;  /* 0x0010d81201007387 */ /* 0x000fe20000100800 */
[----:B----4-:R-:W-:Y:S02]  /*116d0*/  PRMT R31, RZ, 0x7610, R31 ;  /* 0x00007610ff1f7816 */ /* 0x010fe4000000001f */
[----:B------:R-:W-:Y:S01]  /*116e0*/  PRMT R61, RZ, 0x7610, R61 ;  /* 0x00007610ff3d7816 */ /* 0x000fe2000000003d */
[----:B------:R0:W-:Y:S01]  /*116f0*/  STL.64 [R1+0x10d0], R14 ;  /* 0x0010d00e01007387 */ /* 0x0001e20000100a00 */
[----:B------:R-:W-:Y:S02]  /*11700*/  PRMT R2, RZ, 0x7610, R2 ;  /* 0x00007610ff027816 */ /* 0x000fe40000000002 */
[----:B------:R-:W-:Y:S01]  /*11710*/  PRMT R9, RZ, 0x7610, R9 ;  /* 0x00007610ff097816 */ /* 0x000fe20000000009 */
[----:B------:R-:W-:Y:S01]  /*11720*/  STL [R1+0x10c8], R25 ;  /* 0x0010c81901007387 */ /* 0x000fe20000100800 */
[----:B------:R-:W-:-:S02]  /*11730*/  PRMT R5, RZ, 0x7610, R5 ;  /* 0x00007610ff057816 */ /* 0x000fc40000000005 */
[----:B------:R-:W-:Y:S01]  /*11740*/  PRMT R3, RZ, 0x7610, R3 ;  /* 0x00007610ff037816 */ /* 0x000fe20000000003 */
[----:B------:R1:W-:Y:S01]  /*11750*/  STL.64 [R1+0x10c0], R20 ;  /* 0x0010c01401007387 */ /* 0x0003e20000100a00 */
[----:B------:R-:W-:Y:S02]  /*11760*/  PRMT R4, RZ, 0x7610, R4 ;  /* 0x00007610ff047816 */ /* 0x000fe40000000004 */
[----:B------:R-:W-:Y:S01]  /*11770*/  PRMT R11, RZ, 0x7610, R11 ;  /* 0x00007610ff0b7816 */ /* 0x000fe2000000000b */
[----:B------:R-:W-:Y:S01]  /*11780*/  STL [R1+0x10b8], R16 ;  /* 0x0010b81001007387 */ /* 0x000fe20000100800 */
[----:B------:R-:W-:-:S03]  /*11790*/  VIADD R33, R33, 0x1 ;  /* 0x0000000121217836 */ /* 0x000fc60000000000 */
[----:B------:R2:W-:Y:S01]  /*117a0*/  STL.64 [R1+0x10b0], R26 ;  /* 0x0010b01a01007387 */ /* 0x0005e20000100a00 */
[----:B------:R-:W-:Y:S02]  /*117b0*/  PRMT R10, RZ, 0x7610, R10 ;  /* 0x00007610ff0a7816 */ /* 0x000fe4000000000a */
[----:B------:R-:W-:Y:S01]  /*117c0*/  PRMT R17, RZ, 0x7610, R17 ;  /* 0x00007610ff117816 */ /* 0x000fe20000000011 */
[----:B------:R-:W-:Y:S01]  /*117d0*/  STL [R1+0x10a8], R39 ;  /* 0x0010a82701007387 */ /* 0x000fe20000100800 */
[----:B0-----:R-:W-:Y:S02]  /*117e0*/  PRMT R14, RZ, 0x7610, R14 ;  /* 0x00007610ff0e7816 */ /* 0x001fe4000000000e */
[----:B------:R-:W-:Y:S01]  /*117f0*/  PRMT R15, RZ, 0x7610, R15 ;  /* 0x00007610ff0f7816 */ /* 0x000fe2000000000f */
[----:B------:R0:W-:Y:S01]  /*11800*/  STL.64 [R1+0x10a0], R22 ;  /* 0x0010a01601007387 */ /* 0x0001e20000100a00 */
[----:B-1----:R-:W-:Y:S02]  /*11810*/  PRMT R21, RZ, 0x7610, R21 ;  /* 0x00007610ff157816 */ /* 0x002fe40000000015 */
[----:B------:R-:W-:Y:S01]  /*11820*/  PRMT R20, RZ, 0x7610, R20 ;  /* 0x00007610ff147816 */ /* 0x000fe20000000014 */
[----:B------:R1:W-:Y:S01]  /*11830*/  STL [R1+0x109c], R29 ;  /* 0x00109c1d01007387 */ /* 0x0003e20000100800 */
[----:B--2---:R-:W-:-:S02]  /*11840*/  PRMT R27, RZ, 0x7610, R27 ;  /* 0x00007610ff1b7816 */ /* 0x004fc4000000001b */
[----:B------:R-:W-:Y:S01]  /*11850*/  PRMT R26, RZ, 0x7610, R26 ;  /* 0x00007610ff1a7816 */ /* 0x000fe2000000001a */
[----:B------:R2:W-:Y:S01]  /*11860*/  STL [R1+0x1098], R28 ;  /* 0x0010981c01007387 */ /* 0x0005e20000100800 */
[----:B------:R-:W-:Y:S02]  /*11870*/  PRMT R7, RZ, 0x7610, R7 ;  /* 0x00007610ff077816 */ /* 0x000fe40000000007 */
[----:B------:R-:W-:Y:S01]  /*11880*/  PRMT R6, RZ, 0x7610, R6 ;  /* 0x00007610ff067816 */ /* 0x000fe20000000006 */
[----:B------:R3:W-:Y:S01]  /*11890*/  STL [R1+0x1094], R24 ;  /* 0x0010941801007387 */ /* 0x0007e20000100800 */
[----:B0-----:R-:W-:Y:S02]  /*118a0*/  PRMT R23, RZ, 0x7610, R23 ;  /* 0x00007610ff177816 */ /* 0x001fe40000000017 */
[----:B------:R-:W-:Y:S01]  /*118b0*/  PRMT R22, RZ, 0x7610, R22 ;  /* 0x00007610ff167816 */ /* 0x000fe20000000016 */
[----:B------:R0:W-:Y:S01]  /*118c0*/  STL [R1+0x1090], R41 ;  /* 0x0010902901007387 */ /* 0x0001e20000100800 */
[----:B------:R-:W-:-:S02]  /*118d0*/  PRMT R13, RZ, 0x7610, R13 ;  /* 0x00007610ff0d7816 */ /* 0x000fc4000000000d */
[----:B------:R-:W-:Y:S01]  /*118e0*/  PRMT R12, RZ, 0x7610, R12 ;  /* 0x00007610ff0c7816 */ /* 0x000fe2000000000c */
[----:B------:R4:W-:Y:S01]  /*118f0*/  STL [R1+0x108c], R37 ;  /* 0x00108c2501007387 */ /* 0x0009e20000100800 */
[----:B------:R-:W-:Y:S02]  /*11900*/  PRMT R8, RZ, 0x7610, R8 ;  /* 0x00007610ff087816 */ /* 0x000fe40000000008 */
[----:B------:R-:W-:Y:S01]  /*11910*/  PRMT R19, RZ, 0x7610, R19 ;  /* 0x00007610ff137816 */ /* 0x000fe20000000013 */
[----:B------:R0:W-:Y:S01]  /*11920*/  STL [R1+0x1088], R40 ;  /* 0x0010882801007387 */ /* 0x0001e20000100800 */
[----:B------:R-:W-:Y:S02]  /*11930*/  PRMT R18, RZ, 0x7610, R18 ;  /* 0x00007610ff127816 */ /* 0x000fe40000000012 */
[----:B------:R-:W-:Y:S01]  /*11940*/  PRMT R25, RZ, 0x7610, R25 ;  /* 0x00007610ff197816 */ /* 0x000fe20000000019 */
[----:B------:R0:W-:Y:S01]  /*11950*/  STL [R1+0x1084], R36 ;  /* 0x0010842401007387 */ /* 0x0001e20000100800 */
[----:B------:R-:W-:-:S02]  /*11960*/  PRMT R16, RZ, 0x7610, R16 ;  /* 0x00007610ff107816 */ /* 0x000fc40000000010 */
[----:B------:R-:W-:Y:S01]  /*11970*/  PRMT R39, RZ, 0x7610, R39 ;  /* 0x00007610ff277816 */ /* 0x000fe20000000027 */
[----:B-----5:R4:W-:Y:S01]  /*11980*/  STL [R1+0x1080], R47 ;  /* 0x0010802f01007387 */ /* 0x0209e20000100800 */
[----:B-1----:R-:W-:Y:S02]  /*11990*/  PRMT R29, RZ, 0x7610, R29 ;  /* 0x00007610ff1d7816 */ /* 0x002fe4000000001d */
[----:B--2---:R-:W-:Y:S01]  /*119a0*/  PRMT R28, RZ, 0x7610, R28 ;  /* 0x00007610ff1c7816 */ /* 0x004fe2000000001c */
[----:B------:R1:W-:Y:S01]  /*119b0*/  STL [R1+0x107c], R43 ;  /* 0x00107c2b01007387 */ /* 0x0003e20000100800 */
[----:B---3--:R-:W-:Y:S02]  /*119c0*/  PRMT R24, RZ, 0x7610, R24 ;  /* 0x00007610ff187816 */ /* 0x008fe40000000018 */
[----:B0-----:R-:W-:Y:S01]  /*119d0*/  PRMT R41, RZ, 0x7610, R41 ;  /* 0x00007610ff297816 */ /* 0x001fe20000000029 */
[----:B------:R0:W-:Y:S01]  /*119e0*/  STL [R1+0x1078], R42 ;  /* 0x0010782a01007387 */ /* 0x0001e20000100800 */
[----:B----4-:R-:W-:-:S02]  /*119f0*/  PRMT R37, RZ, 0x7610, R37 ;  /* 0x00007610ff257816 */ /* 0x010fc40000000025 */
[----:B------:R-:W-:Y:S01]  /*11a00*/  PRMT R40, RZ, 0x7610, R40 ;  /* 0x00007610ff287816 */ /* 0x000fe20000000028 */
[----:B------:R2:W-:Y:S01]  /*11a10*/  STL [R1+0x1074], R38 ;  /* 0x0010742601007387 */ /* 0x0005e20000100800 */
[----:B------:R-:W-:Y:S02]  /*11a20*/  PRMT R36, RZ, 0x7610, R36 ;  /* 0x00007610ff247816 */ /* 0x000fe40000000024 */
[----:B------:R-:W-:Y:S01]  /*11a30*/  PRMT R47, RZ, 0x7610, R47 ;  /* 0x00007610ff2f7816 */ /* 0x000fe2000000002f */
[----:B------:R3:W-:Y:S01]  /*11a40*/  STL [R1+0x1070], R49 ;  /* 0x0010703101007387 */ /* 0x0007e20000100800 */
[----:B-1----:R-:W-:Y:S02]  /*11a50*/  PRMT R43, RZ, 0x7610, R43 ;  /* 0x00007610ff2b7816 */ /* 0x002fe4000000002b */
[----:B0-----:R-:W-:Y:S01]  /*11a60*/  PRMT R42, RZ, 0x7610, R42 ;  /* 0x00007610ff2a7816 */ /* 0x001fe2000000002a */
[----:B------:R0:W-:Y:S01]  /*11a70*/  STL [R1+0x106c], R45 ;  /* 0x00106c2d01007387 */ /* 0x0001e20000100800 */
[----:B--2---:R-:W-:-:S03]  /*11a80*/  PRMT R38, RZ, 0x7610, R38 ;  /* 0x00007610ff267816 */ /* 0x004fc60000000026 */
[----:B------:R1:W-:Y:S01]  /*11a90*/  STL [R1+0x1068], R48 ;  /* 0x0010683001007387 */ /* 0x0003e20000100800 */
[----:B---3--:R-:W-:-:S03]  /*11aa0*/  PRMT R49, RZ, 0x7610, R49 ;  /* 0x00007610ff317816 */ /* 0x008fc60000000031 */
[----:B------:R2:W-:Y:S01]  /*11ab0*/  STL [R1+0x1064], R44 ;  /* 0x0010642c01007387 */ /* 0x0005e20000100800 */
[----:B0-----:R-:W-:-:S03]  /*11ac0*/  PRMT R45, RZ, 0x7610, R45 ;  /* 0x00007610ff2d7816 */ /* 0x001fc6000000002d */
[----:B------:R0:W-:Y:S01]  /*11ad0*/  STL [R1+0x1060], R55 ;  /* 0x0010603701007387 */ /* 0x0001e20000100800 */
[----:B-1----:R-:W-:-:S03]  /*11ae0*/  PRMT R48, RZ, 0x7610, R48 ;  /* 0x00007610ff307816 */ /* 0x002fc60000000030 */
[----:B------:R1:W-:Y:S01]  /*11af0*/  STL [R1+0x105c], R51 ;  /* 0x00105c3301007387 */ /* 0x0003e20000100800 */
[----:B--2---:R-:W-:-:S03]  /*11b00*/  PRMT R44, RZ, 0x7610, R44 ;  /* 0x00007610ff2c7816 */ /* 0x004fc6000000002c */
        /* <DEDUP_REMOVED lines=18> */
[----:B------:R-:W-:Y:S01]  /*11c30*/  STL [R1+0x1024], R60 ;  /* 0x0010243c01007387 */ /* 0x000fe20000100800 */
[----:B0-----:R-:W-:-:S03]  /*11c40*/  PRMT R58, RZ, 0x7610, R58 ;  /* 0x00007610ff3a7816 */ /* 0x001fc6000000003a */
[----:B------:R-:W-:Y:S01]  /*11c50*/  STL [R1+0x1020], R35 ;  /* 0x0010202301007387 */ /* 0x000fe20000100800 */
[----:B-1----:R-:W-:-:S03]  /*11c60*/  PRMT R54, RZ, 0x7610, R54 ;  /* 0x00007610ff367816 */ /* 0x002fc60000000036 */
[----:B------:R-:W-:Y:S04]  /*11c70*/  STL [R1+0x101c], R0 ;  /* 0x00101c0001007387 */ /* 0x000fe80000100800 */
[----:B------:R-:W-:Y:S04]  /*11c80*/  STL [R1+0x76c], R33 ;  /* 0x00076c2101007387 */ /* 0x000fe80000100800 */
[----:B------:R0:W-:Y:S04]  /*11c90*/  STL.S16 [R1+0xa5c], R34 ;  /* 0x000a5c2201007387 */ /* 0x0001e80000100600 */
[----:B0-----:R-:W2:Y:S02]  /*11ca0*/  LDL.LU R34, [R1+0x1368] ;  /* 0x0013680001227983 */ /* 0x001ea40000300800 */
[----:B--2---:R-:W-:-:S05]  /*11cb0*/  PRMT R34, RZ, 0x7610, R34 ;  /* 0x00007610ff227816 */ /* 0x004fca0000000022 */
        /* <DEDUP_REMOVED lines=418> */
[----:B0-----:R-:W2:Y:S01]  /*136e0*/  LDL.LU R34, [R1+0x1138] ;  /* 0x0011380001227983 */ /* 0x001ea20000300800 */
[----:B------:R-:W-:-:S05]  /*136f0*/  PRMT R60, RZ, 0x7610, R60 ;  /* 0x00007610ff3c7816 */ /* 0x000fca000000003c */
[----:B------:R-:W-:Y:S01]  /*13700*/  STL [R1+0x1030], R60 ;  /* 0x0010303c01007387 */ /* 0x000fe20000100800 */
        /* <DEDUP_REMOVED lines=9> */
[----:B------:R-:W-:Y:S02]  /*137a0*/  PRMT R35, RZ, 0x7610, R35 ;  /* 0x00007610ff237816 */ /* 0x000fe40000000023 */
[----:B------:R-:W-:Y:S02]  /*137b0*/  PRMT R0, RZ, 0x7610, R0 ;  /* 0x00007610ff007816 */ /* 0x000fe40000000000 */
[----:B--2---:R-:W-:-:S05]  /*137c0*/  PRMT R34, RZ, 0x7610, R34 ;  /* 0x00007610ff227816 */ /* 0x004fca0000000022 */
[----:B------:R0:W-:Y:S04]  /*137d0*/  STL.S16 [R1+0x840], R34 ;  /* 0x0008402201007387 */ /* 0x0001e80000100600 */
[----:B0-----:R-:W2:Y:S04]  /*137e0*/  LDL.LU R34, [R1+0x1128] ;  /* 0x0011280001227983 */ /* 0x001ea80000300800 */
[----:B------:R0:W-:Y:S04]  /*137f0*/  STL.S16 [R1+0x83c], R32 ;  /* 0x00083c2001007387 */ /* 0x0001e80000100600 */
[----:B0-----:R-:W3:Y:S04]  /*13800*/  LDL.LU R32, [R1+0x1124] ;  /* 0x0011240001207983 */ /* 0x001ee80000300800 */
[----:B------:R0:W-:Y:S04]  /*13810*/  STL.S16 [R1+0x838], R30 ;  /* 0x0008381e01007387 */ /* 0x0001e80000100600 */
[----:B0-----:R-:W4:Y:S04]  /*13820*/  LDL.LU R30, [R1+0x1120] ;  /* 0x00112000011e7983 */ /* 0x001f280000300800 */
[----:B------:R0:W-:Y:S04]  /*13830*/  STL.S16 [R1+0x834], R31 ;  /* 0x0008341f01007387 */ /* 0x0001e80000100600 */
[----:B0-----:R-:W4:Y:S04]  /*13840*/  LDL.LU R31, [R1+0x111c] ;  /* 0x00111c00011f7983 */ /* 0x001f280000300800 */
[----:B------:R0:W-:Y:S04]  /*13850*/  STL.S16 [R1+0x830], R61 ;  /* 0x0008303d01007387 */ /* 0x0001e80000100600 */
[----:B0-----:R-:W4:Y:S04]  /*13860*/  LDL.LU R61, [R1+0x1118] ;  /* 0x00111800013d7983 */ /* 0x001f280000300800 */
[----:B------:R-:W-:Y:S04]  /*13870*/  STL [R1+0x1028], R35 ;  /* 0x0010282301007387 */ /* 0x000fe80000100800 */
[----:B------:R-:W-:Y:S04]  /*13880*/  STL [R1+0x102c], R0 ;  /* 0x00102c0001007387 */ /* 0x000fe80000100800 */
[----:B------:R0:W-:Y:S04]  /*13890*/  STL.S16 [R1+0x824], R2 ;  /* 0x0008240201007387 */ /* 0x0001e80000100600 */
[----:B0-----:R-:W4:Y:S04]  /*138a0*/  LDL.LU R2, [R1+0x1114] ;  /* 0x0011140001027983 */ /* 0x001f280000300800 */
        /* <DEDUP_REMOVED lines=13> */
[----:B0-----:R-:W4:Y:S01]  /*13980*/  LDL.LU R17, [R1+0x10f8] ;  /* 0x0010f80001117983 */ /* 0x001f220000300800 */
[----:B--2---:R-:W-:-:S05]  /*13990*/  PRMT R34, RZ, 0x7610, R34 ;  /* 0x00007610ff227816 */ /* 0x004fca0000000022 */
[----:B------:R0:W-:Y:S04]  /*139a0*/  STL.S16 [R1+0x804], R34 ;  /* 0x0008042201007387 */ /* 0x0001e80000100600 */
[----:B------:R1:W-:Y:S01]  /*139b0*/  STL.S16 [R1+0x800], R14 ;  /* 0x0008000e01007387 */ /* 0x0003e20000100600 */
[----:B0-----:R-:W0:Y:S03]  /*139c0*/  LDC R34, c[0x0][0x3a0] ;  /* 0x0000e800ff227b82 */ /* 0x001e260000000800 */
[----:B-1----:R-:W2:Y:S04]  /*139d0*/  LDL.LU R14, [R1+0xe20] ;  /* 0x000e2000010e7983 */ /* 0x002ea80000300800 */
[----:B------:R1:W-:Y:S04]  /*139e0*/  STL.S16 [R1+0x7fc], R15 ;  /* 0x0007fc0f01007387 */ /* 0x0003e80000100600 */
[----:B-1----:R-:W2:Y:S01]  /*139f0*/  LDL.LU R15, [R1+0xe14] ;  /* 0x000e1400010f7983 */ /* 0x002ea20000300800 */
[----:B---3--:R-:W-:-:S02]  /*13a00*/  PRMT R32, RZ, 0x7610, R32 ;  /* 0x00007610ff207816 */ /* 0x008fc40000000020 */
[----:B------:R-:W-:Y:S02]  /*13a10*/  PRMT R60, RZ, 0x7610, R60 ;  /* 0x00007610ff3c7816 */ /* 0x000fe4000000003c */
[----:B------:R-:W-:Y:S01]  /*13a20*/  PRMT R0, RZ, 0x7610, R0 ;  /* 0x00007610ff007816 */ /* 0x000fe20000000000 */
[----:B------:R-:W-:Y:S01]  /*13a30*/  STL.S16 [R1+0x7f8], R32 ;  /* 0x0007f82001007387 */ /* 0x000fe20000100600 */
[----:B0-----:R-:W-:Y:S01]  /*13a40*/  IMAD R34, R33, -0x80, R34 ;  /* 0xffffff8021227824 */ /* 0x001fe200078e0222 */
[----:B------:R-:W-:Y:S02]  /*13a50*/  PRMT R35, RZ, 0x7610, R35 ;  /* 0x00007610ff237816 */ /* 0x000fe40000000023 */
[----:B------:R0:W-:Y:S02]  /*13a60*/  STL [R1+0x1034], R60 ;  /* 0x0010343c01007387 */ /* 0x0001e40000100800 */
[C---:B------:R-:W-:Y:S02]  /*13a70*/  ISETP.GT.AND P6, PT, R34.reuse, RZ, PT ;  /* 0x000000ff2200720c */ /* 0x040fe40003fc4270 */
[----:B------:R-:W-:Y:S01]  /*13a80*/  STL.S16 [R1+0x7f4], R27 ;  /* 0x0007f41b01007387 */ /* 0x000fe20000100600 */
[----:B------:R-:W-:-:S02]  /*13a90*/  ISETP.GT.AND P5, PT, R34, 0x1, PT ;  /* 0x000000012200780c */ /* 0x000fc40003fa4270 */
[C---:B------:R-:W-:Y:S01]  /*13aa0*/  ISETP.GT.AND P3, PT, R34.reuse, 0x2, PT ;  /* 0x000000022200780c */ /* 0x040fe20003f64270 */
[----:B------:R-:W-:Y:S01]  /*13ab0*/  STL.S16 [R1+0x7ec], R26 ;  /* 0x0007ec1a01007387 */ /* 0x000fe20000100600 */
[----:B------:R-:W-:Y:S02]  /*13ac0*/  ISETP.GT.AND P2, PT, R34, 0x3, PT ;  /* 0x000000032200780c */ /* 0x000fe40003f44270 */
[----:B0-----:R-:W-:Y:S01]  /*13ad0*/  PRMT R60, RZ, 0x7610, R60 ;  /* 0x00007610ff3c7816 */ /* 0x001fe2000000003c */
[----:B------:R0:W-:Y:S04]  /*13ae0*/  STL.S16 [R1+0x7e8], R23 ;  /* 0x0007e81701007387 */ /* 0x0001e80000100600 */
[----:B------:R1:W-:Y:S04]  /*13af0*/  STL.S16 [R1+0x7e4], R22 ;  /* 0x0007e41601007387 */ /* 0x0003e80000100600 */
[----:B------:R3:W-:Y:S04]  /*13b00*/  STL.S16 [R1+0x7e0], R21 ;  /* 0x0007e01501007387 */ /* 0x0007e80000100600 */
[----:B------:R0:W-:Y:S04]  /*13b10*/  STL.S16 [R1+0x7dc], R20 ;  /* 0x0007dc1401007387 */ /* 0x0001e80000100600 */
[----:B----4-:R-:W4:Y:S01]  /*13b20*/  @P6 LDG.E.U16 R7, desc[UR6][R30.64] ;  /* 0x000000061e076981 */ /* 0x010f22000c1e1500 */
[----:B--2---:R-:W-:-:S02]  /*13b30*/  IMAD.MOV.U32 R32, RZ, RZ, R14 ;  /* 0x000000ffff207224 */ /* 0x004fc400078e000e */
[----:B------:R-:W-:Y:S02]  /*13b40*/  IMAD.MOV.U32 R33, RZ, RZ, R15 ;  /* 0x000000ffff217224 */ /* 0x000fe400078e000f */
[----:B------:R-:W2:Y:S04]  /*13b50*/  LDL.LU R15, [R1+0x24] ;  /* 0x00002400010f7983 */ /* 0x000ea80000300800 */
[----:B------:R-:W2:Y:S04]  /*13b60*/  LDL.LU R14, [R1+0x28] ;  /* 0x00002800010e7983 */ /* 0x000ea80000300800 */
[----:B0-----:R-:W2:Y:S04]  /*13b70*/  LDL.LU R23, [R1+0x2c] ;  /* 0x00002c0001177983 */ /* 0x001ea80000300800 */
[----:B-1----:R-:W2:Y:S04]  /*13b80*/  LDL.LU R22, [R1+0x30] ;  /* 0x0000300001167983 */ /* 0x002ea80000300800 */
[----:B------:R-:W2:Y:S04]  /*13b90*/  @P6 LDG.E.U16 R6, desc[UR6][R32.64] ;  /* 0x0000000620066981 */ /* 0x000ea8000c1e1500 */
[----:B------:R-:W-:Y:S04]  /*13ba0*/  STL [R1+0xeec], R32 ;  /* 0x000eec2001007387 */ /* 0x000fe80000100800 */
[----:B------:R-:W-:Y:S04]  /*13bb0*/  STL [R1+0xfb0], R32 ;  /* 0x000fb02001007387 */ /* 0x000fe80000100800 */
[----:B------:R-:W-:Y:S04]  /*13bc0*/  STL [R1+0xee8], R33 ;  /* 0x000ee82101007387 */ /* 0x000fe80000100800 */
[----:B------:R-:W-:Y:S04]  /*13bd0*/  STL [R1+0xfb4], R33 ;  /* 0x000fb42101007387 */ /* 0x000fe80000100800 */
[----:B---3--:R-:W3:Y:S04]  /*13be0*/  LDL.LU R21, [R1+0x14] ;  /* 0x0000140001157983 */ /* 0x008ee80000300800 */
[----:B------:R-:W3:Y:S04]  /*13bf0*/  LDL.LU R20, [R1+0x18] ;  /* 0x0000180001147983 */ /* 0x000ee80000300800 */
[----:B----4-:R0:W-:Y:S04]  /*13c00*/  STL [R1+0xad8], R7 ;  /* 0x000ad80701007387 */ /* 0x0101e80000100800 */
[----:B0-----:R-:W4:Y:S04]  /*13c10*/  LDL.LU R7, [R1+0x1c] ;  /* 0x00001c0001077983 */ /* 0x001f280000300800 */
[----:B--2---:R-:W2:Y:S04]  /*13c20*/  @P5 LDG.E.U16 R13, desc[UR6][R14.64] ;  /* 0x000000060e0d5981 */ /* 0x004ea8000c1e1500 */
[----:B------:R-:W4:Y:S04]  /*13c30*/  @P5 LDG.E.U16 R12, desc[UR6][R22.64] ;  /* 0x00000006160c5981 */ /* 0x000f28000c1e1500 */
[----:B------:R0:W-:Y:S04]  /*13c40*/  STL [R1+0xadc], R6 ;  /* 0x000adc0601007387 */ /* 0x0001e80000100800 */
[----:B0-----:R-:W4:Y:S04]  /*13c50*/  LDL.LU R6, [R1+0x20] ;  /* 0x0000200001067983 */ /* 0x001f280000300800 */
[----:B------:R-:W-:Y:S04]  /*13c60*/  STL [R1+0xef4], R30 ;  /* 0x000ef41e01007387 */ /* 0x000fe80000100800 */
[----:B------:R-:W-:Y:S04]  /*13c70*/  STL [R1+0xfb8], R30 ;  /* 0x000fb81e01007387 */ /* 0x000fe80000100800 */
[----:B------:R-:W-:Y:S04]  /*13c80*/  STL [R1+0xef0], R31 ;  /* 0x000ef01f01007387 */ /* 0x000fe80000100800 */
[----:B------:R-:W-:Y:S04]  /*13c90*/  STL [R1+0xfbc], R31 ;  /* 0x000fbc1f01007387 */ /* 0x000fe80000100800 */
[----:B------:R-:W-:Y:S04]  /*13ca0*/  STL.64 [R1+0x718], R22 ;  /* 0x0007181601007387 */ /* 0x000fe80000100a00 */
[----:B------:R0:W-:Y:S01]  /*13cb0*/  STL.64 [R1+0x710], R14 ;  /* 0x0007100e01007387 */ /* 0x0001e20000100a00 */
[----:B---3--:R-:W-:-:S02]  /*13cc0*/  IMAD.MOV.U32 R32, RZ, RZ, R20 ;  /* 0x000000ffff207224 */ /* 0x008fc400078e0014 */
[----:B------:R-:W-:-:S05]  /*13cd0*/  IMAD.MOV.U32 R33, RZ, RZ, R21 ;  /* 0x000000ffff217224 */ /* 0x000fca00078e0015 */
[----:B------:R-:W3:Y:S04]  /*13ce0*/  @P3 LDG.E.U16 R19, desc[UR6][R32.64] ;  /* 0x0000000620133981 */ /* 0x000ee8000c1e1500 */
[----:B0-----:R-:W3:Y:S04]  /*13cf0*/  LDL.LU R15, [R1+0x4] ;  /* 0x00000400010f7983 */ /* 0x001ee80000300800 */
[----:B------:R-:W3:Y:S04]  /*13d00*/  LDL.LU R14, [R1+0x8] ;  /* 0x00000800010e7983 */ /* 0x000ee80000300800 */
[----:B--2---:R0:W-:Y:S04]  /*13d10*/  STL [R1+0xad0], R13 ;  /* 0x000ad00d01007387 */ /* 0x0041e80000100800 */
[----:B0-----:R-:W2:Y:S04]  /*13d20*/  LDL.LU R13, [R1+0xc] ;  /* 0x00000c00010d7983 */ /* 0x001ea80000300800 */
[----:B----4-:R0:W-:Y:S04]  /*13d30*/  STL [R1+0xad4], R12 ;  /* 0x000ad40c01007387 */ /* 0x0101e80000100800 */
[----:B------:R-:W4:Y:S04]  /*13d40*/  @P3 LDG.E.U16 R8, desc[UR6][R6.64] ;  /* 0x0000000606083981 */ /* 0x000f28000c1e1500 */
[----:B0-----:R-:W2:Y:S04]  /*13d50*/  LDL.LU R12, [R1+0x10] ;  /* 0x00001000010c7983 */ /* 0x001ea80000300800 */
[----:B------:R-:W4:Y:S04]  /*13d60*/  LDL.LU R27, [R1+0x4c] ;  /* 0x00004c00011b7983 */ /* 0x000f280000300800 */
[----:B------:R-:W4:Y:S04]  /*13d70*/  LDL.LU R26, [R1+0x50] ;  /* 0x00005000011a7983 */ /* 0x000f280000300800 */
[----:B------:R-:W4:Y:S04]  /*13d80*/  LDL.LU R21, [R1] ;  /* 0x0000000001157983 */ /* 0x000f280000300800 */
[----:B------:R-:W-:Y:S04]  /*13d90*/  STL.64 [R1+0x700], R32 ;  /* 0x0007002001007387 */ /* 0x000fe80000100a00 */
[----:B------:R-:W4:Y:S04]  /*13da0*/  LDL.LU R20, [R1+0x54] ;  /* 0x0000540001147983 */ /* 0x000f280000300800 */
[----:B------:R-:W4:Y:S04]  /*13db0*/  LDL.LU R31, [R1+0x3c] ;  /* 0x00003c00011f7983 */ /* 0x000f280000300800 */
[----:B------:R-:W4:Y:S04]  /*13dc0*/  LDL.LU R30, [R1+0x40] ;  /* 0x00004000011e7983 */ /* 0x000f280000300800 */
[----:B------:R-:W4:Y:S04]  /*13dd0*/  LDL.LU R23, [R1+0x44] ;  /* 0x0000440001177983 */ /* 0x000f280000300800 */
[----:B------:R0:W-:Y:S04]  /*13de0*/  STL.64 [R1+0x708], R6 ;  /* 0x0007080601007387 */ /* 0x0001e80000100a00 */
[----:B------:R-:W4:Y:S01]  /*13df0*/  LDL.LU R22, [R1+0x48] ;  /* 0x0000480001167983 */ /* 0x000f220000300800 */
[----:B------:R-:W-:-:S02]  /*13e00*/  ISETP.GT.AND P6, PT, R34, 0x4, PT ;  /* 0x000000042200780c */ /* 0x000fc40003fc4270 */
[C---:B------:R-:W-:Y:S01]  /*13e10*/  ISETP.GT.AND P5, PT, R34.reuse, 0x5, PT ;  /* 0x000000052200780c */ /* 0x040fe20003fa4270 */
[----:B---3--:R-:W3:Y:S04]  /*13e20*/  @P2 LDG.E.U16 R25, desc[UR6][R14.64] ;  /* 0x000000060e192981 */ /* 0x008ee8000c1e1500 */
[----:B0-----:R-:W3:Y:S04]  /*13e30*/  LDL.LU.64 R6, [R1+0x10f0] ;  /* 0x0010f00001067983 */ /* 0x001ee80000300a00 */
[----:B--2---:R-:W2:Y:S04]  /*13e40*/  @P2 LDG.E.U16 R18, desc[UR6][R12.64] ;  /* 0x000000060c122981 */ /* 0x004ea8000c1e1500 */
[----:B----4-:R0:W-:Y:S04]  /*13e50*/  STL [R1+0xacc], R8 ;  /* 0x000acc0801007387 */ /* 0x0101e80000100800 */
[----:B------:R-:W4:Y:S04]  /*13e60*/  @P6 LDG.E.U16 R39, desc[UR6][R26.64] ;  /* 0x000000061a276981 */ /* 0x000f28000c1e1500 */
[----:B0-----:R-:W3:Y:S04]  /*13e70*/  LDL.LU R8, [R1+0x10ec] ;  /* 0x0010ec0001087983 */ /* 0x001ee80000300800 */
[----:B------:R-:W3:Y:S04]  /*13e80*/  @P6 LDG.E.U16 R16, desc[UR6][R20.64] ;  /* 0x0000000614106981 */ /* 0x000ee8000c1e1500 */
[----:B------:R0:W-:Y:S01]  /*13e90*/  STL [R1+0xac8], R19 ;  /* 0x000ac81301007387 */ /* 0x0001e20000100800 */
[----:B------:R-:W-:-:S03]  /*13ea0*/  ISETP.GT.AND P3, PT, R34, 0x6, PT ;  /* 0x000000062200780c */ /* 0x000fc60003f64270 */
[----:B------:R1:W3:Y:S04]  /*13eb0*/  @P5 LDG.E.U16 R28, desc[UR6][R30.64] ;  /* 0x000000061e1c5981 */ /* 0x0002e8000c1e1500 */
[----:B0-----:R-:W4:Y:S04]  /*13ec0*/  LDL.LU R19, [R1+0x10e8] ;  /* 0x0010e80001137983 */ /* 0x001f280000300800 */
[----:B------:R-:W4:Y:S04]  /*13ed0*/  LDL.LU R33, [R1+0x34] ;  /* 0x0000340001217983 */ /* 0x000f280000300800 */
[----:B------:R-:W4:Y:S04]  /*13ee0*/  @P5 LDG.E.U16 R29, desc[UR6][R22.64] ;  /* 0x00000006161d5981 */ /* 0x000f28000c1e1500 */
[----:B------:R-:W4:Y:S04]  /*13ef0*/  LDL.LU R32, [R1+0x38] ;  /* 0x0000380001207983 */ /* 0x000f280000300800 */
[----:B------:R0:W-:Y:S04]  /*13f00*/  STL.64 [R1+0x6f8], R12 ;  /* 0x0006f80c01007387 */ /* 0x0001e80000100a00 */
[----:B0-----:R-:W4:Y:S01]  /*13f10*/  LDL.LU.64 R12, [R1+0x10e0] ;  /* 0x0010e000010c7983 */ /* 0x001f220000300a00 */
[----:B------:R-:W-:-:S03]  /*13f20*/  ISETP.GT.AND P2, PT, R34, 0x7, PT ;  /* 0x000000072200780c */ /* 0x000fc60003f44270 */
[----:B--2---:R0:W-:Y:S04]  /*13f30*/  STL [R1+0xac4], R18 ;  /* 0x000ac41201007387 */ /* 0x0041e80000100800 */
[----:B0-----:R-:W2:Y:S04]  /*13f40*/  LDL.LU R18, [R1+0x10d8] ;  /* 0x0010d80001127983 */ /* 0x001ea80000300800 */
[----:B------:R0:W-:Y:S04]  /*13f50*/  STL.64 [R1+0x6f0], R14 ;  /* 0x0006f00e01007387 */ /* 0x0001e80000100a00 */
[----:B0-----:R-:W2:Y:S04]  /*13f60*/  LDL.LU.64 R14, [R1+0x10d0] ;  /* 0x0010d000010e7983 */ /* 0x001ea80000300a00 */
[----:B---3--:R0:W-:Y:S04]  /*13f70*/  STL [R1+0xac0], R25 ;  /* 0x000ac01901007387 */ /* 0x0081e80000100800 */
[----:B0-----:R-:W3:Y:S04]  /*13f80*/  LDL.LU R25, [R1+0x10c8] ;  /* 0x0010c80001197983 */ /* 0x001ee80000300800 */
[----:B------:R0:W-:Y:S04]  /*13f90*/  STL.64 [R1+0x6e8], R20 ;  /* 0x0006e81401007387 */ /* 0x0001e80000100a00 */
[----:B----4-:R-:W4:Y:S04]  /*13fa0*/  @P3 LDG.E.U16 R24, desc[UR6][R32.64] ;  /* 0x0000000620183981 */ /* 0x010f28000c1e1500 */
[----:B0-----:R-:W2:Y:S04]  /*13fb0*/  LDL.LU.64 R20, [R1+0x10c0] ;  /* 0x0010c00001147983 */ /* 0x001ea80000300a00 */
[----:B------:R0:W-:Y:S04]  /*13fc0*/  STL [R1+0xabc], R16 ;  /* 0x000abc1001007387 */ /* 0x0001e80000100800 */
[----:B0-----:R-:W2:Y:S04]  /*13fd0*/  LDL.LU R16, [R1+0x10b8] ;  /* 0x0010b80001107983 */ /* 0x001ea80000300800 */
[----:B------:R0:W-:Y:S04]  /*13fe0*/  STL.64 [R1+0x6e0], R26 ;  /* 0x0006e01a01007387 */ /* 0x0001e80000100a00 */
[----:B0-----:R-:W2:Y:S04]  /*13ff0*/  LDL.LU.64 R26, [R1+0x10b0] ;  /* 0x0010b000011a7983 */ /* 0x001ea80000300a00 */
[----:B------:R0:W-:Y:S04]  /*14000*/  STL [R1+0xab8], R39 ;  /* 0x000ab82701007387 */ /* 0x0001e80000100800 */
[----:B0-----:R-:W2:Y:S04]  /*14010*/  LDL.LU R39, [R1+0x10a8] ;  /* 0x0010a80001277983 */ /* 0x001ea80000300800 */
[----:B------:R0:W-:Y:S04]  /*14020*/  STL.64 [R1+0x6d8], R22 ;  /* 0x0006d81601007387 */ /* 0x0001e80000100a00 */
[----:B0-----:R-:W2:Y:S04]  /*14030*/  LDL.LU.64 R22, [R1+0x10a0] ;  /* 0x0010a00001167983 */ /* 0x001ea80000300a00 */
[----:B------:R0:W-:Y:S04]  /*14040*/  STL [R1+0xab4], R29 ;  /* 0x000ab41d01007387 */ /* 0x0001e80000100800 */
[----:B0-----:R-:W2:Y:S04]  /*14050*/  LDL.LU R29, [R1+0x109c] ;  /* 0x00109c00011d7983 */ /* 0x001ea80000300800 */
[----:B------:R1:W-:Y:S02]  /*14060*/  STL.64 [R1+0x6d0], R30 ;  /* 0x0006d01e01007387 */ /* 0x0003e40000100a00 */
[----:B-1----:R-:W-:-:S02]  /*14070*/  IMAD.MOV.U32 R30, RZ, RZ, R61 ;  /* 0x000000ffff1e7224 */ /* 0x002fc400078e003d */
[----:B------:R-:W-:Y:S02]  /*14080*/  IMAD.MOV.U32 R31, RZ, RZ, R2 ;  /* 0x000000ffff1f7224 */ /* 0x000fe400078e0002 */
[----:B------:R-:W-:-:S03]  /*14090*/  IMAD.MOV.U32 R2, RZ, RZ, R4 ;  /* 0x000000ffff027224 */ /* 0x000fc600078e0004 */
[----:B------:R0:W2:Y:S04]  /*140a0*/  @P3 LDG.E.U16 R41, desc[UR6][R30.64] ;  /* 0x000000061e293981 */ /* 0x0000a8000c1e1500 */
[----:B------:R-:W3:Y:S04]  /*140b0*/  @P2 LDG.E.U16 R37, desc[UR6][R2.64] ;  /* 0x0000000602252981 */ /* 0x000ee8000c1e1500 */
[----:B------:R1:W-:Y:S01]  /*140c0*/  STL [R1+0xab0], R28 ;  /* 0x000ab01c01007387 */ /* 0x0003e20000100800 */
[----:B------:R-:W-:-:S03]  /*140d0*/  ISETP.GT.AND P6, PT, R34, 0x8, PT ;  /* 0x000000082200780c */ /* 0x000fc60003fc4270 */
[----:B-1----:R-:W3:Y:S04]  /*140e0*/  LDL.LU R28, [R1+0x1098] ;  /* 0x00109800011c7983 */ /* 0x002ee80000300800 */
[----:B------:R-:W-:Y:S04]  /*140f0*/  STL.64 [R1+0x6c8], R32 ;  /* 0x0006c82001007387 */ /* 0x000fe80000100a00 */
[----:B----4-:R1:W-:Y:S04]  /*14100*/  STL [R1+0xaac], R24 ;  /* 0x000aac1801007387 */ /* 0x0103e80000100800 */
[----:B-1----:R-:W4:Y:S04]  /*14110*/  LDL.LU R24, [R1+0x1094] ;  /* 0x0010940001187983 */ /* 0x002f280000300800 */
[----:B------:R0:W-:Y:S02]  /*14120*/  STL.64 [R1+0x6c0], R30 ;  /* 0x0006c01e01007387 */ /* 0x0001e40000100a00 */
[----:B0-----:R-:W-:-:S02]  /*14130*/  IMAD.MOV.U32 R30, RZ, RZ, R9 ;  /* 0x000000ffff1e7224 */ /* 0x001fc400078e0009 */
[----:B------:R-:W-:-:S05]  /*14140*/  IMAD.MOV.U32 R31, RZ, RZ, R5 ;  /* 0x000000ffff1f7224 */ /* 0x000fca00078e0005 */
[----:B------:R0:W4:Y:S04]  /*14150*/  @P2 LDG.E.U16 R40, desc[UR6][R30.64] ;  /* 0x000000061e282981 */ /* 0x000128000c1e1500 */
[----:B--2---:R1:W-:Y:S04]  /*14160*/  STL [R1+0xaa8], R41 ;  /* 0x000aa82901007387 */ /* 0x0043e80000100800 */
[----:B-1----:R-:W2:Y:S04]  /*14170*/  LDL.LU R41, [R1+0x1090] ;  /* 0x0010900001297983 */ /* 0x002ea80000300800 */
[----:B------:R-:W-:Y:S04]  /*14180*/  STL.64 [R1+0x6b8], R2 ;  /* 0x0006b80201007387 */ /* 0x000fe80000100a00 */
[----:B---3--:R1:W-:Y:S04]  /*14190*/  STL [R1+0xb5c], R37 ;  /* 0x000b5c2501007387 */ /* 0x0083e80000100800 */
[----:B-1----:R-:W3:Y:S04]  /*141a0*/  LDL.LU R37, [R1+0x108c] ;  /* 0x00108c0001257983 */ /* 0x002ee80000300800 */
[----:B------:R0:W-:Y:S01]  /*141b0*/  STL.64 [R1+0x6b0], R30 ;  /* 0x0006b01e01007387 */ /* 0x0001e20000100a00 */
[----:B------:R-:W-:-:S02]  /*141c0*/  IMAD.MOV.U32 R2, RZ, RZ, R11 ;  /* 0x000000ffff027224 */ /* 0x000fc400078e000b */
[----:B------:R-:W-:-:S05]  /*141d0*/  IMAD.MOV.U32 R3, RZ, RZ, R7 ;  /* 0x000000ffff037224 */ /* 0x000fca00078e0007 */
[----:B------:R-:W2:Y:S01]  /*141e0*/  @P6 LDG.E.U16 R47, desc[UR6][R2.64] ;  /* 0x00000006022f6981 */ /* 0x000ea2000c1e1500 */
[----:B0-----:R-:W-:Y:S02]  /*141f0*/  IMAD.MOV.U32 R30, RZ, RZ, R10 ;  /* 0x000000ffff1e7224 */ /* 0x001fe400078e000a */
[----:B------:R-:W-:-:S05]  /*14200*/  IMAD.MOV.U32 R31, RZ, RZ, R6 ;  /* 0x000000ffff1f7224 */ /* 0x000fca00078e0006 */
[----:B------:R-:W2:Y:S01]  /*14210*/  @P6 LDG.E.U16 R36, desc[UR6][R30.64] ;  /* 0x000000061e246981 */ /* 0x000ea2000c1e1500 */
[C---:B------:R-:W-:Y:S02]  /*14220*/  ISETP.GT.AND P5, PT, R34.reuse, 0x9, PT ;  /* 0x000000092200780c */ /* 0x040fe40003fa4270 */
[----:B------:R-:W-:Y:S01]  /*14230*/  ISETP.GT.AND P3, PT, R34, 0xa, PT ;  /* 0x0000000a2200780c */ /* 0x000fe20003f64270 */
[----:B------:R-:W-:Y:S02]  /*14240*/  IMAD.MOV.U32 R10, RZ, RZ, R12 ;  /* 0x000000ffff0a7224 */ /* 0x000fe400078e000c */
[----:B------:R-:W-:-:S08]  /*14250*/  IMAD.MOV.U32 R11, RZ, RZ, R8 ;  /* 0x000000ffff0b7224 */ /* 0x000fd000078e0008 */
[----:B------:R0:W3:Y:S04]  /*14260*/  @P5 LDG.E.U16 R43, desc[UR6][R10.64] ;  /* 0x000000060a2b5981 */ /* 0x0000e8000c1e1500 */
[----:B----4-:R1:W-:Y:S04]  /*14270*/  STL [R1+0xb58], R40 ;  /* 0x000b582801007387 */ /* 0x0103e80000100800 */
[----:B-1----:R-:W4:Y:S04]  /*14280*/  LDL.LU R40, [R1+0x1088] ;  /* 0x0010880001287983 */ /* 0x002f280000300800 */
[----:B------:R-:W-:Y:S04]  /*14290*/  STL.64 [R1+0x6a8], R30 ;  /* 0x0006a81e01007387 */ /* 0x000fe80000100a00 */
[----:B--2---:R1:W-:Y:S04]  /*142a0*/  STL [R1+0xaa4], R36 ;  /* 0x000aa42401007387 */ /* 0x0043e80000100800 */
[----:B-1----:R-:W2:Y:S04]  /*142b0*/  LDL.LU R36, [R1+0x1084] ;  /* 0x0010840001247983 */ /* 0x002ea80000300800 */
[----:B------:R1:W-:Y:S04]  /*142c0*/  STL.64 [R1+0x6a0], R2 ;  /* 0x0006a00201007387 */ /* 0x0003e80000100a00 */
[----:B------:R0:W-:Y:S01]  /*142d0*/  STL [R1+0xaa0], R47 ;  /* 0x000aa02f01007387 */ /* 0x0001e20000100800 */
[----:B-1----:R-:W-:-:S02]  /*142e0*/  IMAD.MOV.U32 R2, RZ, RZ, R17 ;  /* 0x000000ffff027224 */ /* 0x002fc400078e0011 */
[----:B------:R-:W-:Y:S01]  /*142f0*/  IMAD.MOV.U32 R3, RZ, RZ, R13 ;  /* 0x000000ffff037224 */ /* 0x000fe200078e000d */
[----:B0-----:R-:W2:Y:S04]  /*14300*/  LDL.LU R47, [R1+0x1080] ;  /* 0x00108000012f7983 */ /* 0x001ea80000300800 */
[----:B------:R0:W-:Y:S04]  /*14310*/  STL.64 [R1+0x698], R10 ;  /* 0x0006980a01007387 */ /* 0x0001e80000100a00 */
[----:B------:R1:W2:Y:S01]  /*14320*/  @P5 LDG.E.U16 R42, desc[UR6][R2.64] ;  /* 0x00000006022a5981 */ /* 0x0002a2000c1e1500 */
[----:B0-----:R-:W-:-:S02]  /*14330*/  IMAD.MOV.U32 R10, RZ, RZ, R18 ;  /* 0x000000ffff0a7224 */ /* 0x001fc400078e0012 */
[----:B------:R-:W-:-:S05]  /*14340*/  IMAD.MOV.U32 R11, RZ, RZ, R14 ;  /* 0x000000ffff0b7224 */ /* 0x000fca00078e000e */
[----:B------:R-:W4:Y:S01]  /*14350*/  @P3 LDG.E.U16 R38, desc[UR6][R10.64] ;  /* 0x000000060a263981 */ /* 0x000f22000c1e1500 */
[----:B------:R-:W-:-:S03]  /*14360*/  ISETP.GT.AND P2, PT, R34, 0xb, PT ;  /* 0x0000000b2200780c */ /* 0x000fc60003f44270 */
[----:B---3--:R0:W-:Y:S04]  /*14370*/  STL [R1+0xa9c], R43 ;  /* 0x000a9c2b01007387 */ /* 0x0081e80000100800 */
[----:B0-----:R-:W3:Y:S04]  /*14380*/  LDL.LU R43, [R1+0x107c] ;  /* 0x00107c00012b7983 */ /* 0x001ee80000300800 */
[----:B------:R1:W-:Y:S02]  /*14390*/  STL.64 [R1+0x690], R2 ;  /* 0x0006900201007387 */ /* 0x0003e40000100a00 */
[----:B-1----:R-:W-:Y:S01]  /*143a0*/  IMAD.MOV.U32 R2, RZ, RZ, R19 ;  /* 0x000000ffff027224 */ /* 0x002fe200078e0013 */
[----:B------:R-:W-:-:S05]  /*143b0*/  MOV R3, R15 ;  /* 0x0000000f00037202 */ /* 0x000fca0000000f00 */
[----:B------:R0:W3:Y:S04]  /*143c0*/  @P3 LDG.E.U16 R49, desc[UR6][R2.64] ;  /* 0x0000000602313981 */ /* 0x0000e8000c1e1500 */
[----:B--2---:R1:W-:Y:S04]  /*143d0*/  STL [R1+0xa98], R42 ;  /* 0x000a982a01007387 */ /* 0x0043e80000100800 */
[----:B-1----:R-:W2:Y:S04]  /*143e0*/  LDL.LU R42, [R1+0x1078] ;  /* 0x00107800012a7983 */ /* 0x002ea80000300800 */
[----:B------:R1:W-:Y:S04]  /*143f0*/  STL.64 [R1+0x688], R10 ;  /* 0x0006880a01007387 */ /* 0x0003e80000100a00 */
[----:B----4-:R4:W-:Y:S01]  /*14400*/  STL [R1+0xa94], R38 ;  /* 0x000a942601007387 */ /* 0x0109e20000100800 */
[----:B-1----:R-:W-:-:S02]  /*14410*/  IMAD.MOV.U32 R10, RZ, RZ, R20 ;  /* 0x000000ffff0a7224 */ /* 0x002fc400078e0014 */
[----:B------:R-:W-:Y:S01]  /*14420*/  IMAD.MOV.U32 R11, RZ, RZ, R16 ;  /* 0x000000ffff0b7224 */ /* 0x000fe200078e0010 */
[----:B----4-:R-:W4:Y:S04]  /*14430*/  LDL.LU R38, [R1+0x1074] ;  /* 0x0010740001267983 */ /* 0x010f280000300800 */
[----:B------:R0:W-:Y:S04]  /*14440*/  STL.64 [R1+0x680], R2 ;  /* 0x0006800201007387 */ /* 0x0001e80000100a00 */
[----:B------:R1:W2:Y:S01]  /*14450*/  @P2 LDG.E.U16 R45, desc[UR6][R10.64] ;  /* 0x000000060a2d2981 */ /* 0x0002a2000c1e1500 */
[----:B0-----:R-:W-:-:S02]  /*14460*/  IMAD.MOV.U32 R2, RZ, RZ, R25 ;  /* 0x000000ffff027224 */ /* 0x001fc400078e0019 */
[----:B------:R-:W-:-:S05]  /*14470*/  IMAD.MOV.U32 R3, RZ, RZ, R21 ;  /* 0x000000ffff037224 */ /* 0x000fca00078e0015 */
[----:B------:R-:W4:Y:S01]  /*14480*/  @P2 LDG.E.U16 R48, desc[UR6][R2.64] ;  /* 0x0000000602302981 */ /* 0x000f22000c1e1500 */
[C---:B------:R-:W-:Y:S02]  /*14490*/  ISETP.GT.AND P6, PT, R34.reuse, 0xc, PT ;  /* 0x0000000c2200780c */ /* 0x040fe40003fc4270 */
[----:B------:R-:W-:Y:S01]  /*144a0*/  ISETP.GT.AND P5, PT, R34, 0xd, PT ;  /* 0x0000000d2200780c */ /* 0x000fe20003fa4270 */
[----:B---3--:R0:W-:Y:S04]  /*144b0*/  STL [R1+0xa90], R49 ;  /* 0x000a903101007387 */ /* 0x0081e80000100800 */
[----:B0-----:R-:W3:Y:S04]  /*144c0*/  LDL.LU R49, [R1+0x1070] ;  /* 0x0010700001317983 */ /* 0x001ee80000300800 */
[----:B------:R1:W-:Y:S02]  /*144d0*/  STL.64 [R1+0x678], R10 ;  /* 0x0006780a01007387 */ /* 0x0003e40000100a00 */
[----:B-1----:R-:W-:-:S02]  /*144e0*/  IMAD.MOV.U32 R10, RZ, RZ, R26 ;  /* 0x000000ffff0a7224 */ /* 0x002fc400078e001a */
[----:B------:R-:W-:-:S05]  /*144f0*/  IMAD.MOV.U32 R11, RZ, RZ, R22 ;  /* 0x000000ffff0b7224 */ /* 0x000fca00078e0016 */
        /* <DEDUP_REMOVED lines=33> */
[----:B---3--:R0:W-:Y:S01]  /*14710*/  STL [R1+0xa78], R50 ;  /* 0x000a783201007387 */ /* 0x0081e20000100800 */
[----:B------:R-:W-:-:S03]  /*14720*/  ISETP.GT.AND P6, PT, R34, 0x10, PT ;  /* 0x000000102200780c */ /* 0x000fc60003fc4270 */
[----:B0-----:R-:W3:Y:S04]  /*14730*/  LDL.LU R50, [R1+0x1058] ;  /* 0x0010580001327983 */ /* 0x001ee80000300800 */
[----:B------:R1:W-:Y:S02]  /*14740*/  STL.64 [R1+0x648], R10 ;  /* 0x0006480a01007387 */ /* 0x0003e40000100a00 */
[----:B-1----:R-:W-:Y:S02]  /*14750*/  IMAD.MOV.U32 R10, RZ, RZ, R42 ;  /* 0x000000ffff0a7224 */ /* 0x002fe400078e002a */
        /* <DEDUP_REMOVED lines=9> */
[----:B------:R-:W2:Y:S04]  /*147f0*/  LDL R12, [R1+0xa5c] ;  /* 0x000a5c00010c7983 */ /* 0x000ea80000100800 */
[----:B------:R-:W2:Y:S04]  /*14800*/  LDL R7, [R1+0xa58] ;  /* 0x000a580001077983 */ /* 0x000ea80000100800 */
        /* <DEDUP_REMOVED lines=14> */
[----:B------:R-:W2:Y:S04]  /*148f0*/  LDL R13, [R1+0xa54] ;  /* 0x000a5400010d7983 */ /* 0x000ea80000100800 */
[----:B------:R-:W2:Y:S04]  /*14900*/  LDL R33, [R1+0xa50] ;  /* 0x000a500001217983 */ /* 0x000ea80000100800 */
[----:B------:R-:W-:Y:S04]  /*14910*/  STL.64 [R1+0x628], R10 ;  /* 0x0006280a01007387 */ /* 0x000fe80000100a00 */
[----:B----4-:R1:W-:Y:S04]  /*14920*/  STL [R1+0xa6c], R52 ;  /* 0x000a6c3401007387 */ /* 0x0103e80000100800 */
[----:B-1----:R-:W4:Y:S04]  /*14930*/  LDL.LU R52, [R1+0x1044] ;  /* 0x0010440001347983 */ /* 0x002f280000300800 */
[----:B------:R-:W2:Y:S04]  /*14940*/  LDL.LU R31, [R1+0xa3c] ;  /* 0x000a3c00011f7983 */ /* 0x000ea80000300800 */
[----:B------:R0:W-:Y:S01]  /*14950*/  STL.64 [R1+0x620], R2 ;  /* 0x0006200201007387 */ /* 0x0001e20000100a00 */
[----:B------:R-:W-:-:S02]  /*14960*/  IMAD.MOV.U32 R10, RZ, RZ, R55 ;  /* 0x000000ffff0a7224 */ /* 0x000fc400078e0037 */
[----:B------:R-:W-:Y:S01]  /*14970*/  IMAD.MOV.U32 R11, RZ, RZ, R51 ;  /* 0x000000ffff0b7224 */ /* 0x000fe200078e0033 */
[----:B------:R-:W2:Y:S04]  /*14980*/  LDL.LU R30, [R1+0xa38] ;  /* 0x000a3800011e7983 */ /* 0x000ea80000300800 */
[----:B------:R-:W2:Y:S01]  /*14990*/  @P5 LDG.E.U16 R54, desc[UR6][R10.64] ;  /* 0x000000060a365981 */ /* 0x000ea2000c1e1500 */
[----:B0-----:R-:W-:Y:S02]  /*149a0*/  IMAD.MOV.U32 R2, RZ, RZ, R50 ;  /* 0x000000ffff027224 */ /* 0x001fe400078e0032 */
[----:B------:R-:W-:-:S05]  /*149b0*/  IMAD.MOV.U32 R3, RZ, RZ, R46 ;  /* 0x000000ffff037224 */ /* 0x000fca00078e002e */
[----:B------:R-:W2:Y:S04]  /*149c0*/  @P5 LDG.E.U16 R58, desc[UR6][R2.64] ;  /* 0x00000006023a5981 */ /* 0x000ea8000c1e1500 */
[----:B---3--:R0:W-:Y:S04]  /*149d0*/  STL [R1+0xa68], R59 ;  /* 0x000a683b01007387 */ /* 0x0081e80000100800 */
[----:B0-----:R-:W3:Y:S04]  /*149e0*/  LDL.LU R59, [R1+0x1040] ;  /* 0x00104000013b7983 */ /* 0x001ee80000300800 */
[----:B------:R-:W3:Y:S04]  /*149f0*/  LDL.LU R14, [R1+0x70] ;  /* 0x00007000010e7983 */ /* 0x000ee80000300800 */
[----:B------:R-:W3:Y:S04]  /*14a00*/  LDL R5, [R1+0xa4c] ;  /* 0x000a4c0001057983 */ /* 0x000ee80000100800 */
[----:B------:R-:W3:Y:S04]  /*14a10*/  LDL R32, [R1+0xa48] ;  /* 0x000a480001207983 */ /* 0x000ee80000100800 */
[----:B------:R-:W-:Y:S04]  /*14a20*/  STL.64 [R1+0x618], R2 ;  /* 0x0006180201007387 */ /* 0x000fe80000100a00 */
[----:B--2---:R0:W-:Y:S04]  /*14a30*/  STL [R1+0xa64], R58 ;  /* 0x000a643a01007387 */ /* 0x0041e80000100800 */
[----:B0-----:R-:W2:Y:S04]  /*14a40*/  LDL.LU R58, [R1+0x103c] ;  /* 0x00103c00013a7983 */ /* 0x001ea80000300800 */
[----:B------:R-:W3:Y:S04]  /*14a50*/  LDL.LU R2, [R1+0x68] ;  /* 0x0000680001027983 */ /* 0x000ee80000300800 */
[----:B------:R-:W-:Y:S04]  /*14a60*/  STL.64 [R1+0x610], R10 ;  /* 0x0006100a01007387 */ /* 0x000fe80000100a00 */
[----:B------:R0:W-:Y:S04]  /*14a70*/  STL [R1+0xa60], R54 ;  /* 0x000a603601007387 */ /* 0x0001e80000100800 */
[----:B0-----:R-:W3:Y:S01]  /*14a80*/  LDL.LU R54, [R1+0x1038] ;  /* 0x0010380001367983 */ /* 0x001ee20000300800 */
[C---:B------:R-:W-:Y:S01]  /*14a90*/  ISETP.GT.AND P3, PT, R34.reuse, 0x12, PT ;  /* 0x000000122200780c */ /* 0x040fe20003f64270 */
[----:B------:R-:W-:Y:S01]  /*14aa0*/  IMAD.MOV.U32 R20, RZ, RZ, R56 ;  /* 0x000000ffff147224 */ /* 0x000fe200078e0038 */
[----:B------:R-:W-:Y:S01]  /*14ab0*/  ISETP.GT.AND P2, PT, R34, 0x13, PT ;  /* 0x000000132200780c */ /* 0x000fe20003f44270 */
[----:B------:R-:W3:Y:S01]  /*14ac0*/  LDL.LU R9, [R1+0x58] ;  /* 0x0000580001097983 */ /* 0x000ee20000300800 */
[----:B----4-:R-:W-:-:S02]  /*14ad0*/  IMAD.MOV.U32 R21, RZ, RZ, R52 ;  /* 0x000000ffff157224 */ /* 0x010fc400078e0034 */
[----:B------:R-:W-:Y:S01]  /*14ae0*/  IMAD.MOV.U32 R16, RZ, RZ, R57 ;  /* 0x000000ffff107224 */ /* 0x000fe200078e0039 */
[----:B------:R-:W4:Y:S01]  /*14af0*/  LDL.LU R18, [R1+0x5c] ;  /* 0x00005c0001127983 */ /* 0x000f220000300800 */
[----:B------:R-:W-:-:S03]  /*14b00*/  IMAD.MOV.U32 R17, RZ, RZ, R53 ;  /* 0x000000ffff117224 */ /* 0x000fc600078e0035 */
[----:B------:R-:W4:Y:S04]  /*14b10*/  LDL.LU R3, [R1+0x6c] ;  /* 0x00006c0001037983 */ /* 0x000f280000300800 */
[----:B------:R-:W4:Y:S04]  /*14b20*/  LDL R10, [R1+0xa44] ;  /* 0x000a4400010a7983 */ /* 0x000f280000100800 */
[----:B------:R-:W4:Y:S04]  /*14b30*/  LDL R11, [R1+0xa40] ;  /* 0x000a4000010b7983 */ /* 0x000f280000100800 */
[----:B------:R-:W-:Y:S04]  /*14b40*/  STL.64 [R1+0x608], R20 ;  /* 0x0006081401007387 */ /* 0x000fe80000100a00 */
[----:B------:R-:W4:Y:S04]  /*14b50*/  @P3 LDG.E.U16 R12, desc[UR6][R20.64] ;  /* 0x00000006140c3981 */ /* 0x000f28000c1e1500 */
[----:B------:R2:W-:Y:S04]  /*14b60*/  STL.64 [R1+0x600], R16 ;  /* 0x0006001001007387 */ /* 0x0005e80000100a00 */
[----:B------:R2:W4:Y:S02]  /*14b70*/  @P3 LDG.E.U16 R7, desc[UR6][R16.64] ;  /* 0x0000000610073981 */ /* 0x000524000c1e1500 */
[----:B--2---:R-:W-:Y:S01]  /*14b80*/  MOV R16, R58 ;  /* 0x0000003a00107202 */ /* 0x004fe20000000f00 */
[----:B---3--:R-:W-:-:S05]  /*14b90*/  IMAD.MOV.U32 R17, RZ, RZ, R54 ;  /* 0x000000ffff117224 */ /* 0x008fca00078e0036 */
[----:B------:R-:W2:Y:S01]  /*14ba0*/  @P2 LDG.E.U16 R13, desc[UR6][R16.64] ;  /* 0x00000006100d2981 */ /* 0x000ea2000c1e1500 */
[----:B------:R-:W-:Y:S01]  /*14bb0*/  ISETP.GT.AND P6, PT, R34, 0x14, PT ;  /* 0x000000142200780c */ /* 0x000fe20003fc4270 */
[----:B------:R-:W-:Y:S02]  /*14bc0*/  IMAD.MOV.U32 R15, RZ, RZ, R59 ;  /* 0x000000ffff0f7224 */ /* 0x000fe400078e003b */
[----:B----4-:R-:W-:-:S03]  /*14bd0*/  IMAD.MOV.U32 R19, RZ, RZ, R18 ;  /* 0x000000ffff137224 */ /* 0x010fc600078e0012 */
[----:B------:R0:W3:Y:S01]  /*14be0*/  @P2 LDG.E.U16 R33, desc[UR6][R14.64] ;  /* 0x000000060e212981 */ /* 0x0000e2000c1e1500 */
[----:B------:R-:W-:-:S06]  /*14bf0*/  IMAD.MOV.U32 R18, RZ, RZ, R3 ;  /* 0x000000ffff127224 */ /* 0x000fcc00078e0003 */
[----:B------:R-:W4:Y:S04]  /*14c00*/  @P6 LDG.E.U16 R5, desc[UR6][R18.64] ;  /* 0x0000000612056981 */ /* 0x000f28000c1e1500 */
[----:B------:R1:W-:Y:S04]  /*14c10*/  @P3 STL [R1+0xa5c], R12 ;  /* 0x000a5c0c01003387 */ /* 0x0003e80000100800 */
[----:B-1----:R-:W4:Y:S04]  /*14c20*/  LDL.LU R12, [R1+0x60] ;  /* 0x00006000010c7983 */ /* 0x002f280000300800 */
[----:B------:R1:W-:Y:S04]  /*14c30*/  @P3 STL [R1+0xa58], R7 ;  /* 0x000a580701003387 */ /* 0x0003e80000100800 */
[----:B-1----:R-:W4:Y:S04]  /*14c40*/  LDL.LU R7, [R1+0x90] ;  /* 0x0000900001077983 */ /* 0x002f280000300800 */
[----:B------:R1:W-:Y:S04]  /*14c50*/  STL.64 [R1+0x5f8], R16 ;  /* 0x0005f81001007387 */ /* 0x0003e80000100a00 */
[----:B-1----:R-:W4:Y:S04]  /*14c60*/  LDL.LU R16, [R1+0x64] ;  /* 0x0000640001107983 */ /* 0x002f280000300800 */
[----:B------:R-:W-:Y:S04]  /*14c70*/  STL.64 [R1+0x5f0], R14 ;  /* 0x0005f00e01007387 */ /* 0x000fe80000100a00 */
[----:B--2---:R1:W-:Y:S04]  /*14c80*/  @P2 STL [R1+0xa54], R13 ;  /* 0x000a540d01002387 */ /* 0x0043e80000100800 */
[----:B-1----:R-:W2:Y:S01]  /*14c90*/  LDL.LU R13, [R1+0x74] ;  /* 0x00007400010d7983 */ /* 0x002ea20000300800 */
[----:B0-----:R-:W-:-:S02]  /*14ca0*/  IMAD.MOV.U32 R14, RZ, RZ, R2 ;  /* 0x000000ffff0e7224 */ /* 0x001fc400078e0002 */
[----:B------:R-:W-:Y:S01]  /*14cb0*/  IMAD.MOV.U32 R15, RZ, RZ, R9 ;  /* 0x000000ffff0f7224 */ /* 0x000fe200078e0009 */
[----:B---3--:R0:W-:Y:S01]  /*14cc0*/  @P2 STL [R1+0xa50], R33 ;  /* 0x000a502101002387 */ /* 0x0081e20000100800 */
[----:B------:R-:W-:-:S03]  /*14cd0*/  ISETP.GT.AND P5, PT, R34, 0x15, PT ;  /* 0x000000152200780c */ /* 0x000fc60003fa4270 */
[----:B------:R-:W3:Y:S04]  /*14ce0*/  LDL.LU R9, [R1+0x78] ;  /* 0x0000780001097983 */ /* 0x000ee80000300800 */
[----:B------:R-:W3:Y:S04]  /*14cf0*/  LDL.LU R2, [R1+0x88] ;  /* 0x0000880001027983 */ /* 0x000ee80000300800 */
[----:B------:R-:W3:Y:S04]  /*14d00*/  LDL R17, [R1+0xb4c] ;  /* 0x000b4c0001117983 */ /* 0x000ee80000100800 */
[----:B------:R-:W3:Y:S04]  /*14d10*/  @P6 LDG.E.U16 R32, desc[UR6][R14.64] ;  /* 0x000000060e206981 */ /* 0x000ee8000c1e1500 */
[----:B------:R-:W-:Y:S04]  /*14d20*/  STL.64 [R1+0x5e0], R14 ;  /* 0x0005e00e01007387 */ /* 0x000fe80000100a00 */
[----:B0-----:R-:W3:Y:S04]  /*14d30*/  LDL R33, [R1+0xb48] ;  /* 0x000b480001217983 */ /* 0x001ee80000100800 */
[----:B------:R-:W-:Y:S04]  /*14d40*/  STL.64 [R1+0x5e8], R18 ;  /* 0x0005e81201007387 */ /* 0x000fe80000100a00 */
[----:B----4-:R0:W-:Y:S04]  /*14d50*/  @P6 STL [R1+0xa4c], R5 ;  /* 0x000a4c0501006387 */ /* 0x0101e80000100800 */
[----:B0-----:R-:W4:Y:S01]  /*14d60*/  LDL.LU R5, [R1+0x7c] ;  /* 0x00007c0001057983 */ /* 0x001f220000300800 */
[----:B------:R-:W-:-:S03]  /*14d70*/  IMAD.MOV.U32 R18, RZ, RZ, R7 ;  /* 0x000000ffff127224 */ /* 0x000fc600078e0007 */
[----:B------:R-:W4:Y:S01]  /*14d80*/  LDL.LU R3, [R1+0x8c] ;  /* 0x00008c0001037983 */ /* 0x000f220000300800 */
[----:B------:R-:W-:Y:S02]  /*14d90*/  IMAD.MOV.U32 R19, RZ, RZ, R12 ;  /* 0x000000ffff137224 */ /* 0x000fe400078e000c */
[----:B------:R-:W-:Y:S01]  /*14da0*/  IMAD.MOV.U32 R21, RZ, RZ, R16 ;  /* 0x000000ffff157224 */ /* 0x000fe200078e0010 */
[----:B------:R-:W-:Y:S01]  /*14db0*/  ISETP.GT.AND P3, PT, R34, 0x16, PT ;  /* 0x000000162200780c */ /* 0x000fe20003f64270 */
[----:B------:R-:W4:Y:S04]  /*14dc0*/  LDL.LU R15, [R1+0x80] ;  /* 0x00008000010f7983 */ /* 0x000f280000300800 */
[----:B------:R0:W4:Y:S04]  /*14dd0*/  @P5 LDG.E.U16 R11, desc[UR6][R18.64] ;  /* 0x00000006120b5981 */ /* 0x000128000c1e1500 */
[----:B------:R-:W4:Y:S01]  /*14de0*/  LDL.LU R14, [R1+0xb0] ;  /* 0x0000b000010e7983 */ /* 0x000f220000300800 */
[----:B--2---:R-:W-:-:S05]  /*14df0*/  IMAD.MOV.U32 R20, RZ, RZ, R13 ;  /* 0x000000ffff147224 */ /* 0x004fca00078e000d */
[----:B------:R4:W2:Y:S04]  /*14e00*/  @P5 LDG.E.U16 R10, desc[UR6][R20.64] ;  /* 0x00000006140a5981 */ /* 0x0008a8000c1e1500 */
[----:B---3--:R1:W-:Y:S04]  /*14e10*/  @P6 STL [R1+0xa48], R32 ;  /* 0x000a482001006387 */ /* 0x0083e80000100800 */
[----:B------:R-:W3:Y:S04]  /*14e20*/  LDL.LU R12, [R1+0x84] ;  /* 0x00008400010c7983 */ /* 0x000ee80000300800 */
[----:B------:R-:W3:Y:S04]  /*14e30*/  LDL.LU R7, [R1+0x94] ;  /* 0x0000940001077983 */ /* 0x000ee80000300800 */
[----:B------:R0:W-:Y:S04]  /*14e40*/  STL.64 [R1+0x5d0], R18 ;  /* 0x0005d01201007387 */ /* 0x0001e80000100a00 */
[----:B-1----:R-:W3:Y:S04]  /*14e50*/  LDL R32, [R1+0xa34] ;  /* 0x000a340001207983 */ /* 0x002ee80000100800 */
[----:B------:R4:W-:Y:S01]  /*14e60*/  STL.64 [R1+0x5d8], R20 ;  /* 0x0005d81401007387 */ /* 0x0009e20000100a00 */
[----:B0-----:R-:W-:-:S03]  /*14e70*/  IMAD.MOV.U32 R18, RZ, RZ, R2 ;  /* 0x000000ffff127224 */ /* 0x001fc600078e0002 */
[----:B------:R-:W3:Y:S01]  /*14e80*/  LDL.LU R13, [R1+0x98] ;  /* 0x00009800010d7983 */ /* 0x000ee20000300800 */
[----:B------:R-:W-:-:S05]  /*14e90*/  IMAD.MOV.U32 R19, RZ, RZ, R9 ;  /* 0x000000ffff137224 */ /* 0x000fca00078e0009 */
[----:B------:R0:W3:Y:S01]  /*14ea0*/  @P3 LDG.E.U16 R30, desc[UR6][R18.64] ;  /* 0x00000006121e3981 */ /* 0x0000e2000c1e1500 */
[----:B----4-:R-:W-:Y:S02]  /*14eb0*/  IMAD.MOV.U32 R20, RZ, RZ, R3 ;  /* 0x000000ffff147224 */ /* 0x010fe400078e0003 */
[----:B------:R-:W-:-:S05]  /*14ec0*/  IMAD.MOV.U32 R21, RZ, RZ, R5 ;  /* 0x000000ffff157224 */ /* 0x000fca00078e0005 */
[----:B------:R-:W4:Y:S04]  /*14ed0*/  @P3 LDG.E.U16 R31, desc[UR6][R20.64] ;  /* 0x00000006141f3981 */ /* 0x000f28000c1e1500 */
[----:B------:R1:W-:Y:S04]  /*14ee0*/  @P5 STL [R1+0xa40], R11 ;  /* 0x000a400b01005387 */ /* 0x0003e80000100800 */
[----:B-1----:R-:W4:Y:S04]  /*14ef0*/  LDL.LU R11, [R1+0xa8] ;  /* 0x0000a800010b7983 */ /* 0x002f280000300800 */
[----:B--2---:R1:W-:Y:S04]  /*14f00*/  @P5 STL [R1+0xa44], R10 ;  /* 0x000a440a01005387 */ /* 0x0043e80000100800 */
[----:B-1----:R-:W2:Y:S04]  /*14f10*/  LDL.LU R10, [R1+0x9c] ;  /* 0x00009c00010a7983 */ /* 0x002ea80000300800 */
[----:B------:R-:W2:Y:S04]  /*14f20*/  LDL.LU R9, [R1+0xac] ;  /* 0x0000ac0001097983 */ /* 0x000ea80000300800 */
[----:B------:R-:W2:Y:S01]  /*14f30*/  LDL R2, [R1+0xa30] ;  /* 0x000a300001027983 */ /* 0x000ea20000100800 */
[----:B------:R-:W-:-:S03]  /*14f40*/  ISETP.GT.AND P2, PT, R34, 0x17, PT ;  /* 0x000000172200780c */ /* 0x000fc60003f44270 */
[----:B------:R0:W-:Y:S01]  /*14f50*/  STL.64 [R1+0x5c0], R18 ;  /* 0x0005c01201007387 */ /* 0x0001e20000100a00 */
[----:B------:R-:W-:-:S03]  /*14f60*/  ISETP.GT.AND P6, PT, R34, 0x18, PT ;  /* 0x000000182200780c */ /* 0x000fc60003fc4270 */
[----:B------:R1:W-:Y:S01]  /*14f70*/  STL.64 [R1+0x5c8], R20 ;  /* 0x0005c81401007387 */ /* 0x0003e20000100a00 */
[----:B0-----:R-:W-:Y:S02]  /*14f80*/  IMAD.MOV.U32 R18, RZ, RZ, R14 ;  /* 0x000000ffff127224 */ /* 0x001fe400078e000e */
[----:B------:R-:W-:Y:S02]  /*14f90*/  IMAD.MOV.U32 R19, RZ, RZ, R15 ;  /* 0x000000ffff137224 */ /* 0x000fe400078e000f */
[----:B---3--:R-:W-:Y:S02]  /*14fa0*/  IMAD.MOV.U32 R14, RZ, RZ, R7 ;  /* 0x000000ffff0e7224 */ /* 0x008fe400078e0007 */
[----:B------:R-:W-:Y:S01]  /*14fb0*/  IMAD.MOV.U32 R15, RZ, RZ, R12 ;  /* 0x000000ffff0f7224 */ /* 0x000fe200078e000c */
[----:B------:R-:W3:Y:S04]  /*14fc0*/  @P2 LDG.E.U16 R33, desc[UR6][R18.64] ;  /* 0x0000000612212981 */ /* 0x000ee8000c1e1500 */
[----:B------:R-:W3:Y:S04]  /*14fd0*/  @P2 LDG.E.U16 R17, desc[UR6][R14.64] ;  /* 0x000000060e112981 */ /* 0x000ee8000c1e1500 */
[----:B----4-:R-:W-:Y:S04]  /*14fe0*/  STL [R1+0xfc4], R31 ;  /* 0x000fc41f01007387 */ /* 0x010fe80000100800 */
[----:B------:R-:W4:Y:S04]  /*14ff0*/  LDL R3, [R1+0xa2c] ;  /* 0x000a2c0001037983 */ /* 0x000f280000100800 */
[----:B------:R-:W4:Y:S04]  /*15000*/  LDL R5, [R1+0xa28] ;  /* 0x000a280001057983 */ /* 0x000f280000100800 */
[----:B------:R-:W-:Y:S04]  /*15010*/  STL [R1+0xfc0], R30 ;  /* 0x000fc01e01007387 */ /* 0x000fe80000100800 */
[----:B------:R-:W4:Y:S04]  /*15020*/  LDL.LU R12, [R1+0xa0] ;  /* 0x0000a000010c7983 */ /* 0x000f280000300800 */
[----:B------:R-:W4:Y:S04]  /*15030*/  LDL.LU R7, [R1+0xd0] ;  /* 0x0000d00001077983 */ /* 0x000f280000300800 */
[----:B------:R-:W-:Y:S04]  /*15040*/  STL.64 [R1+0x5b0], R18 ;  /* 0x0005b01201007387 */ /* 0x000fe80000100a00 */
[----:B------:R0:W-:Y:S01]  /*15050*/  STL.64 [R1+0x5b8], R14 ;  /* 0x0005b80e01007387 */ /* 0x0001e20000100a00 */
[----:B-1----:R-:W-:-:S03]  /*15060*/  IMAD.MOV.U32 R20, RZ, RZ, R11 ;  /* 0x000000ffff147224 */ /* 0x002fc600078e000b */
[----:B------:R-:W4:Y:S01]  /*15070*/  LDL.LU R16, [R1+0xa4] ;  /* 0x0000a40001107983 */ /* 0x000f220000300800 */
[----:B------:R-:W-:-:S03]  /*15080*/  IMAD.MOV.U32 R21, RZ, RZ, R13 ;  /* 0x000000ffff157224 */ /* 0x000fc600078e000d */
[----:B0-----:R-:W4:Y:S01]  /*15090*/  LDL.LU R15, [R1+0xb4] ;  /* 0x0000b400010f7983 */ /* 0x001f220000300800 */
[----:B------:R-:W-:-:S03]  /*150a0*/  ISETP.GT.AND P5, PT, R34, 0x19, PT ;  /* 0x000000192200780c */ /* 0x000fc60003fa4270 */
[----:B------:R-:W4:Y:S04]  /*150b0*/  LDL R25, [R1+0xa24] ;  /* 0x000a240001197983 */ /* 0x000f280000100800 */
[----:B------:R-:W4:Y:S01]  /*150c0*/  LDL R18, [R1+0xa20] ;  /* 0x000a200001127983 */ /* 0x000f220000100800 */
[----:B--2---:R-:W-:Y:S02]  /*150d0*/  IMAD.MOV.U32 R23, RZ, RZ, R10 ;  /* 0x000000ffff177224 */ /* 0x004fe400078e000a */
[----:B------:R-:W-:Y:S01]  /*150e0*/  IMAD.MOV.U32 R22, RZ, RZ, R9 ;  /* 0x000000ffff167224 */ /* 0x000fe200078e0009 */
[----:B------:R0:W2:Y:S04]  /*150f0*/  @P6 LDG.E.U16 R2, desc[UR6][R20.64] ;  /* 0x0000000614026981 */ /* 0x0000a8000c1e1500 */
[----:B------:R-:W2:Y:S04]  /*15100*/  @P6 LDG.E.U16 R32, desc[UR6][R22.64] ;  /* 0x0000000616206981 */ /* 0x000ea8000c1e1500 */
[----:B---3--:R-:W-:Y:S04]  /*15110*/  @P2 STL [R1+0xb48], R33 ;  /* 0x000b482101002387 */ /* 0x008fe80000100800 */
[----:B------:R-:W-:Y:S04]  /*15120*/  @P2 STL [R1+0xb4c], R17 ;  /* 0x000b4c1101002387 */ /* 0x000fe80000100800 */
[----:B------:R-:W3:Y:S04]  /*15130*/  LDL.LU R10, [R1+0xc8] ;  /* 0x0000c800010a7983 */ /* 0x000ee80000300800 */
[----:B------:R-:W3:Y:S04]  /*15140*/  LDL R14, [R1+0xa1c] ;  /* 0x000a1c00010e7983 */ /* 0x000ee80000100800 */
[----:B------:R-:W-:Y:S04]  /*15150*/  STL.64 [R1+0x5a0], R20 ;  /* 0x0005a01401007387 */ /* 0x000fe80000100a00 */
[----:B------:R1:W-:Y:S04]  /*15160*/  STL.64 [R1+0x5a8], R22 ;  /* 0x0005a81601007387 */ /* 0x0003e80000100a00 */
[----:B------:R-:W3:Y:S04]  /*15170*/  LDL R19, [R1+0xa18] ;  /* 0x000a180001137983 */ /* 0x000ee80000100800 */
[----:B------:R-:W3:Y:S01]  /*15180*/  LDL.LU R11, [R1+0xb8] ;  /* 0x0000b800010b7983 */ /* 0x000ee20000300800 */
[----:B----4-:R-:W-:-:S03]  /*15190*/  IMAD.MOV.U32 R13, RZ, RZ, R12 ;  /* 0x000000ffff0d7224 */ /* 0x010fc600078e000c */
[----:B-1----:R-:W4:Y:S01]  /*151a0*/  LDL.LU R22, [R1+0xcc] ;  /* 0x0000cc0001167983 */ /* 0x002f220000300800 */
[----:B------:R-:W-:-:S03]  /*151b0*/  IMAD.MOV.U32 R12, RZ, RZ, R7 ;  /* 0x000000ffff0c7224 */ /* 0x000fc600078e0007 */
[----:B------:R-:W3:Y:S04]  /*151c0*/  LDL R9, [R1+0xa14] ;  /* 0x000a140001097983 */ /* 0x000ee80000100800 */
[----:B------:R-:W4:Y:S04]  /*151d0*/  @P5 LDG.E.U16 R5, desc[UR6][R12.64] ;  /* 0x000000060c055981 */ /* 0x000f28000c1e1500 */
[----:B------:R-:W4:Y:S01]  /*151e0*/  LDL.LU R33, [R1+0xae4] ;  /* 0x000ae40001217983 */ /* 0x000f220000300800 */
[----:B0-----:R-:W-:Y:S02]  /*151f0*/  IMAD.MOV.U32 R21, RZ, RZ, R16 ;  /* 0x000000ffff157224 */ /* 0x001fe400078e0010 */
[----:B------:R-:W-:-:S05]  /*15200*/  IMAD.MOV.U32 R20, RZ, RZ, R15 ;  /* 0x000000ffff147224 */ /* 0x000fca00078e000f */
[----:B------:R3:W4:Y:S04]  /*15210*/  @P5 LDG.E.U16 R3, desc[UR6][R20.64] ;  /* 0x0000000614035981 */ /* 0x000728000c1e1500 */
[----:B--2---:R0:W-:Y:S04]  /*15220*/  @P6 STL [R1+0xa34], R32 ;  /* 0x000a342001006387 */ /* 0x0041e80000100800 */
[----:B0-----:R-:W2:Y:S04]  /*15230*/  LDL.LU R32, [R1+0xae0] ;  /* 0x000ae00001207983 */ /* 0x001ea80000300800 */
[----:B------:R-:W2:Y:S04]  /*15240*/  LDL.LU R23, [R1+0xbc] ;  /* 0x0000bc0001177983 */ /* 0x000ea80000300800 */
[----:B------:R0:W-:Y:S04]  /*15250*/  @P6 STL [R1+0xa30], R2 ;  /* 0x000a300201006387 */ /* 0x0001e80000100800 */
[----:B0-----:R-:W2:Y:S04]  /*15260*/  LDL R2, [R1+0xa10] ;  /* 0x000a100001027983 */ /* 0x001ea80000100800 */
[----:B------:R-:W2:Y:S04]  /*15270*/  LDL.LU R7, [R1+0xf0] ;  /* 0x0000f00001077983 */ /* 0x000ea80000300800 */
[----:B------:R-:W2:Y:S01]  /*15280*/  LDL.LU R17, [R1+0xc0] ;  /* 0x0000c00001117983 */ /* 0x000ea20000300800 */
[----:B------:R-:W-:-:S03]  /*15290*/  ISETP.GT.AND P3, PT, R34, 0x1a, PT ;  /* 0x0000001a2200780c */ /* 0x000fc60003f64270 */
[----:B------:R0:W-:Y:S04]  /*152a0*/  STL.64 [R1+0x590], R12 ;  /* 0x0005900c01007387 */ /* 0x0001e80000100a00 */
[----:B------:R3:W-:Y:S01]  /*152b0*/  STL.64 [R1+0x598], R20 ;  /* 0x0005981401007387 */ /* 0x0007e20000100a00 */
[----:B------:R-:W-:-:S03]  /*152c0*/  ISETP.GT.AND P2, PT, R34, 0x1b, PT ;  /* 0x0000001b2200780c */ /* 0x000fc60003f44270 */
[----:B------:R-:W2:Y:S04]  /*152d0*/  LDL.LU R16, [R1+0xc4] ;  /* 0x0000c40001107983 */ /* 0x000ea80000300800 */
[----:B------:R-:W2:Y:S04]  /*152e0*/  LDL.LU R15, [R1+0xd4] ;  /* 0x0000d400010f7983 */ /* 0x000ea80000300800 */
[----:B0-----:R-:W2:Y:S01]  /*152f0*/  LDL.LU R12, [R1+0xd8] ;  /* 0x0000d800010c7983 */ /* 0x001ea20000300800 */
[----:B---3--:R-:W-:Y:S02]  /*15300*/  IMAD.MOV.U32 R20, RZ, RZ, R10 ;  /* 0x000000ffff147224 */ /* 0x008fe400078e000a */
[----:B------:R-:W-:Y:S01]  /*15310*/  IMAD.MOV.U32 R21, RZ, RZ, R11 ;  /* 0x000000ffff157224 */ /* 0x000fe200078e000b */
[----:B----4-:R0:W-:Y:S04]  /*15320*/  @P5 STL [R1+0xa28], R5 ;  /* 0x000a280501005387 */ /* 0x0101e80000100800 */
[----:B------:R1:W3:Y:S04]  /*15330*/  @P3 LDG.E.U16 R18, desc[UR6][R20.64] ;  /* 0x0000000614123981 */ /* 0x0002e8000c1e1500 */
[----:B0-----:R-:W4:Y:S04]  /*15340*/  LDL.LU R5, [R1+0xe8] ;  /* 0x0000e80001057983 */ /* 0x001f280000300800 */
[----:B------:R-:W4:Y:S04]  /*15350*/  LDL R13, [R1+0xa0c] ;  /* 0x000a0c00010d7983 */ /* 0x000f280000100800 */
[----:B------:R0:W-:Y:S04]  /*15360*/  @P5 STL [R1+0xa2c], R3 ;  /* 0x000a2c0301005387 */ /* 0x0001e80000100800 */
[----:B0-----:R-:W4:Y:S04]  /*15370*/  LDL R3, [R1+0xa08] ;  /* 0x000a080001037983 */ /* 0x001f280000100800 */
[----:B------:R-:W4:Y:S04]  /*15380*/  LDL.LU R11, [R1+0xdc] ;  /* 0x0000dc00010b7983 */ /* 0x000f280000300800 */
[----:B------:R-:W4:Y:S04]  /*15390*/  LDL.LU R10, [R1+0xec] ;  /* 0x0000ec00010a7983 */ /* 0x000f280000300800 */
[----:B------:R1:W-:Y:S04]  /*153a0*/  STL.64 [R1+0x580], R20 ;  /* 0x0005801401007387 */ /* 0x0003e80000100a00 */
[----:B--2---:R0:W2:Y:S01]  /*153b0*/  @P3 LDG.E.U16 R25, desc[UR6][R22.64] ;  /* 0x0000000616193981 */ /* 0x0040a2000c1e1500 */
[----:B-1----:R-:W-:-:S02]  /*153c0*/  IMAD.MOV.U32 R20, RZ, RZ, R7 ;  /* 0x000000ffff147224 */ /* 0x002fc400078e0007 */
[----:B------:R-:W-:-:S05]  /*153d0*/  IMAD.MOV.U32 R21, RZ, RZ, R17 ;  /* 0x000000ffff157224 */ /* 0x000fca00078e0011 */
[----:B------:R1:W2:Y:S01]  /*153e0*/  @P2 LDG.E.U16 R19, desc[UR6][R20.64] ;  /* 0x0000000614132981 */ /* 0x0002a2000c1e1500 */
[----:B------:R-:W-:-:S03]  /*153f0*/  ISETP.GT.AND P6, PT, R34, 0x1c, PT ;  /* 0x0000001c2200780c */ /* 0x000fc60003fc4270 */
[----:B------:R0:W-:Y:S02]  /*15400*/  STL.64 [R1+0x588], R22 ;  /* 0x0005881601007387 */ /* 0x0001e40000100a00 */
[----:B0-----:R-:W-:Y:S02]  /*15410*/  IMAD.MOV.U32 R22, RZ, RZ, R15 ;  /* 0x000000ffff167224 */ /* 0x001fe400078e000f */
[----:B------:R-:W-:Y:S01]  /*15420*/  IMAD.MOV.U32 R23, RZ, RZ, R16 ;  /* 0x000000ffff177224 */ /* 0x000fe200078e0010 */
[----:B---3--:R4:W-:Y:S04]  /*15430*/  @P3 STL [R1+0xa20], R18 ;  /* 0x000a201201003387 */ /* 0x0089e80000100800 */
[----:B------:R-:W3:Y:S01]  /*15440*/  @P2 LDG.E.U16 R14, desc[UR6][R22.64] ;  /* 0x00000006160e2981 */ /* 0x000ee2000c1e1500 */
[----:B----4-:R-:W-:-:S03]  /*15450*/  IMAD.MOV.U32 R18, RZ, RZ, R5 ;  /* 0x000000ffff127224 */ /* 0x010fc600078e0005 */
[----:B--2---:R-:W-:Y:S04]  /*15460*/  @P3 STL [R1+0xa24], R25 ;  /* 0x000a241901003387 */ /* 0x004fe80000100800 */
[----:B------:R-:W2:Y:S04]  /*15470*/  LDL.LU R17, [R1+0xe0] ;  /* 0x0000e00001117983 */ /* 0x000ea80000300800 */
[----:B------:R-:W4:Y:S04]  /*15480*/  LDL.LU R7, [R1+0x110] ;  /* 0x0001100001077983 */ /* 0x000f280000300800 */
[----:B------:R1:W-:Y:S04]  /*15490*/  STL.64 [R1+0x570], R20 ;  /* 0x0005701401007387 */ /* 0x0003e80000100a00 */
[----:B------:R-:W4:Y:S04]  /*154a0*/  LDL.LU R15, [R1+0xf4] ;  /* 0x0000f400010f7983 */ /* 0x000f280000300800 */
[----:B------:R-:W-:Y:S04]  /*154b0*/  STL.64 [R1+0x578], R22 ;  /* 0x0005781601007387 */ /* 0x000fe80000100a00 */
[----:B------:R-:W4:Y:S01]  /*154c0*/  LDL.LU R16, [R1+0xe4] ;  /* 0x0000e40001107983 */ /* 0x000f220000300800 */
[----:B-1----:R-:W-:-:S02]  /*154d0*/  IMAD.MOV.U32 R20, RZ, RZ, R10 ;  /* 0x000000ffff147224 */ /* 0x002fc400078e000a */
[----:B------:R-:W-:Y:S01]  /*154e0*/  IMAD.MOV.U32 R21, RZ, RZ, R11 ;  /* 0x000000ffff157224 */ /* 0x000fe200078e000b */
[----:B------:R0:W-:Y:S04]  /*154f0*/  @P2 STL [R1+0xa18], R19 ;  /* 0x000a181301002387 */ /* 0x0001e80000100800 */
[----:B------:R2:W4:Y:S01]  /*15500*/  @P6 LDG.E.U16 R9, desc[UR6][R20.64] ;  /* 0x0000000614096981 */ /* 0x000522000c1e1500 */
[----:B0-----:R-:W-:-:S05]  /*15510*/  IMAD.MOV.U32 R19, RZ, RZ, R12 ;  /* 0x000000ffff137224 */ /* 0x001fca00078e000c */
[----:B------:R-:W4:Y:S04]  /*15520*/  @P6 LDG.E.U16 R2, desc[UR6][R18.64] ;  /* 0x0000000612026981 */ /* 0x000f28000c1e1500 */
[----:B---3--:R0:W-:Y:S04]  /*15530*/  @P2 STL [R1+0xa1c], R14 ;  /* 0x000a1c0e01002387 */ /* 0x0081e80000100800 */
[----:B0-----:R-:W3:Y:S04]  /*15540*/  LDL.LU R14, [R1+0xf8] ;  /* 0x0000f800010e7983 */ /* 0x001ee80000300800 */
[----:B------:R-:W3:Y:S04]  /*15550*/  LDL.LU R5, [R1+0x108] ;  /* 0x0001080001057983 */ /* 0x000ee80000300800 */
[----:B------:R-:W-:Y:S04]  /*15560*/  STL.64 [R1+0x560], R18 ;  /* 0x0005601201007387 */ /* 0x000fe80000100a00 */
[----:B------:R-:W3:Y:S04]  /*15570*/  LDL.LU R11, [R1+0x10c] ;  /* 0x00010c00010b7983 */ /* 0x000ee80000300800 */
[----:B------:R2:W-:Y:S04]  /*15580*/  STL.64 [R1+0x568], R20 ;  /* 0x0005681401007387 */ /* 0x0005e80000100a00 */
[----:B------:R-:W3:Y:S01]  /*15590*/  LDL.LU R12, [R1+0xfc] ;  /* 0x0000fc00010c7983 */ /* 0x000ee20000300800 */
[----:B--2---:R-:W-:Y:S01]  /*155a0*/  IMAD.MOV.U32 R21, RZ, RZ, R17 ;  /* 0x000000ffff157224 */ /* 0x004fe200078e0011 */
[----:B----4-:R-:W-:-:S02]  /*155b0*/  MOV R20, R7 ;  /* 0x0000000700147202 */ /* 0x010fc40000000f00 */
[----:B------:R0:W-:Y:S04]  /*155c0*/  @P6 STL [R1+0xa14], R9 ;  /* 0x000a140901006387 */ /* 0x0001e80000100800 */
[----:B0-----:R-:W2:Y:S04]  /*155d0*/  LDL R9, [R1+0xb44] ;  /* 0x000b440001097983 */ /* 0x001ea80000100800 */
[----:B------:R0:W-:Y:S04]  /*155e0*/  @P6 STL [R1+0xa10], R2 ;  /* 0x000a100201006387 */ /* 0x0001e80000100800 */
[----:B0-----:R-:W4:Y:S04]  /*155f0*/  LDL.LU R2, [R1+0x130] ;  /* 0x0001300001027983 */ /* 0x001f280000300800 */
[----:B------:R-:W2:Y:S04]  /*15600*/  LDL R10, [R1+0xb40] ;  /* 0x000b4000010a7983 */ /* 0x000ea80000100800 */
[----:B------:R-:W2:Y:S04]  /*15610*/  LDL.LU R7, [R1+0x100] ;  /* 0x0001000001077983 */ /* 0x000ea80000300800 */
[----:B------:R-:W2:Y:S04]  /*15620*/  LDL.LU R19, [R1+0x104] ;  /* 0x0001040001137983 */ /* 0x000ea80000300800 */
[----:B------:R3:W-:Y:S04]  /*15630*/  STL.64 [R1+0x550], R20 ;  /* 0x0005501401007387 */ /* 0x0007e80000100a00 */
[----:B------:R-:W4:Y:S01]  /*15640*/  LDL.LU R17, [R1+0x114] ;  /* 0x0001140001117983 */ /* 0x000f220000300800 */
[C---:B------:R-:W-:Y:S01]  /*15650*/  ISETP.GT.AND P5, PT, R34.reuse, 0x1d, PT ;  /* 0x0000001d2200780c */ /* 0x040fe20003fa4270 */
[----:B------:R-:W-:Y:S01]  /*15660*/  IMAD.MOV.U32 R22, RZ, RZ, R15 ;  /* 0x000000ffff167224 */ /* 0x000fe200078e000f */
[C---:B------:R-:W-:Y:S01]  /*15670*/  ISETP.GT.AND P3, PT, R34.reuse, 0x1e, PT ;  /* 0x0000001e2200780c */ /* 0x040fe20003f64270 */
[----:B------:R-:W-:Y:S01]  /*15680*/  IMAD.MOV.U32 R23, RZ, RZ, R16 ;  /* 0x000000ffff177224 */ /* 0x000fe200078e0010 */
[----:B------:R-:W-:-:S04]  /*15690*/  ISETP.GT.AND P2, PT, R34, 0x1f, PT ;  /* 0x0000001f2200780c */ /* 0x000fc80003f44270 */
[----:B------:R0:W-:Y:S04]  /*156a0*/  STL.64 [R1+0x558], R22 ;  /* 0x0005581601007387 */ /* 0x0001e80000100a00 */
[----:B------:R-:W4:Y:S04]  /*156b0*/  LDL R15, [R1+0xa04] ;  /* 0x000a0400010f7983 */ /* 0x000f280000100800 */
[----:B------:R3:W4:Y:S04]  /*156c0*/  @P5 LDG.E.U16 R3, desc[UR6][R20.64] ;  /* 0x0000000614035981 */ /* 0x000728000c1e1500 */
[----:B------:R0:W4:Y:S01]  /*156d0*/  @P5 LDG.E.U16 R13, desc[UR6][R22.64] ;  /* 0x00000006160d5981 */ /* 0x000122000c1e1500 */
[----:B---3--:R-:W-:-:S02]  /*156e0*/  IMAD.MOV.U32 R20, RZ, RZ, R5 ;  /* 0x000000ffff147224 */ /* 0x008fc400078e0005 */
[----:B------:R-:W-:Y:S02]  /*156f0*/  IMAD.MOV.U32 R21, RZ, RZ, R14 ;  /* 0x000000ffff157224 */ /* 0x000fe400078e000e */
[----:B0-----:R-:W-:Y:S02]  /*15700*/  IMAD.MOV.U32 R22, RZ, RZ, R11 ;  /* 0x000000ffff167224 */ /* 0x001fe400078e000b */
[----:B------:R-:W-:Y:S01]  /*15710*/  IMAD.MOV.U32 R23, RZ, RZ, R12 ;  /* 0x000000ffff177224 */ /* 0x000fe200078e000c */
[----:B------:R-:W3:Y:S04]  /*15720*/  @P3 LDG.E.U16 R32, desc[UR6][R20.64] ;  /* 0x0000000614203981 */ /* 0x000ee8000c1e1500 */
[----:B------:R0:W3:Y:S01]  /*15730*/  @P3 LDG.E.U16 R33, desc[UR6][R22.64] ;  /* 0x0000000616213981 */ /* 0x0000e2000c1e1500 */
[----:B--2---:R-:W-:-:S02]  /*15740*/  IMAD.MOV.U32 R25, RZ, RZ, R19 ;  /* 0x000000ffff197224 */ /* 0x004fc400078e0013 */
[----:B----4-:R-:W-:-:S05]  /*15750*/  IMAD.MOV.U32 R24, RZ, RZ, R17 ;  /* 0x000000ffff187224 */ /* 0x010fca00078e0011 */
[----:B------:R-:W2:Y:S04]  /*15760*/  @P2 LDG.E.U16 R9, desc[UR6][R24.64] ;  /* 0x0000000618092981 */ /* 0x000ea8000c1e1500 */
[----:B------:R1:W-:Y:S04]  /*15770*/  @P5 STL [R1+0xa08], R3 ;  /* 0x000a080301005387 */ /* 0x0003e80000100800 */
[----:B-1----:R-:W4:Y:S04]  /*15780*/  LDL.LU R3, [R1+0x128] ;  /* 0x0001280001037983 */ /* 0x002f280000300800 */
[----:B------:R1:W-:Y:S04]  /*15790*/  @P5 STL [R1+0xa0c], R13 ;  /* 0x000a0c0d01005387 */ /* 0x0003e80000100800 */
[----:B-1----:R-:W4:Y:S04]  /*157a0*/  LDL R13, [R1+0xa00] ;  /* 0x000a0000010d7983 */ /* 0x002f280000100800 */
[----:B------:R-:W4:Y:S04]  /*157b0*/  LDL.LU R5, [R1+0x118] ;  /* 0x0001180001057983 */ /* 0x000f280000300800 */
[----:B------:R-:W4:Y:S04]  /*157c0*/  LDL.LU R18, [R1+0x11c] ;  /* 0x00011c0001127983 */ /* 0x000f280000300800 */
[----:B------:R-:W-:Y:S04]  /*157d0*/  STL.64 [R1+0x540], R20 ;  /* 0x0005401401007387 */ /* 0x000fe80000100a00 */
[----:B------:R-:W4:Y:S04]  /*157e0*/  LDL.LU R16, [R1+0x12c] ;  /* 0x00012c0001107983 */ /* 0x000f280000300800 */
[----:B------:R0:W-:Y:S04]  /*157f0*/  STL.64 [R1+0x548], R22 ;  /* 0x0005481601007387 */ /* 0x0001e80000100a00 */
[----:B------:R-:W4:Y:S04]  /*15800*/  LDL R14, [R1+0x9fc] ;  /* 0x0009fc00010e7983 */ /* 0x000f280000100800 */
[----:B------:R-:W4:Y:S01]  /*15810*/  LDL R11, [R1+0x9f8] ;  /* 0x0009f800010b7983 */ /* 0x000f220000100800 */
[----:B0-----:R-:W-:-:S02]  /*15820*/  IMAD.MOV.U32 R22, RZ, RZ, R2 ;  /* 0x000000ffff167224 */ /* 0x001fc400078e0002 */
[----:B------:R-:W-:Y:S01]  /*15830*/  IMAD.MOV.U32 R23, RZ, RZ, R7 ;  /* 0x000000ffff177224 */ /* 0x000fe200078e0007 */
[----:B---3--:R-:W-:Y:S04]  /*15840*/  STL [R1+0xfc8], R33 ;  /* 0x000fc82101007387 */ /* 0x008fe80000100800 */
[----:B------:R-:W-:Y:S04]  /*15850*/  STL [R1+0xfcc], R32 ;  /* 0x000fcc2001007387 */ /* 0x000fe80000100800 */
[----:B------:R-:W3:Y:S04]  /*15860*/  LDL.LU R7, [R1+0x120] ;  /* 0x0001200001077983 */ /* 0x000ee80000300800 */
[----:B------:R-:W3:Y:S04]  /*15870*/  LDL.LU R2, [R1+0x150] ;  /* 0x0001500001027983 */ /* 0x000ee80000300800 */
[----:B------:R4:W3:Y:S04]  /*15880*/  @P2 LDG.E.U16 R10, desc[UR6][R22.64] ;  /* 0x00000006160a2981 */ /* 0x0008e8000c1e1500 */
[----:B------:R-:W3:Y:S04]  /*15890*/  LDL R12, [R1+0x9f4] ;  /* 0x0009f400010c7983 */ /* 0x000ee80000100800 */
[----:B------:R-:W-:Y:S04]  /*158a0*/  STL.64 [R1+0x530], R22 ;  /* 0x0005301601007387 */ /* 0x000fe80000100a00 */
[----:B------:R-:W3:Y:S04]  /*158b0*/  LDL R21, [R1+0x9f0] ;  /* 0x0009f00001157983 */ /* 0x000ee80000100800 */
[----:B------:R-:W-:Y:S04]  /*158c0*/  STL.64 [R1+0x538], R24 ;  /* 0x0005381801007387 */ /* 0x000fe80000100a00 */
[----:B------:R-:W3:Y:S04]  /*158d0*/  LDL.LU R17, [R1+0x124] ;  /* 0x0001240001117983 */ /* 0x000ee80000300800 */
[----:B--2---:R0:W-:Y:S04]  /*158e0*/  @P2 STL [R1+0xb44], R9 ;  /* 0x000b440901002387 */ /* 0x0041e80000100800 */
[----:B0-----:R-:W2:Y:S01]  /*158f0*/  LDL.LU R9, [R1+0x134] ;  /* 0x0001340001097983 */ /* 0x001ea20000300800 */
[----:B------:R-:W-:-:S02]  /*15900*/  ISETP.GT.AND P6, PT, R34, 0x20, PT ;  /* 0x000000202200780c */ /* 0x000fc40003fc4270 */
[----:B------:R-:W-:Y:S01]  /*15910*/  ISETP.GT.AND P5, PT, R34, 0x21, PT ;  /* 0x000000212200780c */ /* 0x000fe20003fa4270 */
[----:B----4-:R-:W-:Y:S02]  /*15920*/  IMAD.MOV.U32 R22, RZ, RZ, R3 ;  /* 0x000000ffff167224 */ /* 0x010fe400078e0003 */
[----:B------:R-:W-:Y:S02]  /*15930*/  IMAD.MOV.U32 R25, RZ, RZ, R18 ;  /* 0x000000ffff197224 */ /* 0x000fe400078e0012 */
[----:B------:R-:W-:-:S06]  /*15940*/  IMAD.MOV.U32 R23, RZ, RZ, R5 ;  /* 0x000000ffff177224 */ /* 0x000fcc00078e0005 */
[----:B------:R-:W4:Y:S01]  /*15950*/  @P6 LDG.E.U16 R13, desc[UR6][R22.64] ;  /* 0x00000006160d6981 */ /* 0x000f22000c1e1500 */
[----:B------:R-:W-:-:S05]  /*15960*/  IMAD.MOV.U32 R24, RZ, RZ, R16 ;  /* 0x000000ffff187224 */ /* 0x000fca00078e0010 */
[----:B------:R0:W4:Y:S04]  /*15970*/  @P6 LDG.E.U16 R15, desc[UR6][R24.64] ;  /* 0x00000006180f6981 */ /* 0x000128000c1e1500 */
[----:B---3--:R1:W-:Y:S04]  /*15980*/  @P2 STL [R1+0xb40], R10 ;  /* 0x000b400a01002387 */ /* 0x0083e80000100800 */
[----:B------:R-:W3:Y:S04]  /*15990*/  LDL.LU R5, [R1+0x138] ;  /* 0x0001380001057983 */ /* 0x000ee80000300800 */
[----:B------:R-:W3:Y:S04]  /*159a0*/  LDL.LU R3, [R1+0x148] ;  /* 0x0001480001037983 */ /* 0x000ee80000300800 */
[----:B-1----:R-:W3:Y:S04]  /*159b0*/  LDL R10, [R1+0x9ec] ;  /* 0x0009ec00010a7983 */ /* 0x002ee80000100800 */
[----:B------:R-:W-:Y:S04]  /*159c0*/  STL.64 [R1+0x520], R22 ;  /* 0x0005201601007387 */ /* 0x000fe80000100a00 */
[----:B------:R-:W3:Y:S04]  /*159d0*/  LDL R19, [R1+0x9e8] ;  /* 0x0009e80001137983 */ /* 0x000ee80000100800 */
[----:B------:R0:W-:Y:S04]  /*159e0*/  STL.64 [R1+0x528], R24 ;  /* 0x0005281801007387 */ /* 0x0001e80000100a00 */
[----:B------:R-:W3:Y:S01]  /*159f0*/  LDL.LU R16, [R1+0x13c] ;  /* 0x00013c0001107983 */ /* 0x000ee20000300800 */
[----:B0-----:R-:W-:-:S02]  /*15a00*/  IMAD.MOV.U32 R25, RZ, RZ, R17 ;  /* 0x000000ffff197224 */ /* 0x001fc400078e0011 */
[----:B--2---:R-:W-:-:S05]  /*15a10*/  IMAD.MOV.U32 R24, RZ, RZ, R9 ;  /* 0x000000ffff187224 */ /* 0x004fca00078e0009 */
[----:B------:R-:W2:Y:S01]  /*15a20*/  @P5 LDG.E.U16 R14, desc[UR6][R24.64] ;  /* 0x00000006180e5981 */ /* 0x000ea2000c1e1500 */
[----:B------:R-:W-:Y:S02]  /*15a30*/  IMAD.MOV.U32 R22, RZ, RZ, R2 ;  /* 0x000000ffff167224 */ /* 0x000fe400078e0002 */
[----:B------:R-:W-:-:S05]  /*15a40*/  IMAD.MOV.U32 R23, RZ, RZ, R7 ;  /* 0x000000ffff177224 */ /* 0x000fca00078e0007 */
[----:B------:R0:W3:Y:S04]  /*15a50*/  @P5 LDG.E.U16 R11, desc[UR6][R22.64] ;  /* 0x00000006160b5981 */ /* 0x0000e8000c1e1500 */
[----:B----4-:R1:W-:Y:S04]  /*15a60*/  @P6 STL [R1+0xa04], R15 ;  /* 0x000a040f01006387 */ /* 0x0103e80000100800 */
[----:B-1----:R-:W4:Y:S04]  /*15a70*/  LDL.LU R15, [R1+0x14c] ;  /* 0x00014c00010f7983 */ /* 0x002f280000300800 */
[----:B------:R1:W-:Y:S04]  /*15a80*/  @P6 STL [R1+0xa00], R13 ;  /* 0x000a000d01006387 */ /* 0x0003e80000100800 */
[----:B------:R-:W4:Y:S04]  /*15a90*/  LDL.LU R7, [R1+0x140] ;  /* 0x0001400001077983 */ /* 0x000f280000300800 */
[----:B------:R-:W4:Y:S04]  /*15aa0*/  LDL.LU R2, [R1+0x170] ;  /* 0x0001700001027983 */ /* 0x000f280000300800 */
[----:B-1----:R-:W4:Y:S04]  /*15ab0*/  LDL R13, [R1+0x9e4] ;  /* 0x0009e400010d7983 */ /* 0x002f280000100800 */
[----:B------:R-:W-:Y:S04]  /*15ac0*/  STL.64 [R1+0x510], R22 ;  /* 0x0005101601007387 */ /* 0x000fe80000100a00 */
[----:B------:R-:W4:Y:S04]  /*15ad0*/  LDL.LU R9, [R1+0x154] ;  /* 0x0001540001097983 */ /* 0x000f280000300800 */
[----:B------:R-:W4:Y:S04]  /*15ae0*/  LDL R17, [R1+0x9e0] ;  /* 0x0009e00001117983 */ /* 0x000f280000100800 */
[----:B------:R-:W-:Y:S04]  /*15af0*/  STL.64 [R1+0x518], R24 ;  /* 0x0005181801007387 */ /* 0x000fe80000100a00 */
[----:B--2---:R1:W-:Y:S04]  /*15b00*/  @P5 STL [R1+0x9fc], R14 ;  /* 0x0009fc0e01005387 */ /* 0x0043e80000100800 */
[----:B-1----:R-:W2:Y:S01]  /*15b10*/  LDL.LU R14, [R1+0x144] ;  /* 0x00014400010e7983 */ /* 0x002ea20000300800 */
[----:B------:R-:W-:Y:S01]  /*15b20*/  ISETP.GT.AND P3, PT, R34, 0x22, PT ;  /* 0x000000222200780c */ /* 0x000fe20003f64270 */
[----:B---3--:R-:W-:-:S02]  /*15b30*/  IMAD.MOV.U32 R25, RZ, RZ, R16 ;  /* 0x000000ffff197224 */ /* 0x008fc400078e0010 */
[----:B0-----:R-:W-:Y:S02]  /*15b40*/  IMAD.MOV.U32 R22, RZ, RZ, R3 ;  /* 0x000000ffff167224 */ /* 0x001fe400078e0003 */
[----:B------:R-:W-:Y:S01]  /*15b50*/  IMAD.MOV.U32 R23, RZ, RZ, R5 ;  /* 0x000000ffff177224 */ /* 0x000fe200078e0005 */
[----:B------:R-:W-:Y:S01]  /*15b60*/  ISETP.GT.AND P2, PT, R34, 0x23, PT ;  /* 0x000000232200780c */ /* 0x000fe20003f44270 */
[----:B------:R0:W-:Y:S04]  /*15b70*/  @P5 STL [R1+0x9f8], R11 ;  /* 0x0009f80b01005387 */ /* 0x0001e80000100800 */
[----:B------:R-:W3:Y:S04]  /*15b80*/  LDL.LU R5, [R1+0x158] ;  /* 0x0001580001057983 */ /* 0x000ee80000300800 */
[----:B------:R1:W3:Y:S04]  /*15b90*/  @P3 LDG.E.U16 R21, desc[UR6][R22.64] ;  /* 0x0000000616153981 */ /* 0x0002e8000c1e1500 */
[----:B------:R-:W3:Y:S04]  /*15ba0*/  LDL.LU R3, [R1+0x168] ;  /* 0x0001680001037983 */ /* 0x000ee80000300800 */
[----:B0-----:R-:W3:Y:S04]  /*15bb0*/  LDL R11, [R1+0x9dc] ;  /* 0x0009dc00010b7983 */ /* 0x001ee80000100800 */
[----:B------:R1:W-:Y:S01]  /*15bc0*/  STL.64 [R1+0x500], R22 ;  /* 0x0005001601007387 */ /* 0x0003e20000100a00 */
[----:B----4-:R-:W-:-:S03]  /*15bd0*/  IMAD.MOV.U32 R24, RZ, RZ, R15 ;  /* 0x000000ffff187224 */ /* 0x010fc600078e000f */
[----:B------:R-:W4:Y:S04]  /*15be0*/  LDL R15, [R1+0x9d8] ;  /* 0x0009d800010f7983 */ /* 0x000f280000100800 */
[----:B------:R-:W3:Y:S01]  /*15bf0*/  @P3 LDG.E.U16 R12, desc[UR6][R24.64] ;  /* 0x00000006180c3981 */ /* 0x000ee2000c1e1500 */
[----:B-1----:R-:W-:Y:S02]  /*15c00*/  IMAD.MOV.U32 R22, RZ, RZ, R9 ;  /* 0x000000ffff167224 */ /* 0x002fe400078e0009 */
[----:B--2---:R-:W-:-:S05]  /*15c10*/  IMAD.MOV.U32 R23, RZ, RZ, R14 ;  /* 0x000000ffff177224 */ /* 0x004fca00078e000e */
[----:B------:R-:W2:Y:S04]  /*15c20*/  @P2 LDG.E.U16 R10, desc[UR6][R22.64] ;  /* 0x00000006160a2981 */ /* 0x000ea8000c1e1500 */
[----:B------:R-:W-:Y:S04]  /*15c30*/  STL.64 [R1+0x508], R24 ;  /* 0x0005081801007387 */ /* 0x000fe80000100a00 */
[----:B------:R-:W4:Y:S01]  /*15c40*/  LDL.LU R18, [R1+0x15c] ;  /* 0x00015c0001127983 */ /* 0x000f220000300800 */
[----:B------:R-:W-:-:S03]  /*15c50*/  IMAD.MOV.U32 R20, RZ, RZ, R2 ;  /* 0x000000ffff147224 */ /* 0x000fc600078e0002 */
[----:B---3--:R0:W-:Y:S04]  /*15c60*/  @P3 STL [R1+0x9f4], R12 ;  /* 0x0009f40c01003387 */ /* 0x0081e80000100800 */
[----:B0-----:R-:W3:Y:S04]  /*15c70*/  LDL.LU R12, [R1+0x16c] ;  /* 0x00016c00010c7983 */ /* 0x001ee80000300800 */
[----:B------:R0:W-:Y:S02]  /*15c80*/  @P3 STL [R1+0x9f0], R21 ;  /* 0x0009f01501003387 */ /* 0x0001e40000100800 */
[----:B0-----:R-:W-:-:S02]  /*15c90*/  IMAD.MOV.U32 R21, RZ, RZ, R7 ;  /* 0x000000ffff157224 */ /* 0x001fc400078e0007 */
[----:B------:R-:W3:Y:S04]  /*15ca0*/  LDL.LU R7, [R1+0x160] ;  /* 0x0001600001077983 */ /* 0x000ee80000300800 */
[----:B------:R0:W3:Y:S04]  /*15cb0*/  @P2 LDG.E.U16 R19, desc[UR6][R20.64] ;  /* 0x0000000614132981 */ /* 0x0000e8000c1e1500 */
[----:B------:R-:W3:Y:S04]  /*15cc0*/  LDL.LU R2, [R1+0x190] ;  /* 0x0001900001027983 */ /* 0x000ee80000300800 */
[----:B------:R-:W-:Y:S04]  /*15cd0*/  STL.64 [R1+0x4f0], R20 ;  /* 0x0004f01401007387 */ /* 0x000fe80000100a00 */
[----:B------:R-:W3:Y:S04]  /*15ce0*/  LDL R25, [R1+0xb3c] ;  /* 0x000b3c0001197983 */ /* 0x000ee80000100800 */
[----:B------:R-:W3:Y:S04]  /*15cf0*/  LDL R9, [R1+0xb38] ;  /* 0x000b380001097983 */ /* 0x000ee80000100800 */
[----:B------:R-:W-:Y:S04]  /*15d00*/  STL.64 [R1+0x4f8], R22 ;  /* 0x0004f81601007387 */ /* 0x000fe80000100a00 */
[----:B------:R-:W3:Y:S04]  /*15d10*/  LDL.LU R16, [R1+0x164] ;  /* 0x0001640001107983 */ /* 0x000ee80000300800 */
[----:B--2---:R1:W-:Y:S04]  /*15d20*/  @P2 STL [R1+0x9ec], R10 ;  /* 0x0009ec0a01002387 */ /* 0x0043e80000100800 */
[----:B-1----:R-:W2:Y:S01]  /*15d30*/  LDL.LU R10, [R1+0x174] ;  /* 0x00017400010a7983 */ /* 0x002ea20000300800 */
[C---:B------:R-:W-:Y:S01]  /*15d40*/  ISETP.GT.AND P6, PT, R34.reuse, 0x24, PT ;  /* 0x000000242200780c */ /* 0x040fe20003fc4270 */
[----:B----4-:R-:W-:Y:S01]  /*15d50*/  IMAD.MOV.U32 R23, RZ, RZ, R18 ;  /* 0x000000ffff177224 */ /* 0x010fe200078e0012 */
[----:B------:R-:W-:Y:S01]  /*15d60*/  ISETP.GT.AND P5, PT, R34, 0x25, PT ;  /* 0x000000252200780c */ /* 0x000fe20003fa4270 */
[----:B0-----:R-:W-:-:S02]  /*15d70*/  IMAD.MOV.U32 R20, RZ, RZ, R3 ;  /* 0x000000ffff147224 */ /* 0x001fc400078e0003 */
[----:B------:R-:W-:-:S08]  /*15d80*/  IMAD.MOV.U32 R21, RZ, RZ, R5 ;  /* 0x000000ffff157224 */ /* 0x000fd000078e0005 */
[----:B------:R-:W4:Y:S01]  /*15d90*/  @P6 LDG.E.U16 R17, desc[UR6][R20.64] ;  /* 0x0000000614116981 */ /* 0x000f22000c1e1500 */
[----:B---3--:R-:W-:-:S05]  /*15da0*/  IMAD.MOV.U32 R22, RZ, RZ, R12 ;  /* 0x000000ffff167224 */ /* 0x008fca00078e000c */
[----:B------:R0:W3:Y:S04]  /*15db0*/  @P6 LDG.E.U16 R13, desc[UR6][R22.64] ;  /* 0x00000006160d6981 */ /* 0x0000e8000c1e1500 */
[----:B------:R1:W-:Y:S04]  /*15dc0*/  @P2 STL [R1+0x9e8], R19 ;  /* 0x0009e81301002387 */ /* 0x0003e80000100800 */
[----:B------:R-:W4:Y:S04]  /*15dd0*/  LDL.LU R5, [R1+0x178] ;  /* 0x0001780001057983 */ /* 0x000f280000300800 */
[----:B------:R-:W4:Y:S04]  /*15de0*/  LDL.LU R3, [R1+0x188] ;  /* 0x0001880001037983 */ /* 0x000f280000300800 */
[----:B------:R-:W4:Y:S04]  /*15df0*/  LDL R14, [R1+0xb34] ;  /* 0x000b3400010e7983 */ /* 0x000f280000100800 */
[----:B------:R-:W-:Y:S04]  /*15e00*/  STL.64 [R1+0x4e0], R20 ;  /* 0x0004e01401007387 */ /* 0x000fe80000100a00 */
[----:B-1----:R-:W4:Y:S04]  /*15e10*/  LDL R19, [R1+0xb30] ;  /* 0x000b300001137983 */ /* 0x002f280000100800 */
[----:B------:R0:W-:Y:S02]  /*15e20*/  STL.64 [R1+0x4e8], R22 ;  /* 0x0004e81601007387 */ /* 0x0001e40000100a00 */
[----:B0-----:R-:W-:-:S02]  /*15e30*/  IMAD.MOV.U32 R23, RZ, RZ, R16 ;  /* 0x000000ffff177224 */ /* 0x001fc400078e0010 */
[----:B--2---:R-:W-:-:S05]  /*15e40*/  IMAD.MOV.U32 R22, RZ, RZ, R10 ;  /* 0x000000ffff167224 */ /* 0x004fca00078e000a */
[----:B------:R-:W2:Y:S01]  /*15e50*/  @P5 LDG.E.U16 R11, desc[UR6][R22.64] ;  /* 0x00000006160b5981 */ /* 0x000ea2000c1e1500 */
[----:B------:R-:W-:Y:S02]  /*15e60*/  IMAD.MOV.U32 R20, RZ, RZ, R2 ;  /* 0x000000ffff147224 */ /* 0x000fe400078e0002 */
[----:B------:R-:W-:-:S05]  /*15e70*/  IMAD.MOV.U32 R21, RZ, RZ, R7 ;  /* 0x000000ffff157224 */ /* 0x000fca00078e0007 */
[----:B------:R0:W2:Y:S04]  /*15e80*/  @P5 LDG.E.U16 R15, desc[UR6][R20.64] ;  /* 0x00000006140f5981 */ /* 0x0000a8000c1e1500 */
[----:B---3--:R1:W-:Y:S04]  /*15e90*/  @P6 STL [R1+0x9e4], R13 ;  /* 0x0009e40d01006387 */ /* 0x0083e80000100800 */
[----:B-1----:R-:W3:Y:S04]  /*15ea0*/  LDL.LU R13, [R1+0x17c] ;  /* 0x00017c00010d7983 */ /* 0x002ee80000300800 */
[----:B------:R-:W3:Y:S04]  /*15eb0*/  LDL.LU R12, [R1+0x18c] ;  /* 0x00018c00010c7983 */ /* 0x000ee80000300800 */
[----:B----4-:R1:W-:Y:S04]  /*15ec0*/  @P6 STL [R1+0x9e0], R17 ;  /* 0x0009e01101006387 */ /* 0x0103e80000100800 */
[----:B------:R-:W4:Y:S04]  /*15ed0*/  LDL.LU R7, [R1+0x180] ;  /* 0x0001800001077983 */ /* 0x000f280000300800 */
[----:B------:R-:W4:Y:S04]  /*15ee0*/  LDL.LU R2, [R1+0x1b0] ;  /* 0x0001b00001027983 */ /* 0x000f280000300800 */
[----:B-1----:R-:W4:Y:S04]  /*15ef0*/  LDL R17, [R1+0x9d4] ;  /* 0x0009d40001117983 */ /* 0x002f280000100800 */
[----:B------:R-:W-:Y:S04]  /*15f00*/  STL.64 [R1+0x4d0], R20 ;  /* 0x0004d01401007387 */ /* 0x000fe80000100a00 */
[----:B------:R-:W4:Y:S04]  /*15f10*/  LDL R10, [R1+0x9d0] ;  /* 0x0009d000010a7983 */ /* 0x000f280000100800 */
[----:B------:R-:W-:Y:S04]  /*15f20*/  STL.64 [R1+0x4d8], R22 ;  /* 0x0004d81601007387 */ /* 0x000fe80000100a00 */
[----:B------:R-:W4:Y:S04]  /*15f30*/  LDL.LU R18, [R1+0x184] ;  /* 0x0001840001127983 */ /* 0x000f280000300800 */
[----:B--2---:R1:W-:Y:S04]  /*15f40*/  @P5 STL [R1+0x9dc], R11 ;  /* 0x0009dc0b01005387 */ /* 0x0043e80000100800 */
[----:B-1----:R-:W2:Y:S01]  /*15f50*/  LDL.LU R11, [R1+0x194] ;  /* 0x00019400010b7983 */ /* 0x002ea20000300800 */
[C---:B------:R-:W-:Y:S01]  /*15f60*/  ISETP.GT.AND P3, PT, R34.reuse, 0x26, PT ;  /* 0x000000262200780c */ /* 0x040fe20003f64270 */
[----:B0-----:R-:W-:Y:S01]  /*15f70*/  IMAD.MOV.U32 R21, RZ, RZ, R5 ;  /* 0x000000ffff157224 */ /* 0x001fe200078e0005 */
[----:B------:R-:W-:Y:S01]  /*15f80*/  MOV R20, R3 ;  /* 0x0000000300147202 */ /* 0x000fe20000000f00 */
[----:B------:R0:W-:Y:S01]  /*15f90*/  @P5 STL [R1+0x9d8], R15 ;  /* 0x0009d80f01005387 */ /* 0x0001e20000100800 */
[----:B------:R-:W-:-:S03]  /*15fa0*/  ISETP.GT.AND P2, PT, R34, 0x27, PT ;  /* 0x000000272200780c */ /* 0x000fc60003f44270 */
[----:B------:R-:W2:Y:S04]  /*15fb0*/  LDL.LU R5, [R1+0x198] ;  /* 0x0001980001057983 */ /* 0x000ea80000300800 */
[----:B------:R-:W2:Y:S04]  /*15fc0*/  LDL.LU R3, [R1+0x1a8] ;  /* 0x0001a80001037983 */ /* 0x000ea80000300800 */
[----:B------:R-:W2:Y:S04]  /*15fd0*/  @P3 LDG.E.U16 R9, desc[UR6][R20.64] ;  /* 0x0000000614093981 */ /* 0x000ea8000c1e1500 */
[----:B0-----:R-:W2:Y:S04]  /*15fe0*/  LDL R15, [R1+0x9c8] ;  /* 0x0009c800010f7983 */ /* 0x001ea80000100800 */
[----:B------:R-:W-:Y:S01]  /*15ff0*/  STL.64 [R1+0x4c0], R20 ;  /* 0x0004c01401007387 */ /* 0x000fe20000100a00 */
[----:B---3--:R-:W-:-:S03]  /*16000*/  IMAD.MOV.U32 R23, RZ, RZ, R13 ;  /* 0x000000ffff177224 */ /* 0x008fc600078e000d */
[----:B------:R-:W3:Y:S01]  /*16010*/  LDL.LU R13, [R1+0x1ac] ;  /* 0x0001ac00010d7983 */ /* 0x000ee20000300800 */
[----:B------:R-:W-:-:S03]  /*16020*/  IMAD.MOV.U32 R22, RZ, RZ, R12 ;  /* 0x000000ffff167224 */ /* 0x000fc600078e000c */
[----:B------:R-:W3:Y:S04]  /*16030*/  LDL R12, [R1+0x9c0] ;  /* 0x0009c000010c7983 */ /* 0x000ee80000100800 */
[----:B------:R4:W3:Y:S04]  /*16040*/  @P3 LDG.E.U16 R25, desc[UR6][R22.64] ;  /* 0x0000000616193981 */ /* 0x0008e8000c1e1500 */
[----:B------:R4:W-:Y:S04]  /*16050*/  STL.64 [R1+0x4c8], R22 ;  /* 0x0004c81601007387 */ /* 0x0009e80000100a00 */
[----:B------:R-:W3:Y:S01]  /*16060*/  LDL.LU R16, [R1+0x19c] ;  /* 0x00019c0001107983 */ /* 0x000ee20000300800 */
[----:B----4-:R-:W-:-:S02]  /*16070*/  IMAD.MOV.U32 R23, RZ, RZ, R18 ;  /* 0x000000ffff177224 */ /* 0x010fc400078e0012 */
[----:B--2---:R-:W-:-:S05]  /*16080*/  IMAD.MOV.U32 R22, RZ, RZ, R11 ;  /* 0x000000ffff167224 */ /* 0x004fca00078e000b */
[----:B------:R0:W2:Y:S01]  /*16090*/  @P2 LDG.E.U16 R14, desc[UR6][R22.64] ;  /* 0x00000006160e2981 */ /* 0x0000a2000c1e1500 */
[----:B------:R-:W-:Y:S01]  /*160a0*/  ISETP.GT.AND P6, PT, R34, 0x28, PT ;  /* 0x000000282200780c */ /* 0x000fe20003fc4270 */
[----:B------:R-:W-:Y:S02]  /*160b0*/  IMAD.MOV.U32 R20, RZ, RZ, R2 ;  /* 0x000000ffff147224 */ /* 0x000fe400078e0002 */
[----:B------:R-:W-:-:S05]  /*160c0*/  IMAD.MOV.U32 R21, RZ, RZ, R7 ;  /* 0x000000ffff157224 */ /* 0x000fca00078e0007 */
[----:B------:R1:W4:Y:S04]  /*160d0*/  @P2 LDG.E.U16 R19, desc[UR6][R20.64] ;  /* 0x0000000614132981 */ /* 0x000328000c1e1500 */
[----:B------:R0:W-:Y:S04]  /*160e0*/  @P3 STL [R1+0xb38], R9 ;  /* 0x000b380901003387 */ /* 0x0001e80000100800 */
[----:B---3--:R-:W-:Y:S04]  /*160f0*/  @P3 STL [R1+0xb3c], R25 ;  /* 0x000b3c1901003387 */ /* 0x008fe80000100800 */
[----:B------:R-:W3:Y:S04]  /*16100*/  LDL.LU R7, [R1+0x1a0] ;  /* 0x0001a00001077983 */ /* 0x000ee80000300800 */
[----:B------:R-:W3:Y:S04]  /*16110*/  LDL.LU R2, [R1+0x1d0] ;  /* 0x0001d00001027983 */ /* 0x000ee80000300800 */
[----:B0-----:R-:W3:Y:S04]  /*16120*/  LDL R9, [R1+0x9b8] ;  /* 0x0009b80001097983 */ /* 0x001ee80000100800 */
[----:B------:R-:W-:Y:S04]  /*16130*/  STL.64 [R1+0x4b0], R20 ;  /* 0x0004b01401007387 */ /* 0x000fe80000100a00 */
[----:B------:R-:W3:Y:S04]  /*16140*/  LDL R11, [R1+0x9b0] ;  /* 0x0009b000010b7983 */ /* 0x000ee80000100800 */
[----:B------:R0:W-:Y:S04]  /*16150*/  STL.64 [R1+0x4b8], R22 ;  /* 0x0004b81601007387 */ /* 0x0001e80000100a00 */
[----:B------:R-:W3:Y:S01]  /*16160*/  LDL.LU R18, [R1+0x1a4] ;  /* 0x0001a40001127983 */ /* 0x000ee20000300800 */
[----:B0-----:R-:W-:-:S02]  /*16170*/  IMAD.MOV.U32 R22, RZ, RZ, R13 ;  /* 0x000000ffff167224 */ /* 0x001fc400078e000d */
[----:B------:R-:W-:-:S05]  /*16180*/  IMAD.MOV.U32 R23, RZ, RZ, R16 ;  /* 0x000000ffff177224 */ /* 0x000fca00078e0010 */
[----:B------:R3:W3:Y:S04]  /*16190*/  @P6 LDG.E.U16 R17, desc[UR6][R22.64] ;  /* 0x0000000616116981 */ /* 0x0006e8000c1e1500 */
[----:B--2---:R0:W-:Y:S04]  /*161a0*/  @P2 STL [R1+0xb34], R14 ;  /* 0x000b340e01002387 */ /* 0x0041e80000100800 */
[----:B0-----:R-:W2:Y:S01]  /*161b0*/  LDL.LU R14, [R1+0x1b4] ;  /* 0x0001b400010e7983 */ /* 0x001ea20000300800 */
[----:B-1----:R-:W-:Y:S02]  /*161c0*/  IMAD.MOV.U32 R20, RZ, RZ, R3 ;  /* 0x000000ffff147224 */ /* 0x002fe400078e0003 */
[----:B------:R-:W-:Y:S01]  /*161d0*/  IMAD.MOV.U32 R21, RZ, RZ, R5 ;  /* 0x000000ffff157224 */ /* 0x000fe200078e0005 */
[----:B------:R-:W-:Y:S01]  /*161e0*/  ISETP.GT.AND P5, PT, R34, 0x29, PT ;  /* 0x000000292200780c */ /* 0x000fe20003fa4270 */
[----:B----4-:R-:W-:Y:S04]  /*161f0*/  @P2 STL [R1+0xb30], R19 ;  /* 0x000b301301002387 */ /* 0x010fe80000100800 */
[----:B------:R-:W4:Y:S04]  /*16200*/  LDL.LU R5, [R1+0x1b8] ;  /* 0x0001b80001057983 */ /* 0x000f280000300800 */
[----:B------:R0:W4:Y:S04]  /*16210*/  @P6 LDG.E.U16 R10, desc[UR6][R20.64] ;  /* 0x00000006140a6981 */ /* 0x000128000c1e1500 */
[----:B------:R-:W4:Y:S04]  /*16220*/  LDL.LU R3, [R1+0x1c8] ;  /* 0x0001c80001037983 */ /* 0x000f280000300800 */
[----:B------:R-:W-:Y:S04]  /*16230*/  STL.64 [R1+0x4a0], R20 ;  /* 0x0004a01401007387 */ /* 0x000fe80000100a00 */
[----:B------:R-:W4:Y:S04]  /*16240*/  LDL R25, [R1+0x9a8] ;  /* 0x0009a80001197983 */ /* 0x000f280000100800 */
[----:B------:R-:W4:Y:S04]  /*16250*/  LDL R13, [R1+0x978] ;  /* 0x00097800010d7983 */ /* 0x000f280000100800 */
[----:B------:R3:W-:Y:S02]  /*16260*/  STL.64 [R1+0x4a8], R22 ;  /* 0x0004a81601007387 */ /* 0x0007e40000100a00 */
[----:B---3--:R-:W-:-:S02]  /*16270*/  IMAD.MOV.U32 R23, RZ, RZ, R18 ;  /* 0x000000ffff177224 */ /* 0x008fc400078e0012 */
[----:B------:R1:W-:Y:S04]  /*16280*/  @P6 STL [R1+0x9d4], R17 ;  /* 0x0009d41101006387 */ /* 0x0003e80000100800 */
[----:B-1----:R-:W3:Y:S04]  /*16290*/  LDL.LU R17, [R1+0x1bc] ;  /* 0x0001bc0001117983 */ /* 0x002ee80000300800 */
[----:B------:R-:W3:Y:S01]  /*162a0*/  LDL.LU R16, [R1+0x1cc] ;  /* 0x0001cc0001107983 */ /* 0x000ee20000300800 */
[----:B--2---:R-:W-:-:S05]  /*162b0*/  IMAD.MOV.U32 R22, RZ, RZ, R14 ;  /* 0x000000ffff167224 */ /* 0x004fca00078e000e */
[----:B------:R-:W2:Y:S01]  /*162c0*/  @P5 LDG.E.U16 R15, desc[UR6][R22.64] ;  /* 0x00000006160f5981 */ /* 0x000ea2000c1e1500 */
[----:B------:R-:W-:Y:S01]  /*162d0*/  ISETP.GT.AND P3, PT, R34, 0x2a, PT ;  /* 0x0000002a2200780c */ /* 0x000fe20003f64270 */
[----:B0-----:R-:W-:Y:S02]  /*162e0*/  IMAD.MOV.U32 R20, RZ, RZ, R2 ;  /* 0x000000ffff147224 */ /* 0x001fe400078e0002 */
[----:B------:R-:W-:Y:S01]  /*162f0*/  IMAD.MOV.U32 R21, RZ, RZ, R7 ;  /* 0x000000ffff157224 */ /* 0x000fe200078e0007 */
[----:B----4-:R0:W-:Y:S04]  /*16300*/  @P6 STL [R1+0x9d0], R10 ;  /* 0x0009d00a01006387 */ /* 0x0101e80000100800 */
[----:B------:R-:W4:Y:S04]  /*16310*/  LDL.LU R7, [R1+0x1c0] ;  /* 0x0001c00001077983 */ /* 0x000f280000300800 */
[----:B------:R-:W4:Y:S04]  /*16320*/  LDL.LU R2, [R1+0x1f0] ;  /* 0x0001f00001027983 */ /* 0x000f280000300800 */
[----:B0-----:R-:W4:Y:S04]  /*16330*/  LDL R10, [R1+0x974] ;  /* 0x00097400010a7983 */ /* 0x001f280000100800 */
[----:B------:R0:W-:Y:S04]  /*16340*/  STL.64 [R1+0x490], R20 ;  /* 0x0004901401007387 */ /* 0x0001e80000100a00 */
[----:B------:R0:W4:Y:S04]  /*16350*/  @P5 LDG.E.U16 R12, desc[UR6][R20.64] ;  /* 0x00000006140c5981 */ /* 0x000128000c1e1500 */
[----:B------:R-:W4:Y:S04]  /*16360*/  LDL R19, [R1+0x970] ;  /* 0x0009700001137983 */ /* 0x000f280000100800 */
[----:B------:R3:W-:Y:S01]  /*16370*/  STL.64 [R1+0x498], R22 ;  /* 0x0004981601007387 */ /* 0x0007e20000100a00 */
[----:B0-----:R-:W-:-:S02]  /*16380*/  IMAD.MOV.U32 R20, RZ, RZ, R3 ;  /* 0x000000ffff147224 */ /* 0x001fc400078e0003 */
[----:B------:R-:W-:-:S05]  /*16390*/  IMAD.MOV.U32 R21, RZ, RZ, R5 ;  /* 0x000000ffff157224 */ /* 0x000fca00078e0005 */
[----:B------:R0:W4:Y:S01]  /*163a0*/  @P3 LDG.E.U16 R11, desc[UR6][R20.64] ;  /* 0x00000006140b3981 */ /* 0x000122000c1e1500 */
[----:B---3--:R-:W-:Y:S02]  /*163b0*/  IMAD.MOV.U32 R23, RZ, RZ, R17 ;  /* 0x000000ffff177224 */ /* 0x008fe400078e0011 */
[----:B------:R-:W-:-:S05]  /*163c0*/  IMAD.MOV.U32 R22, RZ, RZ, R16 ;  /* 0x000000ffff167224 */ /* 0x000fca00078e0010 */
[----:B------:R-:W3:Y:S04]  /*163d0*/  @P3 LDG.E.U16 R9, desc[UR6][R22.64] ;  /* 0x0000000616093981 */ /* 0x000ee8000c1e1500 */
[----:B--2---:R1:W-:Y:S04]  /*163e0*/  @P5 STL [R1+0x9c8], R15 ;  /* 0x0009c80f01005387 */ /* 0x0043e80000100800 */
[----:B-1----:R-:W2:Y:S04]  /*163f0*/  LDL.LU R15, [R1+0x1c4] ;  /* 0x0001c400010f7983 */ /* 0x002ea80000300800 */
[----:B------:R-:W2:Y:S01]  /*16400*/  LDL.LU R14, [R1+0x1d4] ;  /* 0x0001d400010e7983 */ /* 0x000ea20000300800 */
[----:B------:R-:W-:-:S03]  /*16410*/  ISETP.GT.AND P2, PT, R34, 0x2b, PT ;  /* 0x0000002b2200780c */ /* 0x000fc60003f44270 */
[----:B----4-:R1:W-:Y:S04]  /*16420*/  @P5 STL [R1+0x9c0], R12 ;  /* 0x0009c00c01005387 */ /* 0x0103e80000100800 */
[----:B------:R-:W4:Y:S04]  /*16430*/  LDL.LU R5, [R1+0x1d8] ;  /* 0x0001d80001057983 */ /* 0x000f280000300800 */
[----:B------:R-:W4:Y:S04]  /*16440*/  LDL.LU R3, [R1+0x1e8] ;  /* 0x0001e80001037983 */ /* 0x000f280000300800 */
[----:B-1----:R-:W4:Y:S04]  /*16450*/  LDL R12, [R1+0x96c] ;  /* 0x00096c00010c7983 */ /* 0x002f280000100800 */
[----:B------:R0:W-:Y:S04]  /*16460*/  STL.64 [R1+0x480], R20 ;  /* 0x0004801401007387 */ /* 0x0001e80000100a00 */
[----:B------:R-:W4:Y:S04]  /*16470*/  LDL R17, [R1+0x968] ;  /* 0x0009680001117983 */ /* 0x000f280000100800 */
[----:B------:R-:W-:Y:S04]  /*16480*/  STL.64 [R1+0x488], R22 ;  /* 0x0004881601007387 */ /* 0x000fe80000100a00 */
[----:B------:R-:W4:Y:S01]  /*16490*/  LDL.LU R18, [R1+0x1dc] ;  /* 0x0001dc0001127983 */ /* 0x000f220000300800 */
[----:B0-----:R-:W-:-:S02]  /*164a0*/  IMAD.MOV.U32 R20, RZ, RZ, R2 ;  /* 0x000000ffff147224 */ /* 0x001fc400078e0002 */
[----:B------:R-:W-:-:S05]  /*164b0*/  IMAD.MOV.U32 R21, RZ, RZ, R7 ;  /* 0x000000ffff157224 */ /* 0x000fca00078e0007 */
[----:B------:R4:W4:Y:S04]  /*164c0*/  @P2 LDG.E.U16 R13, desc[UR6][R20.64] ;  /* 0x00000006140d2981 */ /* 0x000928000c1e1500 */
[----:B---3--:R0:W-:Y:S04]  /*164d0*/  @P3 STL [R1+0x9b8], R9 ;  /* 0x0009b80901003387 */ /* 0x0081e80000100800 */
[----:B0-----:R-:W3:Y:S04]  /*164e0*/  LDL.LU R9, [R1+0x1ec] ;  /* 0x0001ec0001097983 */ /* 0x001ee80000300800 */
[----:B------:R0:W-:Y:S04]  /*164f0*/  @P3 STL [R1+0x9b0], R11 ;  /* 0x0009b00b01003387 */ /* 0x0001e80000100800 */
[----:B------:R-:W3:Y:S04]  /*16500*/  LDL.LU R7, [R1+0x1e0] ;  /* 0x0001e00001077983 */ /* 0x000ee80000300800 */
[----:B------:R-:W3:Y:S04]  /*16510*/  LDL.LU R2, [R1+0x210] ;  /* 0x0002100001027983 */ /* 0x000ee80000300800 */
[----:B0-----:R-:W3:Y:S04]  /*16520*/  LDL R11, [R1+0xb2c] ;  /* 0x000b2c00010b7983 */ /* 0x001ee80000100800 */
[----:B------:R4:W-:Y:S01]  /*16530*/  STL.64 [R1+0x470], R20 ;  /* 0x0004701401007387 */ /* 0x0009e20000100a00 */
[----:B--2---:R-:W-:-:S03]  /*16540*/  IMAD.MOV.U32 R23, RZ, RZ, R15 ;  /* 0x000000ffff177224 */ /* 0x004fc600078e000f */
[----:B------:R-:W2:Y:S01]  /*16550*/  LDL.LU R15, [R1+0x1f4] ;  /* 0x0001f400010f7983 */ /* 0x000ea20000300800 */
[----:B------:R-:W-:-:S03]  /*16560*/  IMAD.MOV.U32 R22, RZ, RZ, R14 ;  /* 0x000000ffff167224 */ /* 0x000fc600078e000e */
[----:B------:R-:W2:Y:S04]  /*16570*/  LDL R14, [R1+0xb28] ;  /* 0x000b2800010e7983 */ /* 0x000ea80000100800 */
[----:B------:R0:W2:Y:S04]  /*16580*/  @P2 LDG.E.U16 R25, desc[UR6][R22.64] ;  /* 0x0000000616192981 */ /* 0x0000a8000c1e1500 */
[----:B------:R0:W-:Y:S04]  /*16590*/  STL.64 [R1+0x478], R22 ;  /* 0x0004781601007387 */ /* 0x0001e80000100a00 */
[----:B------:R-:W2:Y:S01]  /*165a0*/  LDL.LU R16, [R1+0x1e4] ;  /* 0x0001e40001107983 */ /* 0x000ea20000300800 */
[----:B------:R-:W-:-:S02]  /*165b0*/  ISETP.GT.AND P6, PT, R34, 0x2c, PT ;  /* 0x0000002c2200780c */ /* 0x000fc40003fc4270 */
[----:B------:R-:W-:Y:S01]  /*165c0*/  ISETP.GT.AND P5, PT, R34, 0x2d, PT ;  /* 0x0000002d2200780c */ /* 0x000fe20003fa4270 */
[----:B----4-:R-:W-:Y:S02]  /*165d0*/  IMAD.MOV.U32 R21, RZ, RZ, R5 ;  /* 0x000000ffff157224 */ /* 0x010fe400078e0005 */
[----:B------:R-:W-:-:S08]  /*165e0*/  IMAD.MOV.U32 R20, RZ, RZ, R3 ;  /* 0x000000ffff147224 */ /* 0x000fd000078e0003 */
[----:B------:R-:W4:Y:S01]  /*165f0*/  @P6 LDG.E.U16 R19, desc[UR6][R20.64] ;  /* 0x0000000614136981 */ /* 0x000f22000c1e1500 */
[----:B0-----:R-:W-:-:S03]  /*16600*/  IMAD.MOV.U32 R23, RZ, RZ, R18 ;  /* 0x000000ffff177224 */ /* 0x001fc600078e0012 */
[----:B------:R0:W-:Y:S01]  /*16610*/  @P2 STL [R1+0x978], R13 ;  /* 0x0009780d01002387 */ /* 0x0001e20000100800 */
[----:B---3--:R-:W-:-:S05]  /*16620*/  IMAD.MOV.U32 R22, RZ, RZ, R9 ;  /* 0x000000ffff167224 */ /* 0x008fca00078e0009 */
[----:B------:R1:W3:Y:S04]  /*16630*/  @P6 LDG.E.U16 R10, desc[UR6][R22.64] ;  /* 0x00000006160a6981 */ /* 0x0002e8000c1e1500 */
[----:B--2---:R-:W-:Y:S04]  /*16640*/  @P2 STL [R1+0x9a8], R25 ;  /* 0x0009a81901002387 */ /* 0x004fe80000100800 */
[----:B------:R-:W2:Y:S04]  /*16650*/  LDL.LU R5, [R1+0x1f8] ;  /* 0x0001f80001057983 */ /* 0x000ea80000300800 */
[----:B------:R-:W2:Y:S04]  /*16660*/  LDL.LU R3, [R1+0x208] ;  /* 0x0002080001037983 */ /* 0x000ea80000300800 */
[----:B0-----:R-:W2:Y:S04]  /*16670*/  LDL R13, [R1+0xb24] ;  /* 0x000b2400010d7983 */ /* 0x001ea80000100800 */
[----:B------:R-:W-:Y:S04]  /*16680*/  STL.64 [R1+0x460], R20 ;  /* 0x0004601401007387 */ /* 0x000fe80000100a00 */
[----:B------:R-:W2:Y:S04]  /*16690*/  LDL R9, [R1+0xb20] ;  /* 0x000b200001097983 */ /* 0x000ea80000100800 */
[----:B------:R1:W-:Y:S04]  /*166a0*/  STL.64 [R1+0x468], R22 ;  /* 0x0004681601007387 */ /* 0x0003e80000100a00 */
[----:B------:R-:W2:Y:S01]  /*166b0*/  LDL.LU R18, [R1+0x1fc] ;  /* 0x0001fc0001127983 */ /* 0x000ea20000300800 */
[----:B-1----:R-:W-:-:S02]  /*166c0*/  IMAD.MOV.U32 R22, RZ, RZ, R15 ;  /* 0x000000ffff167224 */ /* 0x002fc400078e000f */
[----:B------:R-:W-:-:S05]  /*166d0*/  IMAD.MOV.U32 R23, RZ, RZ, R16 ;  /* 0x000000ffff177224 */ /* 0x000fca00078e0010 */
[----:B------:R-:W2:Y:S01]  /*166e0*/  @P5 LDG.E.U16 R12, desc[UR6][R22.64] ;  /* 0x00000006160c5981 */ /* 0x000ea2000c1e1500 */
[----:B------:R-:W-:Y:S02]  /*166f0*/  IMAD.MOV.U32 R20, RZ, RZ, R2 ;  /* 0x000000ffff147224 */ /* 0x000fe400078e0002 */
[----:B------:R-:W-:-:S05]  /*16700*/  IMAD.MOV.U32 R21, RZ, RZ, R7 ;  /* 0x000000ffff157224 */ /* 0x000fca00078e0007 */
[----:B------:R-:W2:Y:S04]  /*16710*/  @P5 LDG.E.U16 R17, desc[UR6][R20.64] ;  /* 0x0000000614115981 */ /* 0x000ea8000c1e1500 */
[----:B---3--:R0:W-:Y:S04]  /*16720*/  @P6 STL [R1+0x974], R10 ;  /* 0x0009740a01006387 */ /* 0x0081e80000100800 */
[----:B0-----:R-:W3:Y:S04]  /*16730*/  LDL.LU R10, [R1+0x20c] ;  /* 0x00020c00010a7983 */ /* 0x001ee80000300800 */
[----:B----4-:R0:W-:Y:S04]  /*16740*/  @P6 STL [R1+0x970], R19 ;  /* 0x0009701301006387 */ /* 0x0101e80000100800 */
[----:B------:R-:W4:Y:S04]  /*16750*/  LDL.LU R7, [R1+0x200] ;  /* 0x0002000001077983 */ /* 0x000f280000300800 */
[----:B------:R-:W4:Y:S04]  /*16760*/  LDL.LU R2, [R1+0x230] ;  /* 0x0002300001027983 */ /* 0x000f280000300800 */
[----:B------:R-:W-:Y:S04]  /*16770*/  STL.64 [R1+0x450], R20 ;  /* 0x0004501401007387 */ /* 0x000fe80000100a00 */
[----:B------:R-:W4:Y:S04]  /*16780*/  LDL R15, [R1+0x964] ;  /* 0x00096400010f7983 */ /* 0x000f280000100800 */
[----:B0-----:R-:W4:Y:S04]  /*16790*/  LDL R19, [R1+0x960] ;  /* 0x0009600001137983 */ /* 0x001f280000100800 */
[----:B------:R-:W-:Y:S04]  /*167a0*/  STL.64 [R1+0x458], R22 ;  /* 0x0004581601007387 */ /* 0x000fe80000100a00 */
[----:B------:R-:W4:Y:S04]  /*167b0*/  LDL.LU R16, [R1+0x204] ;  /* 0x0002040001107983 */ /* 0x000f280000300800 */
[----:B--2---:R0:W-:Y:S04]  /*167c0*/  @P5 STL [R1+0x96c], R12 ;  /* 0x00096c0c01005387 */ /* 0x0041e80000100800 */
[----:B0-----:R-:W2:Y:S01]  /*167d0*/  LDL.LU R12, [R1+0x214] ;  /* 0x00021400010c7983 */ /* 0x001ea20000300800 */
[C---:B------:R-:W-:Y:S01]  /*167e0*/  ISETP.GT.AND P3, PT, R34.reuse, 0x2e, PT ;  /* 0x0000002e2200780c */ /* 0x040fe20003f64270 */
[----:B------:R-:W-:Y:S01]  /*167f0*/  IMAD.MOV.U32 R25, RZ, RZ, R18 ;  /* 0x000000ffff197224 */ /* 0x000fe200078e0012 */
[----:B------:R-:W-:Y:S01]  /*16800*/  ISETP.GT.AND P2, PT, R34, 0x2f, PT ;  /* 0x0000002f2200780c */ /* 0x000fe20003f44270 */
[----:B------:R-:W-:Y:S01]  /*16810*/  IMAD.MOV.U32 R22, RZ, RZ, R3 ;  /* 0x000000ffff167224 */ /* 0x000fe200078e0003 */
[----:B------:R0:W-:Y:S01]  /*16820*/  @P5 STL [R1+0x968], R17 ;  /* 0x0009681101005387 */ /* 0x0001e20000100800 */
[----:B------:R-:W-:-:S03]  /*16830*/  IMAD.MOV.U32 R23, RZ, RZ, R5 ;  /* 0x000000ffff177224 */ /* 0x000fc600078e0005 */
[----:B------:R-:W2:Y:S04]  /*16840*/  LDL.LU R5, [R1+0x218] ;  /* 0x0002180001057983 */ /* 0x000ea80000300800 */
[----:B------:R-:W2:Y:S04]  /*16850*/  LDL.LU R3, [R1+0x228] ;  /* 0x0002280001037983 */ /* 0x000ea80000300800 */
[----:B0-----:R-:W2:Y:S04]  /*16860*/  LDL R17, [R1+0x95c] ;  /* 0x00095c0001117983 */ /* 0x001ea80000100800 */
[----:B------:R-:W-:Y:S04]  /*16870*/  STL.64 [R1+0x440], R22 ;  /* 0x0004401601007387 */ /* 0x000fe80000100a00 */
[----:B------:R-:W2:Y:S04]  /*16880*/  @P3 LDG.E.U16 R14, desc[UR6][R22.64] ;  /* 0x00000006160e3981 */ /* 0x000ea8000c1e1500 */
[----:B------:R-:W2:Y:S01]  /*16890*/  LDL R21, [R1+0x958] ;  /* 0x0009580001157983 */ /* 0x000ea20000100800 */
[----:B---3--:R-:W-:-:S05]  /*168a0*/  IMAD.MOV.U32 R24, RZ, RZ, R10 ;  /* 0x000000ffff187224 */ /* 0x008fca00078e000a */
[----:B------:R4:W3:Y:S04]  /*168b0*/  @P3 LDG.E.U16 R11, desc[UR6][R24.64] ;  /* 0x00000006180b3981 */ /* 0x0008e8000c1e1500 */
[----:B------:R4:W-:Y:S02]  /*168c0*/  STL.64 [R1+0x448], R24 ;  /* 0x0004481801007387 */ /* 0x0009e40000100a00 */
[----:B----4-:R-:W-:Y:S02]  /*168d0*/  IMAD.MOV.U32 R25, RZ, RZ, R16 ;  /* 0x000000ffff197224 */ /* 0x010fe400078e0010 */
[----:B--2---:R-:W-:-:S05]  /*168e0*/  IMAD.MOV.U32 R24, RZ, RZ, R12 ;  /* 0x000000ffff187224 */ /* 0x004fca00078e000c */
[----:B------:R-:W2:Y:S01]  /*168f0*/  @P2 LDG.E.U16 R13, desc[UR6][R24.64] ;  /* 0x00000006180d2981 */ /* 0x000ea2000c1e1500 */
[----:B------:R-:W-:Y:S01]  /*16900*/  MOV R22, R2 ;  /* 0x0000000200167202 */ /* 0x000fe20000000f00 */
[----:B------:R-:W-:-:S05]  /*16910*/  IMAD.MOV.U32 R23, RZ, RZ, R7 ;  /* 0x000000ffff177224 */ /* 0x000fca00078e0007 */
[----:B------:R0:W4:Y:S04]  /*16920*/  @P2 LDG.E.U16 R9, desc[UR6][R22.64] ;  /* 0x0000000616092981 */ /* 0x000128000c1e1500 */
[----:B---3--:R1:W-:Y:S04]  /*16930*/  @P3 STL [R1+0xb2c], R11 ;  /* 0x000b2c0b01003387 */ /* 0x0083e80000100800 */
[----:B-1----:R-:W3:Y:S04]  /*16940*/  LDL.LU R11, [R1+0x21c] ;  /* 0x00021c00010b7983 */ /* 0x002ee80000300800 */
[----:B------:R-:W3:Y:S04]  /*16950*/  LDL.LU R10, [R1+0x22c] ;  /* 0x00022c00010a7983 */ /* 0x000ee80000300800 */
[----:B------:R1:W-:Y:S04]  /*16960*/  @P3 STL [R1+0xb28], R14 ;  /* 0x000b280e01003387 */ /* 0x0003e80000100800 */
[----:B------:R-:W3:Y:S04]  /*16970*/  LDL.LU R7, [R1+0x220] ;  /* 0x0002200001077983 */ /* 0x000ee80000300800 */
[----:B------:R-:W3:Y:S04]  /*16980*/  LDL.LU R2, [R1+0x250] ;  /* 0x0002500001027983 */ /* 0x000ee80000300800 */
[----:B-1----:R-:W3:Y:S04]  /*16990*/  LDL R14, [R1+0x954] ;  /* 0x00095400010e7983 */ /* 0x002ee80000100800 */
[----:B------:R-:W-:Y:S04]  /*169a0*/  STL.64 [R1+0x430], R22 ;  /* 0x0004301601007387 */ /* 0x000fe80000100a00 */
[----:B------:R-:W3:Y:S04]  /*169b0*/  LDL R12, [R1+0x950] ;  /* 0x00095000010c7983 */ /* 0x000ee80000100800 */
[----:B------:R-:W-:Y:S04]  /*169c0*/  STL.64 [R1+0x438], R24 ;  /* 0x0004381801007387 */ /* 0x000fe80000100a00 */
[----:B------:R-:W3:Y:S04]  /*169d0*/  LDL.LU R16, [R1+0x224] ;  /* 0x0002240001107983 */ /* 0x000ee80000300800 */
[----:B--2---:R1:W-:Y:S04]  /*169e0*/  @P2 STL [R1+0xb24], R13 ;  /* 0x000b240d01002387 */ /* 0x0043e80000100800 */
[----:B-1----:R-:W2:Y:S01]  /*169f0*/  LDL.LU R13, [R1+0x234] ;  /* 0x00023400010d7983 */ /* 0x002ea20000300800 */
[C---:B------:R-:W-:Y:S01]  /*16a00*/  ISETP.GT.AND P6, PT, R34.reuse, 0x30, PT ;  /* 0x000000302200780c */ /* 0x040fe20003fc4270 */
[----:B0-----:R-:W-:Y:S01]  /*16a10*/  IMAD.MOV.U32 R22, RZ, RZ, R3 ;  /* 0x000000ffff167224 */ /* 0x001fe200078e0003 */
[----:B------:R-:W-:Y:S01]  /*16a20*/  ISETP.GT.AND P5, PT, R34, 0x31, PT ;  /* 0x000000312200780c */ /* 0x000fe20003fa4270 */
[----:B------:R-:W-:Y:S01]  /*16a30*/  IMAD.MOV.U32 R23, RZ, RZ, R5 ;  /* 0x000000ffff177224 */ /* 0x000fe200078e0005 */
[----:B----4-:R0:W-:Y:S04]  /*16a40*/  @P2 STL [R1+0xb20], R9 ;  /* 0x000b200901002387 */ /* 0x0101e80000100800 */
[----:B------:R-:W4:Y:S04]  /*16a50*/  LDL.LU R5, [R1+0x238] ;  /* 0x0002380001057983 */ /* 0x000f280000300800 */
[----:B------:R-:W4:Y:S04]  /*16a60*/  LDL.LU R3, [R1+0x248] ;  /* 0x0002480001037983 */ /* 0x000f280000300800 */
[----:B0-----:R-:W4:Y:S04]  /*16a70*/  LDL R9, [R1+0x94c] ;  /* 0x00094c0001097983 */ /* 0x001f280000100800 */
[----:B------:R-:W-:Y:S04]  /*16a80*/  STL.64 [R1+0x420], R22 ;  /* 0x0004201601007387 */ /* 0x000fe80000100a00 */
[----:B------:R-:W4:Y:S01]  /*16a90*/  @P6 LDG.E.U16 R19, desc[UR6][R22.64] ;  /* 0x0000000616136981 */ /* 0x000f22000c1e1500 */
[----:B---3--:R-:W-:-:S03]  /*16aa0*/  IMAD.MOV.U32 R25, RZ, RZ, R11 ;  /* 0x000000ffff197224 */ /* 0x008fc600078e000b */
[----:B------:R-:W3:Y:S01]  /*16ab0*/  LDL.LU R11, [R1+0x24c] ;  /* 0x00024c00010b7983 */ /* 0x000ee20000300800 */
[----:B------:R-:W-:-:S03]  /*16ac0*/  IMAD.MOV.U32 R24, RZ, RZ, R10 ;  /* 0x000000ffff187224 */ /* 0x000fc600078e000a */
[----:B------:R-:W3:Y:S04]  /*16ad0*/  LDL R10, [R1+0x948] ;  /* 0x00094800010a7983 */ /* 0x000ee80000100800 */
[----:B------:R0:W3:Y:S04]  /*16ae0*/  @P6 LDG.E.U16 R15, desc[UR6][R24.64] ;  /* 0x00000006180f6981 */ /* 0x0000e8000c1e1500 */
        /* <DEDUP_REMOVED lines=21> */
[----:B------:R-:W-:Y:S01]  /*16c40*/  ISETP.GT.AND P2, PT, R34, 0x33, PT ;  /* 0x000000332200780c */ /* 0x000fe20003f44270 */
[----:B------:R0:W-:Y:S01]  /*16c50*/  @P5 STL [R1+0x958], R21 ;  /* 0x0009581501005387 */ /* 0x0001e20000100800 */
[----:B------:R-:W-:-:S02]  /*16c60*/  IMAD.MOV.U32 R20, RZ, RZ, R3 ;  /* 0x000000ffff147224 */ /* 0x000fc400078e0003 */
[----:B0-----:R-:W-:Y:S02]  /*16c70*/  IMAD.MOV.U32 R21, RZ, RZ, R5 ;  /* 0x000000ffff157224 */ /* 0x001fe400078e0005 */
[----:B------:R-:W2:Y:S05]  /*16c80*/  LDL.LU R5, [R1+0x258] ;  /* 0x0002580001057983 */ /* 0x000eaa0000300800 */
[----:B------:R-:W2:Y:S04]  /*16c90*/  @P3 LDG.E.U16 R12, desc[UR6][R20.64] ;  /* 0x00000006140c3981 */ /* 0x000ea8000c1e1500 */
[----:B------:R-:W2:Y:S01]  /*16ca0*/  LDL.LU R3, [R1+0x268] ;  /* 0x0002680001037983 */ /* 0x000ea20000300800 */
[----:B---3--:R-:W-:-:S05]  /*16cb0*/  IMAD.MOV.U32 R23, RZ, RZ, R15 ;  /* 0x000000ffff177224 */ /* 0x008fca00078e000f */
[----:B------:R0:W3:Y:S01]  /*16cc0*/  @P3 LDG.E.U16 R14, desc[UR6][R22.64] ;  /* 0x00000006160e3981 */ /* 0x0000e2000c1e1500 */
[----:B----4-:R-:W-:Y:S02]  /*16cd0*/  IMAD.MOV.U32 R25, RZ, RZ, R18 ;  /* 0x000000ffff197224 */ /* 0x010fe400078e0012 */
[----:B--2---:R-:W-:-:S05]  /*16ce0*/  IMAD.MOV.U32 R24, RZ, RZ, R17 ;  /* 0x000000ffff187224 */ /* 0x004fca00078e0011 */
[----:B------:R-:W2:Y:S04]  /*16cf0*/  @P2 LDG.E.U16 R9, desc[UR6][R24.64] ;  /* 0x0000000618092981 */ /* 0x000ea8000c1e1500 */
[----:B------:R-:W-:Y:S04]  /*16d00*/  STL.64 [R1+0x400], R20 ;  /* 0x0004001401007387 */ /* 0x000fe80000100a00 */
[----:B------:R-:W4:Y:S04]  /*16d10*/  LDL R15, [R1+0x93c] ;  /* 0x00093c00010f7983 */ /* 0x000f280000100800 */
[----:B------:R-:W4:Y:S04]  /*16d20*/  LDL R11, [R1+0x938] ;  /* 0x00093800010b7983 */ /* 0x000f280000100800 */
[----:B------:R0:W-:Y:S04]  /*16d30*/  STL.64 [R1+0x408], R22 ;  /* 0x0004081601007387 */ /* 0x0001e80000100a00 */
[----:B------:R-:W4:Y:S01]  /*16d40*/  LDL.LU R16, [R1+0x25c] ;  /* 0x00025c0001107983 */ /* 0x000f220000300800 */
[----:B0-----:R-:W-:-:S02]  /*16d50*/  IMAD.MOV.U32 R22, RZ, RZ, R2 ;  /* 0x000000ffff167224 */ /* 0x001fc400078e0002 */
[----:B------:R-:W-:-:S05]  /*16d60*/  IMAD.MOV.U32 R23, RZ, RZ, R7 ;  /* 0x000000ffff177224 */ /* 0x000fca00078e0007 */
[----:B------:R0:W4:Y:S04]  /*16d70*/  @P2 LDG.E.U16 R10, desc[UR6][R22.64] ;  /* 0x00000006160a2981 */ /* 0x000128000c1e1500 */
[----:B---3--:R1:W-:Y:S04]  /*16d80*/  @P3 STL [R1+0x954], R14 ;  /* 0x0009540e01003387 */ /* 0x0083e80000100800 */
[----:B-1----:R-:W3:Y:S04]  /*16d90*/  LDL.LU R14, [R1+0x26c] ;  /* 0x00026c00010e7983 */ /* 0x002ee80000300800 */
        /* <DEDUP_REMOVED lines=13> */
[----:B------:R-:W-:-:S02]  /*16e70*/  IMAD.MOV.U32 R23, RZ, RZ, R5 ;  /* 0x000000ffff177224 */ /* 0x000fc400078e0005 */
[----:B----4-:R-:W-:-:S08]  /*16e80*/  IMAD.MOV.U32 R25, RZ, RZ, R16 ;  /* 0x000000ffff197224 */ /* 0x010fd000078e0010 */
[----:B------:R-:W4:Y:S04]  /*16e90*/  @P6 LDG.E.U16 R13, desc[UR6][R22.64] ;  /* 0x00000006160d6981 */ /* 0x000f28000c1e1500 */
[----:B------:R0:W-:Y:S04]  /*16ea0*/  @P2 STL [R1+0x948], R10 ;  /* 0x0009480a01002387 */ /* 0x0001e80000100800 */
[----:B------:R-:W4:Y:S04]  /*16eb0*/  LDL.LU R5, [R1+0x278] ;  /* 0x0002780001057983 */ /* 0x000f280000300800 */
[----:B------:R-:W4:Y:S04]  /*16ec0*/  LDL.LU R3, [R1+0x288] ;  /* 0x0002880001037983 */ /* 0x000f280000300800 */
[----:B0-----:R-:W4:Y:S04]  /*16ed0*/  LDL R10, [R1+0xb14] ;  /* 0x000b1400010a7983 */ /* 0x001f280000100800 */
[----:B------:R-:W-:Y:S01]  /*16ee0*/  STL.64 [R1+0x3e0], R22 ;  /* 0x0003e01601007387 */ /* 0x000fe20000100a00 */
[----:B---3--:R-:W-:-:S03]  /*16ef0*/  IMAD.MOV.U32 R24, RZ, RZ, R14 ;  /* 0x000000ffff187224 */ /* 0x008fc600078e000e */
[----:B------:R-:W3:Y:S04]  /*16f00*/  LDL R14, [R1+0xb10] ;  /* 0x000b1000010e7983 */ /* 0x000ee80000100800 */
[----:B------:R0:W3:Y:S04]  /*16f10*/  @P6 LDG.E.U16 R19, desc[UR6][R24.64] ;  /* 0x0000000618136981 */ /* 0x0000e8000c1e1500 */
[----:B------:R0:W-:Y:S04]  /*16f20*/  STL.64 [R1+0x3e8], R24 ;  /* 0x0003e81801007387 */ /* 0x0001e80000100a00 */
[----:B------:R-:W3:Y:S04]  /*16f30*/  LDL.LU R18, [R1+0x27c] ;  /* 0x00027c0001127983 */ /* 0x000ee80000300800 */
[----:B------:R-:W3:Y:S01]  /*16f40*/  LDL.LU R16, [R1+0x28c] ;  /* 0x00028c0001107983 */ /* 0x000ee20000300800 */
[----:B0-----:R-:W-:-:S02]  /*16f50*/  IMAD.MOV.U32 R25, RZ, RZ, R17 ;  /* 0x000000ffff197224 */ /* 0x001fc400078e0011 */
[----:B--2---:R-:W-:-:S05]  /*16f60*/  IMAD.MOV.U32 R24, RZ, RZ, R9 ;  /* 0x000000ffff187224 */ /* 0x004fca00078e0009 */
[----:B------:R-:W2:Y:S01]  /*16f70*/  @P5 LDG.E.U16 R15, desc[UR6][R24.64] ;  /* 0x00000006180f5981 */ /* 0x000ea2000c1e1500 */
[----:B------:R-:W-:Y:S02]  /*16f80*/  IMAD.MOV.U32 R22, RZ, RZ, R2 ;  /* 0x000000ffff167224 */ /* 0x000fe400078e0002 */
[----:B------:R-:W-:-:S05]  /*16f90*/  IMAD.MOV.U32 R23, RZ, RZ, R7 ;  /* 0x000000ffff177224 */ /* 0x000fca00078e0007 */
[----:B------:R0:W2:Y:S04]  /*16fa0*/  @P5 LDG.E.U16 R11, desc[UR6][R22.64] ;  /* 0x00000006160b5981 */ /* 0x0000a8000c1e1500 */
[----:B----4-:R1:W-:Y:S04]  /*16fb0*/  @P6 STL [R1+0x940], R13 ;  /* 0x0009400d01006387 */ /* 0x0103e80000100800 */
[----:B---3--:R-:W-:Y:S04]  /*16fc0*/  @P6 STL [R1+0x944], R19 ;  /* 0x0009441301006387 */ /* 0x008fe80000100800 */
[----:B------:R-:W3:Y:S04]  /*16fd0*/  LDL.LU R7, [R1+0x280] ;  /* 0x0002800001077983 */ /* 0x000ee80000300800 */
[----:B------:R-:W4:Y:S04]  /*16fe0*/  LDL.LU R2, [R1+0x2b0] ;  /* 0x0002b00001027983 */ /* 0x000f280000300800 */
[----:B-1----:R-:W3:Y:S04]  /*16ff0*/  LDL R13, [R1+0x934] ;  /* 0x00093400010d7983 */ /* 0x002ee80000100800 */
[----:B------:R-:W-:Y:S04]  /*17000*/  STL.64 [R1+0x3d0], R22 ;  /* 0x0003d01601007387 */ /* 0x000fe80000100a00 */
[----:B------:R-:W3:Y:S04]  /*17010*/  LDL.LU R9, [R1+0x294] ;  /* 0x0002940001097983 */ /* 0x000ee80000300800 */
[----:B------:R-:W4:Y:S04]  /*17020*/  LDL R17, [R1+0x930] ;  /* 0x0009300001117983 */ /* 0x000f280000100800 */
[----:B------:R-:W-:Y:S04]  /*17030*/  STL.64 [R1+0x3d8], R24 ;  /* 0x0003d81801007387 */ /* 0x000fe80000100a00 */
[----:B--2---:R1:W-:Y:S04]  /*17040*/  @P5 STL [R1+0x93c], R15 ;  /* 0x00093c0f01005387 */ /* 0x0043e80000100800 */
[----:B-1----:R-:W2:Y:S01]  /*17050*/  LDL.LU R15, [R1+0x284] ;  /* 0x00028400010f7983 */ /* 0x002ea20000300800 */
[----:B------:R-:W-:Y:S01]  /*17060*/  ISETP.GT.AND P3, PT, R34, 0x36, PT ;  /* 0x000000362200780c */ /* 0x000fe20003f64270 */
[----:B------:R-:W-:-:S02]  /*17070*/  IMAD.MOV.U32 R24, RZ, RZ, R16 ;  /* 0x000000ffff187224 */ /* 0x000fc400078e0010 */
[----:B------:R-:W-:Y:S02]  /*17080*/  IMAD.MOV.U32 R25, RZ, RZ, R18 ;  /* 0x000000ffff197224 */ /* 0x000fe400078e0012 */
[----:B0-----:R-:W-:Y:S02]  /*17090*/  IMAD.MOV.U32 R22, RZ, RZ, R3 ;  /* 0x000000ffff167224 */ /* 0x001fe400078e0003 */
[----:B------:R-:W-:Y:S01]  /*170a0*/  IMAD.MOV.U32 R23, RZ, RZ, R5 ;  /* 0x000000ffff177224 */ /* 0x000fe200078e0005 */
[----:B------:R-:W-:Y:S01]  /*170b0*/  ISETP.GT.AND P2, PT, R34, 0x37, PT ;  /* 0x000000372200780c */ /* 0x000fe20003f44270 */
[----:B------:R0:W-:Y:S04]  /*170c0*/  @P5 STL [R1+0x938], R11 ;  /* 0x0009380b01005387 */ /* 0x0001e80000100800 */
[----:B------:R-:W4:Y:S04]  /*170d0*/  @P3 LDG.E.U16 R12, desc[UR6][R24.64] ;  /* 0x00000006180c3981 */ /* 0x000f28000c1e1500 */
[----:B------:R3:W4:Y:S04]  /*170e0*/  @P3 LDG.E.U16 R21, desc[UR6][R22.64] ;  /* 0x0000000616153981 */ /* 0x000728000c1e1500 */
[----:B------:R-:W4:Y:S04]  /*170f0*/  LDL.LU R5, [R1+0x298] ;  /* 0x0002980001057983 */ /* 0x000f280000300800 */
[----:B------:R-:W4:Y:S04]  /*17100*/  LDL.LU R3, [R1+0x2a8] ;  /* 0x0002a80001037983 */ /* 0x000f280000300800 */
[----:B0-----:R-:W4:Y:S04]  /*17110*/  LDL R11, [R1+0x92c] ;  /* 0x00092c00010b7983 */ /* 0x001f280000100800 */
[----:B------:R3:W-:Y:S04]  /*17120*/  STL.64 [R1+0x3c0], R22 ;  /* 0x0003c01601007387 */ /* 0x0007e80000100a00 */
[----:B------:R-:W4:Y:S01]  /*17130*/  LDL R19, [R1+0x928] ;  /* 0x0009280001137983 */ /* 0x000f220000100800 */
[----:B---3--:R-:W-:-:S02]  /*17140*/  IMAD.MOV.U32 R22, RZ, RZ, R9 ;  /* 0x000000ffff167224 */ /* 0x008fc400078e0009 */
[----:B--2---:R-:W-:-:S05]  /*17150*/  IMAD.MOV.U32 R23, RZ, RZ, R15 ;  /* 0x000000ffff177224 */ /* 0x004fca00078e000f */
[----:B------:R-:W2:Y:S04]  /*17160*/  @P2 LDG.E.U16 R10, desc[UR6][R22.64] ;  /* 0x00000006160a2981 */ /* 0x000ea8000c1e1500 */
[----:B------:R-:W-:Y:S04]  /*17170*/  STL.64 [R1+0x3c8], R24 ;  /* 0x0003c81801007387 */ /* 0x000fe80000100a00 */
[----:B------:R-:W3:Y:S01]  /*17180*/  LDL.LU R18, [R1+0x29c] ;  /* 0x00029c0001127983 */ /* 0x000ee20000300800 */
[----:B----4-:R-:W-:-:S03]  /*17190*/  IMAD.MOV.U32 R20, RZ, RZ, R2 ;  /* 0x000000ffff147224 */ /* 0x010fc600078e0002 */
[----:B------:R0:W-:Y:S04]  /*171a0*/  @P3 STL [R1+0xb1c], R12 ;  /* 0x000b1c0c01003387 */ /* 0x0001e80000100800 */
[----:B0-----:R-:W4:Y:S04]  /*171b0*/  LDL.LU R12, [R1+0x2ac] ;  /* 0x0002ac00010c7983 */ /* 0x001f280000300800 */
[----:B------:R0:W-:Y:S02]  /*171c0*/  @P3 STL [R1+0xb18], R21 ;  /* 0x000b181501003387 */ /* 0x0001e40000100800 */
[----:B0-----:R-:W-:-:S02]  /*171d0*/  IMAD.MOV.U32 R21, RZ, RZ, R7 ;  /* 0x000000ffff157224 */ /* 0x001fc400078e0007 */
[----:B------:R-:W4:Y:S04]  /*171e0*/  LDL.LU R7, [R1+0x2a0] ;  /* 0x0002a00001077983 */ /* 0x000f280000300800 */
[----:B------:R0:W4:Y:S04]  /*171f0*/  @P2 LDG.E.U16 R14, desc[UR6][R20.64] ;  /* 0x00000006140e2981 */ /* 0x000128000c1e1500 */
[----:B------:R-:W4:Y:S04]  /*17200*/  LDL.LU R2, [R1+0x2d0] ;  /* 0x0002d00001027983 */ /* 0x000f280000300800 */
[----:B------:R-:W-:Y:S04]  /*17210*/  STL.64 [R1+0x3b0], R20 ;  /* 0x0003b01401007387 */ /* 0x000fe80000100a00 */
[----:B------:R-:W4:Y:S04]  /*17220*/  LDL R15, [R1+0x924] ;  /* 0x00092400010f7983 */ /* 0x000f280000100800 */
[----:B------:R-:W4:Y:S04]  /*17230*/  LDL R9, [R1+0x920] ;  /* 0x0009200001097983 */ /* 0x000f280000100800 */
[----:B------:R-:W-:Y:S04]  /*17240*/  STL.64 [R1+0x3b8], R22 ;  /* 0x0003b81601007387 */ /* 0x000fe80000100a00 */
[----:B------:R-:W4:Y:S04]  /*17250*/  LDL.LU R16, [R1+0x2a4] ;  /* 0x0002a40001107983 */ /* 0x000f280000300800 */
[----:B--2---:R1:W-:Y:S04]  /*17260*/  @P2 STL [R1+0xb14], R10 ;  /* 0x000b140a01002387 */ /* 0x0043e80000100800 */
[----:B-1----:R-:W2:Y:S01]  /*17270*/  LDL.LU R10, [R1+0x2b4] ;  /* 0x0002b400010a7983 */ /* 0x002ea20000300800 */
[C---:B------:R-:W-:Y:S01]  /*17280*/  ISETP.GT.AND P6, PT, R34.reuse, 0x38, PT ;  /* 0x000000382200780c */ /* 0x040fe20003fc4270 */
[----:B---3--:R-:W-:Y:S01]  /*17290*/  IMAD.MOV.U32 R23, RZ, RZ, R18 ;  /* 0x000000ffff177224 */ /* 0x008fe200078e0012 */
[----:B------:R-:W-:Y:S01]  /*172a0*/  ISETP.GT.AND P5, PT, R34, 0x39, PT ;  /* 0x000000392200780c */ /* 0x000fe20003fa4270 */
[----:B0-----:R-:W-:Y:S01]  /*172b0*/  IMAD.MOV.U32 R21, RZ, RZ, R5 ;  /* 0x000000ffff157224 */ /* 0x001fe200078e0005 */
[----:B------:R-:W-:Y:S01]  /*172c0*/  MOV R20, R3 ;  /* 0x0000000300147202 */ /* 0x000fe20000000f00 */
[----:B----4-:R-:W-:-:S08]  /*172d0*/  IMAD.MOV.U32 R22, RZ, RZ, R12 ;  /* 0x000000ffff167224 */ /* 0x010fd000078e000c */
[----:B------:R-:W3:Y:S04]  /*172e0*/  @P6 LDG.E.U16 R17, desc[UR6][R20.64] ;  /* 0x0000000614116981 */ /* 0x000ee8000c1e1500 */
[----:B------:R0:W4:Y:S04]  /*172f0*/  @P6 LDG.E.U16 R13, desc[UR6][R22.64] ;  /* 0x00000006160d6981 */ /* 0x000128000c1e1500 */
[----:B------:R1:W-:Y:S04]  /*17300*/  @P2 STL [R1+0xb10], R14 ;  /* 0x000b100e01002387 */ /* 0x0003e80000100800 */
[----:B------:R-:W3:Y:S04]  /*17310*/  LDL.LU R5, [R1+0x2b8] ;  /* 0x0002b80001057983 */ /* 0x000ee80000300800 */
[----:B------:R-:W3:Y:S04]  /*17320*/  LDL.LU R3, [R1+0x2c8] ;  /* 0x0002c80001037983 */ /* 0x000ee80000300800 */
[----:B-1----:R-:W3:Y:S04]  /*17330*/  LDL R14, [R1+0x91c] ;  /* 0x00091c00010e7983 */ /* 0x002ee80000100800 */
[----:B------:R-:W-:Y:S04]  /*17340*/  STL.64 [R1+0x3a0], R20 ;  /* 0x0003a01401007387 */ /* 0x000fe80000100a00 */
[----:B------:R-:W3:Y:S04]  /*17350*/  LDL R18, [R1+0x918] ;  /* 0x0009180001127983 */ /* 0x000ee80000100800 */
[----:B------:R0:W-:Y:S02]  /*17360*/  STL.64 [R1+0x3a8], R22 ;  /* 0x0003a81601007387 */ /* 0x0001e40000100a00 */
[----:B0-----:R-:W-:-:S02]  /*17370*/  IMAD.MOV.U32 R23, RZ, RZ, R16 ;  /* 0x000000ffff177224 */ /* 0x001fc400078e0010 */
[----:B--2---:R-:W-:-:S05]  /*17380*/  IMAD.MOV.U32 R22, RZ, RZ, R10 ;  /* 0x000000ffff167224 */ /* 0x004fca00078e000a */
[----:B------:R-:W2:Y:S01]  /*17390*/  @P5 LDG.E.U16 R11, desc[UR6][R22.64] ;  /* 0x00000006160b5981 */ /* 0x000ea2000c1e1500 */
[----:B------:R-:W-:Y:S02]  /*173a0*/  IMAD.MOV.U32 R20, RZ, RZ, R2 ;  /* 0x000000ffff147224 */ /* 0x000fe400078e0002 */
[----:B------:R-:W-:-:S05]  /*173b0*/  IMAD.MOV.U32 R21, RZ, RZ, R7 ;  /* 0x000000ffff157224 */ /* 0x000fca00078e0007 */
[----:B------:R0:W2:Y:S04]  /*173c0*/  @P5 LDG.E.U16 R19, desc[UR6][R20.64] ;  /* 0x0000000614135981 */ /* 0x0000a8000c1e1500 */
[----:B----4-:R1:W-:Y:S04]  /*173d0*/  @P6 STL [R1+0x934], R13 ;  /* 0x0009340d01006387 */ /* 0x0103e80000100800 */
[----:B-1----:R-:W4:Y:S04]  /*173e0*/  LDL.LU R13, [R1+0x2bc] ;  /* 0x0002bc00010d7983 */ /* 0x002f280000300800 */
[----:B------:R-:W4:Y:S04]  /*173f0*/  LDL.LU R12, [R1+0x2cc] ;  /* 0x0002cc00010c7983 */ /* 0x000f280000300800 */
[----:B---3--:R1:W-:Y:S04]  /*17400*/  @P6 STL [R1+0x930], R17 ;  /* 0x0009301101006387 */ /* 0x0083e80000100800 */
        /* <DEDUP_REMOVED lines=13> */
[----:B------:R0:W-:Y:S04]  /*174e0*/  @P5 STL [R1+0x928], R19 ;  /* 0x0009281301005387 */ /* 0x0001e80000100800 */
[----:B------:R-:W2:Y:S01]  /*174f0*/  LDL.LU R5, [R1+0x2d8] ;  /* 0x0002d80001057983 */ /* 0x000ea20000300800 */
[----:B----4-:R-:W-:-:S03]  /*17500*/  IMAD.MOV.U32 R23, RZ, RZ, R13 ;  /* 0x000000ffff177224 */ /* 0x010fc600078e000d */
[----:B------:R-:W4:Y:S01]  /*17510*/  LDL.LU R3, [R1+0x2e8] ;  /* 0x0002e80001037983 */ /* 0x000f220000300800 */
[----:B------:R-:W-:-:S03]  /*17520*/  IMAD.MOV.U32 R22, RZ, RZ, R12 ;  /* 0x000000ffff167224 */ /* 0x000fc600078e000c */
[----:B0-----:R-:W4:Y:S04]  /*17530*/  LDL R19, [R1+0x90c] ;  /* 0x00090c0001137983 */ /* 0x001f280000100800 */
[----:B------:R3:W4:Y:S04]  /*17540*/  @P3 LDG.E.U16 R15, desc[UR6][R22.64] ;  /* 0x00000006160f3981 */ /* 0x000728000c1e1500 */
[----:B------:R-:W-:Y:S04]  /*17550*/  STL.64 [R1+0x380], R20 ;  /* 0x0003801401007387 */ /* 0x000fe80000100a00 */
[----:B------:R-:W4:Y:S04]  /*17560*/  LDL.LU R12, [R1+0x2ec] ;  /* 0x0002ec00010c7983 */ /* 0x000f280000300800 */
[----:B------:R0:W4:Y:S04]  /*17570*/  @P3 LDG.E.U16 R9, desc[UR6][R20.64] ;  /* 0x0000000614093981 */ /* 0x000128000c1e1500 */
[----:B------:R-:W4:Y:S04]  /*17580*/  LDL R13, [R1+0x908] ;  /* 0x00090800010d7983 */ /* 0x000f280000100800 */
[----:B------:R3:W-:Y:S02]  /*17590*/  STL.64 [R1+0x388], R22 ;  /* 0x0003881601007387 */ /* 0x0007e40000100a00 */
[----:B---3--:R-:W-:-:S02]  /*175a0*/  IMAD.MOV.U32 R23, RZ, RZ, R16 ;  /* 0x000000ffff177224 */ /* 0x008fc400078e0010 */
[----:B--2---:R-:W-:-:S05]  /*175b0*/  IMAD.MOV.U32 R22, RZ, RZ, R11 ;  /* 0x000000ffff167224 */ /* 0x004fca00078e000b */
[----:B------:R-:W2:Y:S01]  /*175c0*/  @P2 LDG.E.U16 R14, desc[UR6][R22.64] ;  /* 0x00000006160e2981 */ /* 0x000ea2000c1e1500 */
[----:B0-----:R-:W-:Y:S02]  /*175d0*/  IMAD.MOV.U32 R20, RZ, RZ, R2 ;  /* 0x000000ffff147224 */ /* 0x001fe400078e0002 */
[----:B------:R-:W-:-:S05]  /*175e0*/  IMAD.MOV.U32 R21, RZ, RZ, R7 ;  /* 0x000000ffff157224 */ /* 0x000fca00078e0007 */
[----:B------:R0:W3:Y:S04]  /*175f0*/  @P2 LDG.E.U16 R18, desc[UR6][R20.64] ;  /* 0x0000000614122981 */ /* 0x0000e8000c1e1500 */
[----:B----4-:R1:W-:Y:S04]  /*17600*/  @P3 STL [R1+0x924], R15 ;  /* 0x0009240f01003387 */ /* 0x0103e80000100800 */
[----:B-1----:R-:W4:Y:S04]  /*17610*/  LDL.LU R15, [R1+0x2dc] ;  /* 0x0002dc00010f7983 */ /* 0x002f280000300800 */
[----:B------:R1:W-:Y:S04]  /*17620*/  @P3 STL [R1+0x920], R9 ;  /* 0x0009200901003387 */ /* 0x0003e80000100800 */
[----:B-1----:R-:W4:Y:S04]  /*17630*/  LDL.LU R9, [R1+0x2e0] ;  /* 0x0002e00001097983 */ /* 0x002f280000300800 */
[----:B------:R-:W4:Y:S04]  /*17640*/  LDL.LU R2, [R1+0x310] ;  /* 0x0003100001027983 */ /* 0x000f280000300800 */
[----:B------:R-:W4:Y:S04]  /*17650*/  LDL R7, [R1+0xb0c] ;  /* 0x000b0c0001077983 */ /* 0x000f280000100800 */
[----:B------:R-:W-:Y:S04]  /*17660*/  STL.64 [R1+0x370], R20 ;  /* 0x0003701401007387 */ /* 0x000fe80000100a00 */
[----:B------:R-:W4:Y:S04]  /*17670*/  LDL R11, [R1+0xb08] ;  /* 0x000b0800010b7983 */ /* 0x000f280000100800 */
[----:B------:R-:W-:Y:S04]  /*17680*/  STL.64 [R1+0x378], R22 ;  /* 0x0003781601007387 */ /* 0x000fe80000100a00 */
[----:B------:R-:W4:Y:S04]  /*17690*/  LDL.LU R16, [R1+0x2e4] ;  /* 0x0002e40001107983 */ /* 0x000f280000300800 */
[----:B--2---:R1:W-:Y:S04]  /*176a0*/  @P2 STL [R1+0x91c], R14 ;  /* 0x00091c0e01002387 */ /* 0x0043e80000100800 */
[----:B-1----:R-:W2:Y:S01]  /*176b0*/  LDL.LU R14, [R1+0x2f4] ;  /* 0x0002f400010e7983 */ /* 0x002ea20000300800 */
[----:B------:R-:W-:Y:S01]  /*176c0*/  ISETP.GT.AND P6, PT, R34, 0x3c, PT ;  /* 0x0000003c2200780c */ /* 0x000fe20003fc4270 */
[----:B0-----:R-:W-:-:S02]  /*176d0*/  IMAD.MOV.U32 R20, RZ, RZ, R3 ;  /* 0x000000ffff147224 */ /* 0x001fc400078e0003 */
[----:B------:R-:W-:Y:S01]  /*176e0*/  IMAD.MOV.U32 R21, RZ, RZ, R5 ;  /* 0x000000ffff157224 */ /* 0x000fe200078e0005 */
[----:B------:R-:W-:Y:S01]  /*176f0*/  ISETP.GT.AND P5, PT, R34, 0x3d, PT ;  /* 0x0000003d2200780c */ /* 0x000fe20003fa4270 */
[----:B------:R-:W-:Y:S01]  /*17700*/  IMAD.MOV.U32 R22, RZ, RZ, R12 ;  /* 0x000000ffff167224 */ /* 0x000fe200078e000c */
[----:B---3--:R-:W-:Y:S04]  /*17710*/  @P2 STL [R1+0x918], R18 ;  /* 0x0009181201002387 */ /* 0x008fe80000100800 */
[----:B------:R-:W3:Y:S04]  /*17720*/  LDL.LU R5, [R1+0x2f8] ;  /* 0x0002f80001057983 */ /* 0x000ee80000300800 */
[----:B------:R0:W3:Y:S01]  /*17730*/  @P6 LDG.E.U16 R10, desc[UR6][R20.64] ;  /* 0x00000006140a6981 */ /* 0x0000e2000c1e1500 */
[----:B----4-:R-:W-:-:S03]  /*17740*/  IMAD.MOV.U32 R23, RZ, RZ, R15 ;  /* 0x000000ffff177224 */ /* 0x010fc600078e000f */
[----:B------:R-:W4:Y:S04]  /*17750*/  LDL.LU R3, [R1+0x308] ;  /* 0x0003080001037983 */ /* 0x000f280000300800 */
[----:B------:R1:W4:Y:S04]  /*17760*/  @P6 LDG.E.U16 R17, desc[UR6][R22.64] ;  /* 0x0000000616116981 */ /* 0x000328000c1e1500 */
[----:B------:R0:W-:Y:S04]  /*17770*/  STL.64 [R1+0x360], R20 ;  /* 0x0003601401007387 */ /* 0x0001e80000100a00 */
[----:B------:R-:W4:Y:S04]  /*17780*/  LDL R25, [R1+0xb04] ;  /* 0x000b040001197983 */ /* 0x000f280000100800 */
[----:B------:R-:W4:Y:S04]  /*17790*/  LDL R12, [R1+0xb00] ;  /* 0x000b0000010c7983 */ /* 0x000f280000100800 */
[----:B------:R1:W-:Y:S01]  /*177a0*/  STL.64 [R1+0x368], R22 ;  /* 0x0003681601007387 */ /* 0x0003e20000100a00 */
[----:B0-----:R-:W-:-:S02]  /*177b0*/  IMAD.MOV.U32 R20, RZ, RZ, R2 ;  /* 0x000000ffff147224 */ /* 0x001fc400078e0002 */
[----:B------:R-:W-:Y:S01]  /*177c0*/  IMAD.MOV.U32 R21, RZ, RZ, R9 ;  /* 0x000000ffff157224 */ /* 0x000fe200078e0009 */
[----:B------:R-:W4:Y:S04]  /*177d0*/  LDL.LU R18, [R1+0x2fc] ;  /* 0x0002fc0001127983 */ /* 0x000f280000300800 */
[----:B------:R-:W4:Y:S04]  /*177e0*/  @P5 LDG.E.U16 R13, desc[UR6][R20.64] ;  /* 0x00000006140d5981 */ /* 0x000f28000c1e1500 */
[----:B------:R-:W4:Y:S01]  /*177f0*/  LDL.LU R15, [R1+0x30c] ;  /* 0x00030c00010f7983 */ /* 0x000f220000300800 */
[----:B-1----:R-:W-:-:S02]  /*17800*/  IMAD.MOV.U32 R23, RZ, RZ, R16 ;  /* 0x000000ffff177224 */ /* 0x002fc400078e0010 */
[----:B--2---:R-:W-:-:S05]  /*17810*/  IMAD.MOV.U32 R22, RZ, RZ, R14 ;  /* 0x000000ffff167224 */ /* 0x004fca00078e000e */
[----:B------:R-:W2:Y:S01]  /*17820*/  @P5 LDG.E.U16 R19, desc[UR6][R22.64] ;  /* 0x0000000616135981 */ /* 0x000ea2000c1e1500 */
[----:B------:R-:W-:-:S03]  /*17830*/  ISETP.GT.AND P3, PT, R34, 0x3e, PT ;  /* 0x0000003e2200780c */ /* 0x000fc60003f64270 */
[----:B---3--:R0:W-:Y:S04]  /*17840*/  @P6 STL [R1+0x910], R10 ;  /* 0x0009100a01006387 */ /* 0x0081e80000100800 */
[----:B----4-:R1:W-:Y:S04]  /*17850*/  @P6 STL [R1+0x914], R17 ;  /* 0x0009141101006387 */ /* 0x0103e80000100800 */
[----:B------:R-:W3:Y:S04]  /*17860*/  LDL.LU R9, [R1+0x300] ;  /* 0x0003000001097983 */ /* 0x000ee80000300800 */
[----:B------:R-:W4:Y:S04]  /*17870*/  LDL.LU R2, [R1+0x330] ;  /* 0x0003300001027983 */ /* 0x000f280000300800 */
[----:B0-----:R-:W3:Y:S04]  /*17880*/  LDL R10, [R1+0x904] ;  /* 0x00090400010a7983 */ /* 0x001ee80000100800 */
[----:B------:R0:W-:Y:S04]  /*17890*/  STL.64 [R1+0x350], R20 ;  /* 0x0003501401007387 */ /* 0x0001e80000100a00 */
[----:B-1----:R-:W3:Y:S04]  /*178a0*/  LDL R17, [R1+0x900] ;  /* 0x0009000001117983 */ /* 0x002ee80000100800 */
[----:B------:R-:W-:Y:S04]  /*178b0*/  STL.64 [R1+0x358], R22 ;  /* 0x0003581601007387 */ /* 0x000fe80000100a00 */
[----:B------:R-:W3:Y:S04]  /*178c0*/  LDL.LU R16, [R1+0x304] ;  /* 0x0003040001107983 */ /* 0x000ee80000300800 */
[----:B------:R-:W3:Y:S04]  /*178d0*/  LDL.LU R14, [R1+0x314] ;  /* 0x00031400010e7983 */ /* 0x000ee80000300800 */
[----:B------:R-:W-:Y:S01]  /*178e0*/  @P5 STL [R1+0x908], R13 ;  /* 0x0009080d01005387 */ /* 0x000fe20000100800 */
[----:B0-----:R-:W-:-:S02]  /*178f0*/  IMAD.MOV.U32 R20, RZ, RZ, R3 ;  /* 0x000000ffff147224 */ /* 0x001fc400078e0003 */
[----:B------:R-:W-:-:S05]  /*17900*/  IMAD.MOV.U32 R21, RZ, RZ, R5 ;  /* 0x000000ffff157224 */ /* 0x000fca00078e0005 */
[----:B------:R4:W3:Y:S04]  /*17910*/  @P3 LDG.E.U16 R11, desc[UR6][R20.64] ;  /* 0x00000006140b3981 */ /* 0x0008e8000c1e1500 */
[----:B--2---:R0:W-:Y:S01]  /*17920*/  @P5 STL [R1+0x90c], R19 ;  /* 0x00090c1301005387 */ /* 0x0041e20000100800 */
[----:B------:R-:W-:-:S03]  /*17930*/  ISETP.GT.AND P2, PT, R34, 0x3f, PT ;  /* 0x0000003f2200780c */ /* 0x000fc60003f44270 */
[----:B------:R-:W2:Y:S04]  /*17940*/  LDL.LU R5, [R1+0x318] ;  /* 0x0003180001057983 */ /* 0x000ea80000300800 */
[----:B------:R-:W2:Y:S01]  /*17950*/  LDL.LU R3, [R1+0x320] ;  /* 0x0003200001037983 */ /* 0x000ea20000300800 */
[----:B0-----:R-:W-:Y:S02]  /*17960*/  IMAD.MOV.U32 R19, RZ, RZ, R18 ;  /* 0x000000ffff137224 */ /* 0x001fe400078e0012 */
[----:B------:R-:W-:Y:S01]  /*17970*/  IMAD.MOV.U32 R18, RZ, RZ, R15 ;  /* 0x000000ffff127224 */ /* 0x000fe200078e000f */
[----:B------:R-:W2:Y:S04]  /*17980*/  LDL R13, [R1+0x8fc] ;  /* 0x0008fc00010d7983 */ /* 0x000ea80000100800 */
[----:B------:R-:W2:Y:S04]  /*17990*/  @P3 LDG.E.U16 R7, desc[UR6][R18.64] ;  /* 0x0000000612073981 */ /* 0x000ea8000c1e1500 */
[----:B------:R4:W-:Y:S04]  /*179a0*/  STL.64 [R1+0x340], R20 ;  /* 0x0003401401007387 */ /* 0x0009e80000100a00 */
[----:B------:R-:W2:Y:S04]  /*179b0*/  LDL R15, [R1+0x8f8] ;  /* 0x0008f800010f7983 */ /* 0x000ea80000100800 */
[----:B------:R0:W-:Y:S01]  /*179c0*/  STL.64 [R1+0x348], R18 ;  /* 0x0003481201007387 */ /* 0x0001e20000100a00 */
[----:B----4-:R-:W-:-:S02]  /*179d0*/  IMAD.MOV.U32 R20, RZ, RZ, R2 ;  /* 0x000000ffff147224 */ /* 0x010fc400078e0002 */
[----:B---3--:R-:W-:-:S05]  /*179e0*/  IMAD.MOV.U32 R21, RZ, RZ, R9 ;  /* 0x000000ffff157224 */ /* 0x008fca00078e0009 */
[----:B------:R1:W3:Y:S04]  /*179f0*/  @P2 LDG.E.U16 R12, desc[UR6][R20.64] ;  /* 0x00000006140c2981 */ /* 0x0002e8000c1e1500 */
[----:B0-----:R-:W4:Y:S01]  /*17a00*/  LDL.LU R18, [R1+0x31c] ;  /* 0x00031c0001127983 */ /* 0x001f220000300800 */
[----:B------:R-:W-:Y:S02]  /*17a10*/  IMAD.MOV.U32 R23, RZ, RZ, R16 ;  /* 0x000000ffff177224 */ /* 0x000fe400078e0010 */
[----:B------:R-:W-:-:S05]  /*17a20*/  IMAD.MOV.U32 R22, RZ, RZ, R14 ;  /* 0x000000ffff167224 */ /* 0x000fca00078e000e */
[----:B------:R4:W3:Y:S04]  /*17a30*/  @P2 LDG.E.U16 R25, desc[UR6][R22.64] ;  /* 0x0000000616192981 */ /* 0x0008e8000c1e1500 */
[----:B--2---:R0:W-:Y:S04]  /*17a40*/  @P3 STL [R1+0xb0c], R7 ;  /* 0x000b0c0701003387 */ /* 0x0041e80000100800 */
[----:B0-----:R-:W2:Y:S04]  /*17a50*/  LDL.LU R7, [R1+0x328] ;  /* 0x0003280001077983 */ /* 0x001ea80000300800 */
[----:B------:R0:W-:Y:S04]  /*17a60*/  @P3 STL [R1+0xb08], R11 ;  /* 0x000b080b01003387 */ /* 0x0001e80000100800 */
[----:B0-----:R-:W2:Y:S04]  /*17a70*/  LDL.LU R11, [R1+0x720] ;  /* 0x00072000010b7983 */ /* 0x001ea80000300800 */
[----:B------:R-:W2:Y:S04]  /*17a80*/  LDL.LU R2, [R1+0x74c] ;  /* 0x00074c0001027983 */ /* 0x000ea80000300800 */
[----:B------:R-:W2:Y:S04]  /*17a90*/  LDL R9, [R1+0x8f4] ;  /* 0x0008f40001097983 */ /* 0x000ea80000100800 */
[----:B------:R1:W-:Y:S04]  /*17aa0*/  STL.64 [R1+0x330], R20 ;  /* 0x0003301401007387 */ /* 0x0003e80000100a00 */
[----:B------:R-:W2:Y:S04]  /*17ab0*/  LDL.LU R14, [R1+0x730] ;  /* 0x00073000010e7983 */ /* 0x000ea80000300800 */
[----:B------:R-:W2:Y:S04]  /*17ac0*/  LDL R19, [R1+0x8f0] ;  /* 0x0008f00001137983 */ /* 0x000ea80000100800 */
[----:B------:R4:W-:Y:S04]  /*17ad0*/  STL.64 [R1+0x338], R22 ;  /* 0x0003381601007387 */ /* 0x0009e80000100a00 */
[----:B------:R-:W2:Y:S01]  /*17ae0*/  LDL.LU R16, [R1+0x72c] ;  /* 0x00072c0001107983 */ /* 0x000ea20000300800 */
[C---:B------:R-:W-:Y:S01]  /*17af0*/  ISETP.GT.AND P6, PT, R34.reuse, 0x40, PT ;  /* 0x000000402200780c */ /* 0x040fe20003fc4270 */
[----:B-1----:R-:W-:Y:S01]  /*17b00*/  IMAD.MOV.U32 R20, RZ, RZ, R3 ;  /* 0x000000ffff147224 */ /* 0x002fe200078e0003 */
[----:B------:R-:W-:Y:S01]  /*17b10*/  ISETP.GT.AND P5, PT, R34, 0x41, PT ;  /* 0x000000412200780c */ /* 0x000fe20003fa4270 */
[----:B---3--:R0:W-:Y:S01]  /*17b20*/  @P2 STL [R1+0xb00], R12 ;  /* 0x000b000c01002387 */ /* 0x0081e20000100800 */
[----:B------:R-:W-:-:S02]  /*17b30*/  IMAD.MOV.U32 R21, RZ, RZ, R5 ;  /* 0x000000ffff157224 */ /* 0x000fc400078e0005 */
[----:B----4-:R-:W-:Y:S01]  /*17b40*/  IMAD.MOV.U32 R23, RZ, RZ, R18 ;  /* 0x000000ffff177224 */ /* 0x010fe200078e0012 */
[----:B------:R-:W-:Y:S04]  /*17b50*/  @P2 STL [R1+0xb04], R25 ;  /* 0x000b041901002387 */ /* 0x000fe80000100800 */
[----:B------:R-:W3:Y:S04]  /*17b60*/  LDL.LU R5, [R1+0x734] ;  /* 0x0007340001057983 */ /* 0x000ee80000300800 */
[----:B------:R-:W4:Y:S04]  /*17b70*/  LDL.LU R3, [R1+0x744] ;  /* 0x0007440001037983 */ /* 0x000f280000300800 */
[----:B0-----:R-:W3:Y:S04]  /*17b80*/  LDL R12, [R1+0x8ec] ;  /* 0x0008ec00010c7983 */ /* 0x001ee80000100800 */
[----:B------:R-:W-:Y:S04]  /*17b90*/  STL.64 [R1+0x320], R20 ;  /* 0x0003201401007387 */ /* 0x000fe80000100a00 */
[----:B------:R-:W3:Y:S01]  /*17ba0*/  @P6 LDG.E.U16 R17, desc[UR6][R20.64] ;  /* 0x0000000614116981 */ /* 0x000ee2000c1e1500 */
[----:B--2---:R-:W-:-:S03]  /*17bb0*/  IMAD.MOV.U32 R22, RZ, RZ, R7 ;  /* 0x000000ffff167224 */ /* 0x004fc600078e0007 */
[----:B------:R-:W2:Y:S04]  /*17bc0*/  LDL R7, [R1+0x8e8] ;  /* 0x0008e80001077983 */ /* 0x000ea80000100800 */
[----:B------:R0:W2:Y:S04]  /*17bd0*/  @P6 LDG.E.U16 R10, desc[UR6][R22.64] ;  /* 0x00000006160a6981 */ /* 0x0000a8000c1e1500 */
[----:B------:R0:W-:Y:S04]  /*17be0*/  STL.64 [R1+0x328], R22 ;  /* 0x0003281601007387 */ /* 0x0001e80000100a00 */
[----:B------:R-:W3:Y:S01]  /*17bf0*/  LDL.LU R18, [R1+0x738] ;  /* 0x0007380001127983 */ /* 0x000ee20000300800 */
[----:B0-----:R-:W-:-:S02]  /*17c00*/  IMAD.MOV.U32 R22, RZ, RZ, R14 ;  /* 0x000000ffff167224 */ /* 0x001fc400078e000e */
[----:B------:R-:W-:-:S05]  /*17c10*/  IMAD.MOV.U32 R23, RZ, RZ, R16 ;  /* 0x000000ffff177224 */ /* 0x000fca00078e0010 */
[----:B------:R-:W4:Y:S01]  /*17c20*/  @P5 LDG.E.U16 R13, desc[UR6][R22.64] ;  /* 0x00000006160d5981 */ /* 0x000f22000c1e1500 */
[----:B------:R-:W-:Y:S01]  /*17c30*/  MOV R20, R2 ;  /* 0x0000000200147202 */ /* 0x000fe20000000f00 */
[----:B------:R-:W-:-:S05]  /*17c40*/  IMAD.MOV.U32 R21, RZ, RZ, R11 ;  /* 0x000000ffff157224 */ /* 0x000fca00078e000b */
[----:B------:R-:W4:Y:S04]  /*17c50*/  @P5 LDG.E.U16 R15, desc[UR6][R20.64] ;  /* 0x00000006140f5981 */ /* 0x000f28000c1e1500 */
[----:B--2---:R0:W-:Y:S04]  /*17c60*/  @P6 STL [R1+0x904], R10 ;  /* 0x0009040a01006387 */ /* 0x0041e80000100800 */
[----:B0-----:R-:W2:Y:S04]  /*17c70*/  LDL.LU R10, [R1+0x748] ;  /* 0x00074800010a7983 */ /* 0x001ea80000300800 */
[----:B---3--:R0:W-:Y:S04]  /*17c80*/  @P6 STL [R1+0x900], R17 ;  /* 0x0009001101006387 */ /* 0x0081e80000100800 */
[----:B------:R-:W3:Y:S04]  /*17c90*/  LDL.LU R11, [R1+0x73c] ;  /* 0x00073c00010b7983 */ /* 0x000ee80000300800 */
[----:B------:R-:W3:Y:S04]  /*17ca0*/  LDL.LU R2, [R1+0x770] ;  /* 0x0007700001027983 */ /* 0x000ee80000300800 */
[----:B------:R-:W-:Y:S04]  /*17cb0*/  STL.64 [R1+0x310], R20 ;  /* 0x0003101401007387 */ /* 0x000fe80000100a00 */
[----:B------:R-:W3:Y:S04]  /*17cc0*/  LDL R14, [R1+0x8e4] ;  /* 0x0008e400010e7983 */ /* 0x000ee80000100800 */
[----:B0-----:R-:W3:Y:S04]  /*17cd0*/  LDL R17, [R1+0x8e0] ;  /* 0x0008e00001117983 */ /* 0x001ee80000100800 */
[----:B------:R-:W-:Y:S04]  /*17ce0*/  STL.64 [R1+0x318], R22 ;  /* 0x0003181601007387 */ /* 0x000fe80000100a00 */
[----:B------:R-:W3:Y:S04]  /*17cf0*/  LDL.LU R16, [R1+0x740] ;  /* 0x0007400001107983 */ /* 0x000ee80000300800 */
[----:B----4-:R0:W-:Y:S04]  /*17d00*/  @P5 STL [R1+0x8fc], R13 ;  /* 0x0008fc0d01005387 */ /* 0x0101e80000100800 */
[----:B0-----:R-:W4:Y:S01]  /*17d10*/  LDL.LU R13, [R1+0x750] ;  /* 0x00075000010d7983 */ /* 0x001f220000300800 */
[C---:B------:R-:W-:Y:S01]  /*17d20*/  ISETP.GT.AND P3, PT, R34.reuse, 0x42, PT ;  /* 0x000000422200780c */ /* 0x040fe20003f64270 */
[----:B------:R-:W-:Y:S01]  /*17d30*/  IMAD.MOV.U32 R25, RZ, RZ, R18 ;  /* 0x000000ffff197224 */ /* 0x000fe200078e0012 */
[----:B------:R-:W-:Y:S01]  /*17d40*/  ISETP.GT.AND P2, PT, R34, 0x43, PT ;  /* 0x000000432200780c */ /* 0x000fe20003f44270 */
[----:B------:R-:W-:Y:S01]  /*17d50*/  IMAD.MOV.U32 R22, RZ, RZ, R3 ;  /* 0x000000ffff167224 */ /* 0x000fe200078e0003 */
[----:B------:R0:W-:Y:S01]  /*17d60*/  @P5 STL [R1+0x8f8], R15 ;  /* 0x0008f80f01005387 */ /* 0x0001e20000100800 */
[----:B------:R-:W-:-:S03]  /*17d70*/  IMAD.MOV.U32 R23, RZ, RZ, R5 ;  /* 0x000000ffff177224 */ /* 0x000fc600078e0005 */
[----:B------:R-:W4:Y:S04]  /*17d80*/  LDL.LU R5, [R1+0x754] ;  /* 0x0007540001057983 */ /* 0x000f280000300800 */
[----:B------:R-:W4:Y:S04]  /*17d90*/  LDL.LU R3, [R1+0x764] ;  /* 0x0007640001037983 */ /* 0x000f280000300800 */
[----:B0-----:R-:W4:Y:S04]  /*17da0*/  LDL R15, [R1+0x8dc] ;  /* 0x0008dc00010f7983 */ /* 0x001f280000100800 */
[----:B------:R3:W-:Y:S04]  /*17db0*/  STL.64 [R1+0x300], R22 ;  /* 0x0003001601007387 */ /* 0x0007e80000100a00 */
[----:B------:R3:W4:Y:S04]  /*17dc0*/  @P3 LDG.E.U16 R19, desc[UR6][R22.64] ;  /* 0x0000000616133981 */ /* 0x000728000c1e1500 */
[----:B------:R-:W4:Y:S01]  /*17dd0*/  LDL R21, [R1+0x8d8] ;  /* 0x0008d80001157983 */ /* 0x000f220000100800 */
[----:B--2---:R-:W-:-:S05]  /*17de0*/  IMAD.MOV.U32 R24, RZ, RZ, R10 ;  /* 0x000000ffff187224 */ /* 0x004fca00078e000a */
[----:B------:R0:W2:Y:S04]  /*17df0*/  @P3 LDG.E.U16 R9, desc[UR6][R24.64] ;  /* 0x0000000618093981 */ /* 0x0000a8000c1e1500 */
[----:B------:R0:W-:Y:S01]  /*17e00*/  STL.64 [R1+0x308], R24 ;  /* 0x0003081801007387 */ /* 0x0001e20000100a00 */
[----:B---3--:R-:W-:Y:S02]  /*17e10*/  IMAD.MOV.U32 R23, RZ, RZ, R11 ;  /* 0x000000ffff177224 */ /* 0x008fe400078e000b */
[----:B------:R-:W-:Y:S01]  /*17e20*/  IMAD.MOV.U32 R22, RZ, RZ, R2 ;  /* 0x000000ffff167224 */ /* 0x000fe200078e0002 */
[----:B------:R-:W3:Y:S04]  /*17e30*/  LDL.LU R10, [R1+0x758] ;  /* 0x00075800010a7983 */ /* 0x000ee80000300800 */
[----:B------:R1:W3:Y:S01]  /*17e40*/  @P2 LDG.E.U16 R7, desc[UR6][R22.64] ;  /* 0x0000000616072981 */ /* 0x0002e2000c1e1500 */
[----:B0-----:R-:W-:-:S02]  /*17e50*/  IMAD.MOV.U32 R25, RZ, RZ, R16 ;  /* 0x000000ffff197224 */ /* 0x001fc400078e0010 */
[----:B----4-:R-:W-:-:S05]  /*17e60*/  IMAD.MOV.U32 R24, RZ, RZ, R13 ;  /* 0x000000ffff187224 */ /* 0x010fca00078e000d */
[----:B------:R-:W4:Y:S04]  /*17e70*/  @P2 LDG.E.U16 R12, desc[UR6][R24.64] ;  /* 0x00000006180c2981 */ /* 0x000f28000c1e1500 */
[----:B--2---:R0:W-:Y:S04]  /*17e80*/  @P3 STL [R1+0x8f4], R9 ;  /* 0x0008f40901003387 */ /* 0x0041e80000100800 */
[----:B0-----:R-:W2:Y:S04]  /*17e90*/  LDL.LU R9, [R1+0x768] ;  /* 0x0007680001097983 */ /* 0x001ea80000300800 */
[----:B------:R0:W-:Y:S04]  /*17ea0*/  @P3 STL [R1+0x8f0], R19 ;  /* 0x0008f01301003387 */ /* 0x0001e80000100800 */
[----:B------:R-:W2:Y:S04]  /*17eb0*/  LDL.LU R11, [R1+0x75c] ;  /* 0x00075c00010b7983 */ /* 0x000ea80000300800 */
[----:B------:R-:W2:Y:S04]  /*17ec0*/  LDL.LU R2, [R1+0x790] ;  /* 0x0007900001027983 */ /* 0x000ea80000300800 */
[----:B0-----:R-:W2:Y:S04]  /*17ed0*/  LDL R19, [R1+0xafc] ;  /* 0x000afc0001137983 */ /* 0x001ea80000100800 */
[----:B------:R-:W-:Y:S04]  /*17ee0*/  STL.64 [R1+0x2f0], R22 ;  /* 0x0002f01601007387 */ /* 0x000fe80000100a00 */
[----:B------:R-:W2:Y:S04]  /*17ef0*/  LDL R13, [R1+0xaf8] ;  /* 0x000af800010d7983 */ /* 0x000ea80000100800 */
[----:B------:R-:W-:Y:S04]  /*17f00*/  STL.64 [R1+0x2f8], R24 ;  /* 0x0002f81801007387 */ /* 0x000fe80000100a00 */
[----:B------:R-:W2:Y:S04]  /*17f10*/  LDL.LU R16, [R1+0x760] ;  /* 0x0007600001107983 */ /* 0x000ea80000300800 */
[----:B----4-:R0:W-:Y:S04]  /*17f20*/  @P2 STL [R1+0x8ec], R12 ;  /* 0x0008ec0c01002387 */ /* 0x0101e80000100800 */
[----:B0-----:R-:W4:Y:S01]  /*17f30*/  LDL.LU R12, [R1+0x774] ;  /* 0x00077400010c7983 */ /* 0x001f220000300800 */
[C---:B------:R-:W-:Y:S01]  /*17f40*/  ISETP.GT.AND P6, PT, R34.reuse, 0x44, PT ;  /* 0x000000442200780c */ /* 0x040fe20003fc4270 */
[----:B---3--:R-:W-:Y:S01]  /*17f50*/  IMAD.MOV.U32 R25, RZ, RZ, R10 ;  /* 0x000000ffff197224 */ /* 0x008fe200078e000a */
[----:B------:R-:W-:Y:S01]  /*17f60*/  ISETP.GT.AND P5, PT, R34, 0x45, PT ;  /* 0x000000452200780c */ /* 0x000fe20003fa4270 */
[----:B-1----:R-:W-:Y:S01]  /*17f70*/  IMAD.MOV.U32 R22, RZ, RZ, R3 ;  /* 0x000000ffff167224 */ /* 0x002fe200078e0003 */
[----:B------:R0:W-:Y:S01]  /*17f80*/  @P2 STL [R1+0x8e8], R7 ;  /* 0x0008e80701002387 */ /* 0x0001e20000100800 */
[----:B------:R-:W-:-:S03]  /*17f90*/  IMAD.MOV.U32 R23, RZ, RZ, R5 ;  /* 0x000000ffff177224 */ /* 0x000fc600078e0005 */
[----:B------:R-:W3:Y:S04]  /*17fa0*/  LDL.LU R5, [R1+0x778] ;  /* 0x0007780001057983 */ /* 0x000ee80000300800 */
[----:B------:R-:W3:Y:S04]  /*17fb0*/  LDL.LU R3, [R1+0x788] ;  /* 0x0007880001037983 */ /* 0x000ee80000300800 */
[----:B0-----:R-:W3:Y:S04]  /*17fc0*/  LDL R7, [R1+0xaf4] ;  /* 0x000af40001077983 */ /* 0x001ee80000100800 */
[----:B------:R-:W-:Y:S04]  /*17fd0*/  STL.64 [R1+0x2e0], R22 ;  /* 0x0002e01601007387 */ /* 0x000fe80000100a00 */
[----:B------:R-:W3:Y:S01]  /*17fe0*/  @P6 LDG.E.U16 R17, desc[UR6][R22.64] ;  /* 0x0000000616116981 */ /* 0x000ee2000c1e1500 */
[----:B--2---:R-:W-:-:S03]  /*17ff0*/  IMAD.MOV.U32 R24, RZ, RZ, R9 ;  /* 0x000000ffff187224 */ /* 0x004fc600078e0009 */
[----:B------:R-:W2:Y:S04]  /*18000*/  LDL.LU R9, [R1+0x78c] ;  /* 0x00078c0001097983 */ /* 0x000ea80000300800 */
[----:B------:R0:W2:Y:S04]  /*18010*/  @P6 LDG.E.U16 R14, desc[UR6][R24.64] ;  /* 0x00000006180e6981 */ /* 0x0000a8000c1e1500 */
[----:B------:R-:W3:Y:S04]  /*18020*/  LDL R10, [R1+0xaf0] ;  /* 0x000af000010a7983 */ /* 0x000ee80000100800 */
[----:B------:R0:W-:Y:S02]  /*18030*/  STL.64 [R1+0x2e8], R24 ;  /* 0x0002e81801007387 */ /* 0x0001e40000100a00 */
[----:B0-----:R-:W-:-:S02]  /*18040*/  IMAD.MOV.U32 R25, RZ, RZ, R16 ;  /* 0x000000ffff197224 */ /* 0x001fc400078e0010 */
[----:B----4-:R-:W-:-:S05]  /*18050*/  IMAD.MOV.U32 R24, RZ, RZ, R12 ;  /* 0x000000ffff187224 */ /* 0x010fca00078e000c */
[----:B------:R-:W4:Y:S01]  /*18060*/  @P5 LDG.E.U16 R15, desc[UR6][R24.64] ;  /* 0x00000006180f5981 */ /* 0x000f22000c1e1500 */
[----:B------:R-:W-:Y:S02]  /*18070*/  IMAD.MOV.U32 R22, RZ, RZ, R2 ;  /* 0x000000ffff167224 */ /* 0x000fe400078e0002 */
[----:B------:R-:W-:-:S05]  /*18080*/  IMAD.MOV.U32 R23, RZ, RZ, R11 ;  /* 0x000000ffff177224 */ /* 0x000fca00078e000b */
[----:B------:R-:W4:Y:S04]  /*18090*/  @P5 LDG.E.U16 R21, desc[UR6][R22.64] ;  /* 0x0000000616155981 */ /* 0x000f28000c1e1500 */
[----:B--2---:R0:W-:Y:S04]  /*180a0*/  @P6 STL [R1+0x8e4], R14 ;  /* 0x0008e40e01006387 */ /* 0x0041e80000100800 */
[----:B0-----:R-:W2:Y:S04]  /*180b0*/  LDL.LU R14, [R1+0x77c] ;  /* 0x00077c00010e7983 */ /* 0x001ea80000300800 */
[----:B---3--:R0:W-:Y:S04]  /*180c0*/  @P6 STL [R1+0x8e0], R17 ;  /* 0x0008e01101006387 */ /* 0x0081e80000100800 */
[----:B------:R-:W3:Y:S04]  /*180d0*/  LDL.LU R11, [R1+0x780] ;  /* 0x00078000010b7983 */ /* 0x000ee80000300800 */
[----:B------:R-:W3:Y:S04]  /*180e0*/  LDL.LU R2, [R1+0x7b0] ;  /* 0x0007b00001027983 */ /* 0x000ee80000300800 */
[----:B0-----:R-:W3:Y:S04]  /*180f0*/  LDL R17, [R1+0x8d4] ;  /* 0x0008d40001117983 */ /* 0x001ee80000100800 */
[----:B------:R-:W-:Y:S04]  /*18100*/  STL.64 [R1+0x2d0], R22 ;  /* 0x0002d01601007387 */ /* 0x000fe80000100a00 */
[----:B------:R-:W3:Y:S04]  /*18110*/  LDL R12, [R1+0x8d0] ;  /* 0x0008d000010c7983 */ /* 0x000ee80000100800 */
[----:B------:R-:W-:Y:S04]  /*18120*/  STL.64 [R1+0x2d8], R24 ;  /* 0x0002d81801007387 */ /* 0x000fe80000100a00 */
[----:B------:R-:W3:Y:S04]  /*18130*/  LDL.LU R18, [R1+0x784] ;  /* 0x0007840001127983 */ /* 0x000ee80000300800 */
[----:B----4-:R0:W-:Y:S04]  /*18140*/  @P5 STL [R1+0x8dc], R15 ;  /* 0x0008dc0f01005387 */ /* 0x0101e80000100800 */
[----:B0-----:R-:W4:Y:S01]  /*18150*/  LDL.LU R15, [R1+0x794] ;  /* 0x00079400010f7983 */ /* 0x001f220000300800 */
[----:B------:R-:W-:Y:S01]  /*18160*/  ISETP.GT.AND P3, PT, R34, 0x46, PT ;  /* 0x000000462200780c */ /* 0x000fe20003f64270 */
[----:B------:R-:W-:-:S02]  /*18170*/  IMAD.MOV.U32 R20, RZ, RZ, R3 ;  /* 0x000000ffff147224 */ /* 0x000fc400078e0003 */
[----:B------:R0:W-:Y:S01]  /*18180*/  @P5 STL [R1+0x8d8], R21 ;  /* 0x0008d81501005387 */ /* 0x0001e20000100800 */
[----:B------:R-:W-:Y:S01]  /*18190*/  IMAD.MOV.U32 R22, RZ, RZ, R9 ;  /* 0x000000ffff167224 */ /* 0x000fe200078e0009 */
[----:B------:R-:W-:Y:S01]  /*181a0*/  ISETP.GT.AND P2, PT, R34, 0x47, PT ;  /* 0x000000472200780c */ /* 0x000fe20003f44270 */
[----:B0-----:R-:W-:Y:S02]  /*181b0*/  IMAD.MOV.U32 R21, RZ, RZ, R5 ;  /* 0x000000ffff157224 */ /* 0x001fe400078e0005 */
[----:B------:R-:W4:Y:S05]  /*181c0*/  LDL.LU R5, [R1+0x798] ;  /* 0x0007980001057983 */ /* 0x000f2a0000300800 */
[----:B------:R-:W4:Y:S04]  /*181d0*/  @P3 LDG.E.U16 R13, desc[UR6][R20.64] ;  /* 0x00000006140d3981 */ /* 0x000f28000c1e1500 */
[----:B------:R-:W4:Y:S04]  /*181e0*/  LDL.LU R3, [R1+0x7a8] ;  /* 0x0007a80001037983 */ /* 0x000f280000300800 */
[----:B------:R-:W-:Y:S04]  /*181f0*/  STL.64 [R1+0x2c0], R20 ;  /* 0x0002c01401007387 */ /* 0x000fe80000100a00 */
[----:B------:R-:W4:Y:S04]  /*18200*/  LDL R25, [R1+0x8cc] ;  /* 0x0008cc0001197983 */ /* 0x000f280000100800 */
[----:B------:R-:W4:Y:S01]  /*18210*/  LDL R9, [R1+0x8c8] ;  /* 0x0008c80001097983 */ /* 0x000f220000100800 */
[----:B--2---:R-:W-:-:S05]  /*18220*/  IMAD.MOV.U32 R23, RZ, RZ, R14 ;  /* 0x000000ffff177224 */ /* 0x004fca00078e000e */
[----:B------:R3:W2:Y:S04]  /*18230*/  @P3 LDG.E.U16 R19, desc[UR6][R22.64] ;  /* 0x0000000616133981 */ /* 0x0006a8000c1e1500 */
[----:B------:R3:W-:Y:S04]  /*18240*/  STL.64 [R1+0x2c8], R22 ;  /* 0x0002c81601007387 */ /* 0x0007e80000100a00 */
[----:B------:R-:W2:Y:S04]  /*18250*/  LDL.LU R16, [R1+0x79c] ;  /* 0x00079c0001107983 */ /* 0x000ea80000300800 */
[----:B------:R-:W2:Y:S01]  /*18260*/  LDL.LU R14, [R1+0x7ac] ;  /* 0x0007ac00010e7983 */ /* 0x000ea20000300800 */
[----:B---3--:R-:W-:-:S02]  /*18270*/  IMAD.MOV.U32 R23, RZ, RZ, R18 ;  /* 0x000000ffff177224 */ /* 0x008fc400078e0012 */
[----:B----4-:R-:W-:-:S05]  /*18280*/  IMAD.MOV.U32 R22, RZ, RZ, R15 ;  /* 0x000000ffff167224 */ /* 0x010fca00078e000f */
[----:B------:R-:W3:Y:S01]  /*18290*/  @P2 LDG.E.U16 R7, desc[UR6][R22.64] ;  /* 0x0000000616072981 */ /* 0x000ee2000c1e1500 */
[----:B------:R-:W-:Y:S01]  /*182a0*/  ISETP.GT.AND P6, PT, R34, 0x48, PT ;  /* 0x000000482200780c */ /* 0x000fe20003fc4270 */
[----:B------:R-:W-:Y:S02]  /*182b0*/  IMAD.MOV.U32 R20, RZ, RZ, R2 ;  /* 0x000000ffff147224 */ /* 0x000fe400078e0002 */
[----:B------:R-:W-:-:S05]  /*182c0*/  IMAD.MOV.U32 R21, RZ, RZ, R11 ;  /* 0x000000ffff157224 */ /* 0x000fca00078e000b */
[----:B------:R0:W4:Y:S04]  /*182d0*/  @P2 LDG.E.U16 R10, desc[UR6][R20.64] ;  /* 0x00000006140a2981 */ /* 0x000128000c1e1500 */
[----:B------:R1:W-:Y:S04]  /*182e0*/  @P3 STL [R1+0xaf8], R13 ;  /* 0x000af80d01003387 */ /* 0x0003e80000100800 */
[----:B--2---:R-:W-:Y:S04]  /*182f0*/  @P3 STL [R1+0xafc], R19 ;  /* 0x000afc1301003387 */ /* 0x004fe80000100800 */
[----:B------:R-:W2:Y:S04]  /*18300*/  LDL.LU R11, [R1+0x7a0] ;  /* 0x0007a000010b7983 */ /* 0x000ea80000300800 */
[----:B------:R-:W2:Y:S04]  /*18310*/  LDL.LU R2, [R1+0xb64] ;  /* 0x000b640001027983 */ /* 0x000ea80000300800 */
[----:B-1----:R-:W2:Y:S04]  /*18320*/  LDL R13, [R1+0x8c4] ;  /* 0x0008c400010d7983 */ /* 0x002ea80000100800 */
[----:B------:R0:W-:Y:S04]  /*18330*/  STL.64 [R1+0x2b0], R20 ;  /* 0x0002b01401007387 */ /* 0x0001e80000100a00 */
[----:B------:R-:W2:Y:S04]  /*18340*/  LDL R18, [R1+0x8c0] ;  /* 0x0008c00001127983 */ /* 0x000ea80000100800 */
[----:B------:R1:W-:Y:S04]  /*18350*/  STL.64 [R1+0x2b8], R22 ;  /* 0x0002b81601007387 */ /* 0x0003e80000100a00 */
[----:B------:R-:W2:Y:S01]  /*18360*/  LDL.LU R15, [R1+0x7a4] ;  /* 0x0007a400010f7983 */ /* 0x000ea20000300800 */
[----:B0-----:R-:W-:-:S02]  /*18370*/  IMAD.MOV.U32 R20, RZ, RZ, R3 ;  /* 0x000000ffff147224 */ /* 0x001fc400078e0003 */
[----:B------:R-:W-:Y:S02]  /*18380*/  IMAD.MOV.U32 R21, RZ, RZ, R5 ;  /* 0x000000ffff157224 */ /* 0x000fe400078e0005 */
[----:B-1----:R-:W-:-:S03]  /*18390*/  IMAD.MOV.U32 R22, RZ, RZ, R14 ;  /* 0x000000ffff167224 */ /* 0x002fc600078e000e */
[----:B------:R2:W2:Y:S01]  /*183a0*/  @P6 LDG.E.U16 R12, desc[UR6][R20.64] ;  /* 0x00000006140c6981 */ /* 0x0004a2000c1e1500 */
[----:B------:R-:W-:-:S05]  /*183b0*/  IMAD.MOV.U32 R23, RZ, RZ, R16 ;  /* 0x000000ffff177224 */ /* 0x000fca00078e0010 */
[----:B------:R0:W2:Y:S04]  /*183c0*/  @P6 LDG.E.U16 R17, desc[UR6][R22.64] ;  /* 0x0000000616116981 */ /* 0x0000a8000c1e1500 */
[----:B---3--:R1:W-:Y:S04]  /*183d0*/  @P2 STL [R1+0xaf4], R7 ;  /* 0x000af40701002387 */ /* 0x0083e80000100800 */
[----:B-1----:R-:W3:Y:S01]  /*183e0*/  LDL.LU R7, [R1+0x7b4] ;  /* 0x0007b40001077983 */ /* 0x002ee20000300800 */
[----:B------:R-:W-:-:S03]  /*183f0*/  ISETP.GT.AND P5, PT, R34, 0x49, PT ;  /* 0x000000492200780c */ /* 0x000fc60003fa4270 */
[----:B----4-:R1:W-:Y:S04]  /*18400*/  @P2 STL [R1+0xaf0], R10 ;  /* 0x000af00a01002387 */ /* 0x0103e80000100800 */
[----:B------:R-:W4:Y:S04]  /*18410*/  LDL.LU R5, [R1+0x7b8] ;  /* 0x0007b80001057983 */ /* 0x000f280000300800 */
[----:B------:R-:W4:Y:S04]  /*18420*/  LDL.LU R3, [R1+0x7c8] ;  /* 0x0007c80001037983 */ /* 0x000f280000300800 */
[----:B-1----:R-:W4:Y:S04]  /*18430*/  LDL R10, [R1+0x8bc] ;  /* 0x0008bc00010a7983 */ /* 0x002f280000100800 */
[----:B------:R2:W-:Y:S04]  /*18440*/  STL.64 [R1+0x2a0], R20 ;  /* 0x0002a01401007387 */ /* 0x0005e80000100a00 */
[----:B------:R-:W4:Y:S04]  /*18450*/  LDL R19, [R1+0x8b8] ;  /* 0x0008b80001137983 */ /* 0x000f280000100800 */
[----:B------:R0:W-:Y:S01]  /*18460*/  STL.64 [R1+0x2a8], R22 ;  /* 0x0002a81601007387 */ /* 0x0001e20000100a00 */
[----:B--2---:R-:W-:-:S02]  /*18470*/  IMAD.MOV.U32 R21, RZ, RZ, R11 ;  /* 0x000000ffff157224 */ /* 0x004fc400078e000b */
[----:B------:R-:W-:-:S05]  /*18480*/  IMAD.MOV.U32 R20, RZ, RZ, R2 ;  /* 0x000000ffff147224 */ /* 0x000fca00078e0002 */
[----:B------:R4:W2:Y:S01]  /*18490*/  @P5 LDG.E.U16 R9, desc[UR6][R20.64] ;  /* 0x0000000614095981 */ /* 0x0008a2000c1e1500 */
[----:B0-----:R-:W-:-:S03]  /*184a0*/  IMAD.MOV.U32 R23, RZ, RZ, R15 ;  /* 0x000000ffff177224 */ /* 0x001fc600078e000f */
[----:B------:R0:W-:Y:S04]  /*184b0*/  @P6 STL [R1+0x8d4], R17 ;  /* 0x0008d41101006387 */ /* 0x0001e80000100800 */
[----:B0-----:R-:W2:Y:S01]  /*184c0*/  LDL.LU R17, [R1+0x7bc] ;  /* 0x0007bc0001117983 */ /* 0x001ea20000300800 */
[----:B---3--:R-:W-:-:S03]  /*184d0*/  IMAD.MOV.U32 R22, RZ, RZ, R7 ;  /* 0x000000ffff167224 */ /* 0x008fc600078e0007 */
[----:B------:R-:W3:Y:S04]  /*184e0*/  LDL.LU R14, [R1+0x7cc] ;  /* 0x0007cc00010e7983 */ /* 0x000ee80000300800 */
[----:B------:R0:W-:Y:S04]  /*184f0*/  @P6 STL [R1+0x8d0], R12 ;  /* 0x0008d00c01006387 */ /* 0x0001e80000100800 */
[----:B------:R1:W3:Y:S04]  /*18500*/  @P5 LDG.E.U16 R25, desc[UR6][R22.64] ;  /* 0x0000000616195981 */ /* 0x0002e8000c1e1500 */
[----:B0-----:R-:W3:Y:S04]  /*18510*/  LDL.LU R12, [R1+0x7c0] ;  /* 0x0007c000010c7983 */ /* 0x001ee80000300800 */
[----:B------:R-:W3:Y:S04]  /*18520*/  LDL.LU R2, [R1+0xb84] ;  /* 0x000b840001027983 */ /* 0x000ee80000300800 */
[----:B------:R-:W3:Y:S04]  /*18530*/  LDL R11, [R1+0x8b4] ;  /* 0x0008b400010b7983 */ /* 0x000ee80000100800 */
[----:B------:R4:W-:Y:S04]  /*18540*/  STL.64 [R1+0x290], R20 ;  /* 0x0002901401007387 */ /* 0x0009e80000100a00 */
[----:B------:R-:W3:Y:S04]  /*18550*/  LDL.LU R15, [R1+0xb68] ;  /* 0x000b6800010f7983 */ /* 0x000ee80000300800 */
[----:B------:R-:W3:Y:S04]  /*18560*/  LDL R7, [R1+0x8b0] ;  /* 0x0008b00001077983 */ /* 0x000ee80000100800 */
[----:B------:R1:W-:Y:S04]  /*18570*/  STL.64 [R1+0x298], R22 ;  /* 0x0002981601007387 */ /* 0x0003e80000100a00 */
[----:B------:R-:W3:Y:S01]  /*18580*/  LDL.LU R16, [R1+0x7c4] ;  /* 0x0007c40001107983 */ /* 0x000ee20000300800 */
[C---:B------:R-:W-:Y:S01]  /*18590*/  ISETP.GT.AND P3, PT, R34.reuse, 0x4a, PT ;  /* 0x0000004a2200780c */ /* 0x040fe20003f64270 */
[----:B----4-:R-:W-:Y:S01]  /*185a0*/  IMAD.MOV.U32 R21, RZ, RZ, R5 ;  /* 0x000000ffff157224 */ /* 0x010fe200078e0005 */
[----:B------:R-:W-:-:S02]  /*185b0*/  ISETP.GT.AND P2, PT, R34, 0x4b, PT ;  /* 0x0000004b2200780c */ /* 0x000fc40003f44270 */
[----:B------:R-:W-:-:S09]  /*185c0*/  MOV R20, R3 ;  /* 0x0000000300147202 */ /* 0x000fd20000000f00 */
[----:B------:R-:W4:Y:S04]  /*185d0*/  @P3 LDG.E.U16 R18, desc[UR6][R20.64] ;  /* 0x0000000614123981 */ /* 0x000f28000c1e1500 */
[----:B--2---:R0:W-:Y:S01]  /*185e0*/  @P5 STL [R1+0x8c8], R9 ;  /* 0x0008c80901005387 */ /* 0x0041e20000100800 */
[----:B-1----:R-:W-:Y:S02]  /*185f0*/  IMAD.MOV.U32 R23, RZ, RZ, R17 ;  /* 0x000000ffff177224 */ /* 0x002fe400078e0011 */
[----:B---3--:R-:W-:-:S05]  /*18600*/  IMAD.MOV.U32 R22, RZ, RZ, R14 ;  /* 0x000000ffff167224 */ /* 0x008fca00078e000e */
[----:B------:R1:W2:Y:S04]  /*18610*/  @P3 LDG.E.U16 R13, desc[UR6][R22.64] ;  /* 0x00000006160d3981 */ /* 0x0002a8000c1e1500 */
[----:B------:R-:W-:Y:S04]  /*18620*/  @P5 STL [R1+0x8cc], R25 ;  /* 0x0008cc1901005387 */ /* 0x000fe80000100800 */
[----:B0-----:R-:W3:Y:S04]  /*18630*/  LDL.LU R9, [R1+0xb6c] ;  /* 0x000b6c0001097983 */ /* 0x001ee80000300800 */
[----:B------:R-:W3:Y:S04]  /*18640*/  LDL.LU R5, [R1+0xb7c] ;  /* 0x000b7c0001057983 */ /* 0x000ee80000300800 */
[----:B------:R-:W3:Y:S04]  /*18650*/  LDL R3, [R1+0x8ac] ;  /* 0x0008ac0001037983 */ /* 0x000ee80000100800 */
[----:B------:R-:W-:Y:S04]  /*18660*/  STL.64 [R1+0x280], R20 ;  /* 0x0002801401007387 */ /* 0x000fe80000100a00 */
[----:B------:R-:W3:Y:S04]  /*18670*/  LDL R17, [R1+0x8a8] ;  /* 0x0008a80001117983 */ /* 0x000ee80000100800 */
[----:B------:R1:W-:Y:S04]  /*18680*/  STL.64 [R1+0x288], R22 ;  /* 0x0002881601007387 */ /* 0x0003e80000100a00 */
[----:B------:R-:W3:Y:S01]  /*18690*/  LDL.LU R14, [R1+0xb70] ;  /* 0x000b7000010e7983 */ /* 0x000ee20000300800 */
[----:B-1----:R-:W-:-:S02]  /*186a0*/  IMAD.MOV.U32 R22, RZ, RZ, R15 ;  /* 0x000000ffff167224 */ /* 0x002fc400078e000f */
[----:B------:R-:W-:-:S05]  /*186b0*/  IMAD.MOV.U32 R23, RZ, RZ, R16 ;  /* 0x000000ffff177224 */ /* 0x000fca00078e0010 */
[----:B------:R-:W3:Y:S01]  /*186c0*/  @P2 LDG.E.U16 R10, desc[UR6][R22.64] ;  /* 0x00000006160a2981 */ /* 0x000ee2000c1e1500 */
[----:B------:R-:W-:Y:S02]  /*186d0*/  IMAD.MOV.U32 R20, RZ, RZ, R2 ;  /* 0x000000ffff147224 */ /* 0x000fe400078e0002 */
[----:B------:R-:W-:-:S05]  /*186e0*/  IMAD.MOV.U32 R21, RZ, RZ, R12 ;  /* 0x000000ffff157224 */ /* 0x000fca00078e000c */
[----:B------:R0:W3:Y:S04]  /*186f0*/  @P2 LDG.E.U16 R19, desc[UR6][R20.64] ;  /* 0x0000000614132981 */ /* 0x0000e8000c1e1500 */
[----:B--2---:R1:W-:Y:S04]  /*18700*/  @P3 STL [R1+0x8c4], R13 ;  /* 0x0008c40d01003387 */ /* 0x0043e80000100800 */
[----:B-1----:R-:W2:Y:S04]  /*18710*/  LDL.LU R13, [R1+0xb80] ;  /* 0x000b8000010d7983 */ /* 0x002ea80000300800 */
[----:B----4-:R-:W-:Y:S04]  /*18720*/  @P3 STL [R1+0x8c0], R18 ;  /* 0x0008c01201003387 */ /* 0x010fe80000100800 */
[----:B------:R-:W4:Y:S04]  /*18730*/  LDL.LU R12, [R1+0xb74] ;  /* 0x000b7400010c7983 */ /* 0x000f280000300800 */
[----:B------:R-:W4:Y:S04]  /*18740*/  LDL.LU R2, [R1+0xb8c] ;  /* 0x000b8c0001027983 */ /* 0x000f280000300800 */
[----:B------:R-:W-:Y:S04]  /*18750*/  STL.64 [R1+0x270], R20 ;  /* 0x0002701401007387 */ /* 0x000fe80000100a00 */
[----:B------:R-:W4:Y:S04]  /*18760*/  LDL R25, [R1+0x8a4] ;  /* 0x0008a40001197983 */ /* 0x000f280000100800 */
[----:B------:R-:W4:Y:S04]  /*18770*/  LDL R15, [R1+0x8a0] ;  /* 0x0008a000010f7983 */ /* 0x000f280000100800 */
[----:B------:R-:W-:Y:S04]  /*18780*/  STL.64 [R1+0x278], R22 ;  /* 0x0002781601007387 */ /* 0x000fe80000100a00 */
[----:B------:R-:W4:Y:S04]  /*18790*/  LDL.LU R16, [R1+0xb78] ;  /* 0x000b780001107983 */ /* 0x000f280000300800 */
[----:B---3--:R1:W-:Y:S04]  /*187a0*/  @P2 STL [R1+0x8bc], R10 ;  /* 0x0008bc0a01002387 */ /* 0x0083e80000100800 */
[----:B-1----:R-:W3:Y:S01]  /*187b0*/  LDL.LU R10, [R1+0xb88] ;  /* 0x000b8800010a7983 */ /* 0x002ee20000300800 */
[C---:B------:R-:W-:Y:S01]  /*187c0*/  ISETP.GT.AND P6, PT, R34.reuse, 0x4c, PT ;  /* 0x0000004c2200780c */ /* 0x040fe20003fc4270 */
[----:B------:R-:W-:Y:S01]  /*187d0*/  IMAD.MOV.U32 R23, RZ, RZ, R14 ;  /* 0x000000ffff177224 */ /* 0x000fe200078e000e */
[----:B------:R-:W-:Y:S01]  /*187e0*/  ISETP.GT.AND P5, PT, R34, 0x4d, PT ;  /* 0x0000004d2200780c */ /* 0x000fe20003fa4270 */
[----:B0-----:R-:W-:Y:S01]  /*187f0*/  IMAD.MOV.U32 R20, RZ, RZ, R5 ;  /* 0x000000ffff147224 */ /* 0x001fe200078e0005 */
[----:B------:R0:W-:Y:S01]  /*18800*/  @P2 STL [R1+0x8b8], R19 ;  /* 0x0008b81301002387 */ /* 0x0001e20000100800 */
[----:B------:R-:W-:-:S03]  /*18810*/  IMAD.MOV.U32 R21, RZ, RZ, R9 ;  /* 0x000000ffff157224 */ /* 0x000fc600078e0009 */
[----:B------:R-:W3:Y:S04]  /*18820*/  LDL.LU R9, [R1+0xb90] ;  /* 0x000b900001097983 */ /* 0x000ee80000300800 */
[----:B------:R-:W3:Y:S04]  /*18830*/  LDL.LU R5, [R1+0xba0] ;  /* 0x000ba00001057983 */ /* 0x000ee80000300800 */
[----:B------:R-:W3:Y:S04]  /*18840*/  LDL R18, [R1+0x89c] ;  /* 0x00089c0001127983 */ /* 0x000ee80000100800 */
[----:B------:R4:W-:Y:S04]  /*18850*/  STL.64 [R1+0x260], R20 ;  /* 0x0002601401007387 */ /* 0x0009e80000100a00 */
[----:B------:R4:W3:Y:S04]  /*18860*/  @P6 LDG.E.U16 R7, desc[UR6][R20.64] ;  /* 0x0000000614076981 */ /* 0x0008e8000c1e1500 */
[----:B0-----:R-:W3:Y:S01]  /*18870*/  LDL R19, [R1+0x898] ;  /* 0x0008980001137983 */ /* 0x001ee20000100800 */
[----:B--2---:R-:W-:-:S05]  /*18880*/  IMAD.MOV.U32 R22, RZ, RZ, R13 ;  /* 0x000000ffff167224 */ /* 0x004fca00078e000d */
[----:B------:R0:W2:Y:S04]  /*18890*/  @P6 LDG.E.U16 R11, desc[UR6][R22.64] ;  /* 0x00000006160b6981 */ /* 0x0000a8000c1e1500 */
[----:B------:R0:W-:Y:S01]  /*188a0*/  STL.64 [R1+0x268], R22 ;  /* 0x0002681601007387 */ /* 0x0001e20000100a00 */
[----:B----4-:R-:W-:Y:S02]  /*188b0*/  IMAD.MOV.U32 R21, RZ, RZ, R12 ;  /* 0x000000ffff157224 */ /* 0x010fe400078e000c */
[----:B------:R-:W-:Y:S01]  /*188c0*/  IMAD.MOV.U32 R20, RZ, RZ, R2 ;  /* 0x000000ffff147224 */ /* 0x000fe200078e0002 */
[----:B------:R-:W4:Y:S04]  /*188d0*/  LDL.LU R13, [R1+0xb94] ;  /* 0x000b9400010d7983 */ /* 0x000f280000300800 */
[----:B------:R1:W4:Y:S01]  /*188e0*/  @P5 LDG.E.U16 R17, desc[UR6][R20.64] ;  /* 0x0000000614115981 */ /* 0x000322000c1e1500 */
[----:B0-----:R-:W-:-:S02]  /*188f0*/  IMAD.MOV.U32 R23, RZ, RZ, R16 ;  /* 0x000000ffff177224 */ /* 0x001fc400078e0010 */
[----:B---3--:R-:W-:-:S05]  /*18900*/  IMAD.MOV.U32 R22, RZ, RZ, R10 ;  /* 0x000000ffff167224 */ /* 0x008fca00078e000a */
[----:B------:R-:W3:Y:S04]  /*18910*/  @P5 LDG.E.U16 R3, desc[UR6][R22.64] ;  /* 0x0000000616035981 */ /* 0x000ee8000c1e1500 */
[----:B--2---:R0:W-:Y:S04]  /*18920*/  @P6 STL [R1+0x8b4], R11 ;  /* 0x0008b40b01006387 */ /* 0x0041e80000100800 */
[----:B0-----:R-:W2:Y:S04]  /*18930*/  LDL.LU R11, [R1+0xba4] ;  /* 0x000ba400010b7983 */ /* 0x001ea80000300800 */
[----:B------:R0:W-:Y:S04]  /*18940*/  @P6 STL [R1+0x8b0], R7 ;  /* 0x0008b00701006387 */ /* 0x0001e80000100800 */
[----:B0-----:R-:W2:Y:S04]  /*18950*/  LDL R7, [R1+0x894] ;  /* 0x0008940001077983 */ /* 0x001ea80000100800 */
[----:B------:R-:W2:Y:S04]  /*18960*/  LDL.LU R12, [R1+0xb98] ;  /* 0x000b9800010c7983 */ /* 0x000ea80000300800 */
[----:B------:R-:W2:Y:S04]  /*18970*/  LDL.LU R2, [R1+0xbc4] ;  /* 0x000bc40001027983 */ /* 0x000ea80000300800 */
[----:B------:R-:W2:Y:S04]  /*18980*/  LDL R14, [R1+0x890] ;  /* 0x00089000010e7983 */ /* 0x000ea80000100800 */
[----:B------:R-:W-:Y:S04]  /*18990*/  STL.64 [R1+0x250], R20 ;  /* 0x0002501401007387 */ /* 0x000fe80000100a00 */
[----:B------:R-:W-:Y:S04]  /*189a0*/  STL.64 [R1+0x258], R22 ;  /* 0x0002581601007387 */ /* 0x000fe80000100a00 */
[----:B------:R-:W2:Y:S04]  /*189b0*/  LDL.LU R10, [R1+0xb9c] ;  /* 0x000b9c00010a7983 */ /* 0x000ea80000300800 */
[----:B---3--:R0:W-:Y:S04]  /*189c0*/  @P5 STL [R1+0x8ac], R3 ;  /* 0x0008ac0301005387 */ /* 0x0081e80000100800 */
[----:B0-----:R-:W3:Y:S01]  /*189d0*/  LDL.LU R3, [R1+0xba8] ;  /* 0x000ba80001037983 */ /* 0x001ee20000300800 */
[----:B------:R-:W-:Y:S01]  /*189e0*/  ISETP.GT.AND P3, PT, R34, 0x50, PT ;  /* 0x000000502200780c */ /* 0x000fe20003f64270 */
[----:B-1----:R-:W-:-:S02]  /*189f0*/  IMAD.MOV.U32 R20, RZ, RZ, R5 ;  /* 0x000000ffff147224 */ /* 0x002fc400078e0005 */
[----:B------:R-:W-:Y:S01]  /*18a00*/  IMAD.MOV.U32 R21, RZ, RZ, R9 ;  /* 0x000000ffff157224 */ /* 0x000fe200078e0009 */
[----:B------:R-:W-:Y:S01]  /*18a10*/  ISETP.GT.AND P2, PT, R34, 0x51, PT ;  /* 0x000000512200780c */ /* 0x000fe20003f44270 */
[----:B----4-:R-:W-:Y:S01]  /*18a20*/  IMAD.MOV.U32 R23, RZ, RZ, R13 ;  /* 0x000000ffff177224 */ /* 0x010fe200078e000d */
[----:B------:R0:W-:Y:S04]  /*18a30*/  @P5 STL [R1+0x8a8], R17 ;  /* 0x0008a81101005387 */ /* 0x0001e80000100800 */
[----:B------:R-:W4:Y:S04]  /*18a40*/  LDL.LU R9, [R1+0xbac] ;  /* 0x000bac0001097983 */ /* 0x000f280000300800 */
[----:B------:R-:W4:Y:S04]  /*18a50*/  LDL.LU R5, [R1+0xbbc] ;  /* 0x000bbc0001057983 */ /* 0x000f280000300800 */
[----:B------:R1:W4:Y:S04]  /*18a60*/  @P3 LDG.E.U16 R15, desc[UR6][R20.64] ;  /* 0x00000006140f3981 */ /* 0x000328000c1e1500 */
[----:B0-----:R-:W4:Y:S04]  /*18a70*/  LDL R17, [R1+0x88c] ;  /* 0x00088c0001117983 */ /* 0x001f280000100800 */
[----:B------:R1:W-:Y:S01]  /*18a80*/  STL.64 [R1+0x220], R20 ;  /* 0x0002201401007387 */ /* 0x0003e20000100a00 */
[----:B--2---:R-:W-:-:S03]  /*18a90*/  IMAD.MOV.U32 R22, RZ, RZ, R11 ;  /* 0x000000ffff167224 */ /* 0x004fc600078e000b */
[----:B------:R-:W2:Y:S04]  /*18aa0*/  LDL.LU R11, [R1+0xbc0] ;  /* 0x000bc000010b7983 */ /* 0x000ea80000300800 */
[----:B------:R0:W2:Y:S04]  /*18ab0*/  @P3 LDG.E.U16 R25, desc[UR6][R22.64] ;  /* 0x0000000616193981 */ /* 0x0000a8000c1e1500 */
[----:B------:R-:W2:Y:S04]  /*18ac0*/  LDL R13, [R1+0x888] ;  /* 0x00088800010d7983 */ /* 0x000ea80000100800 */
[----:B------:R0:W-:Y:S01]  /*18ad0*/  STL.64 [R1+0x228], R22 ;  /* 0x0002281601007387 */ /* 0x0001e20000100a00 */
[----:B-1----:R-:W-:-:S03]  /*18ae0*/  IMAD.MOV.U32 R21, RZ, RZ, R12 ;  /* 0x000000ffff157224 */ /* 0x002fc600078e000c */
[----:B------:R-:W2:Y:S01]  /*18af0*/  LDL.LU R16, [R1+0xbb0] ;  /* 0x000bb00001107983 */ /* 0x000ea20000300800 */
[----:B------:R-:W-:-:S05]  /*18b00*/  IMAD.MOV.U32 R20, RZ, RZ, R2 ;  /* 0x000000ffff147224 */ /* 0x000fca00078e0002 */
[----:B------:R-:W2:Y:S01]  /*18b10*/  @P2 LDG.E.U16 R19, desc[UR6][R20.64] ;  /* 0x0000000614132981 */ /* 0x000ea2000c1e1500 */
[----:B0-----:R-:W-:Y:S02]  /*18b20*/  IMAD.MOV.U32 R23, RZ, RZ, R10 ;  /* 0x000000ffff177224 */ /* 0x001fe400078e000a */
[----:B---3--:R-:W-:-:S05]  /*18b30*/  IMAD.MOV.U32 R22, RZ, RZ, R3 ;  /* 0x000000ffff167224 */ /* 0x008fca00078e0003 */
[----:B------:R-:W3:Y:S01]  /*18b40*/  @P2 LDG.E.U16 R18, desc[UR6][R22.64] ;  /* 0x0000000616122981 */ /* 0x000ee2000c1e1500 */
[----:B------:R-:W-:-:S03]  /*18b50*/  ISETP.GT.AND P6, PT, R34, 0x52, PT ;  /* 0x000000522200780c */ /* 0x000fc60003fc4270 */
[----:B----4-:R0:W-:Y:S04]  /*18b60*/  @P3 STL [R1+0x8a0], R15 ;  /* 0x0008a00f01003387 */ /* 0x0101e80000100800 */
[----:B--2---:R1:W-:Y:S04]  /*18b70*/  @P3 STL [R1+0x8a4], R25 ;  /* 0x0008a41901003387 */ /* 0x0043e80000100800 */
[----:B0-----:R-:W2:Y:S04]  /*18b80*/  LDL.LU R15, [R1+0xbb4] ;  /* 0x000bb400010f7983 */ /* 0x001ea80000300800 */
[----:B------:R-:W4:Y:S04]  /*18b90*/  LDL.LU R12, [R1+0xbdc] ;  /* 0x000bdc00010c7983 */ /* 0x000f280000300800 */
[----:B------:R-:W2:Y:S04]  /*18ba0*/  LDL R2, [R1+0x884] ;  /* 0x0008840001027983 */ /* 0x000ea80000100800 */
[----:B------:R-:W-:Y:S04]  /*18bb0*/  STL.64 [R1+0x210], R20 ;  /* 0x0002101401007387 */ /* 0x000fe80000100a00 */
[----:B------:R-:W2:Y:S04]  /*18bc0*/  LDL.LU R10, [R1+0xbb8] ;  /* 0x000bb800010a7983 */ /* 0x000ea80000300800 */
[----:B------:R-:W2:Y:S04]  /*18bd0*/  LDL.LU R3, [R1+0xbc8] ;  /* 0x000bc80001037983 */ /* 0x000ea80000300800 */
[----:B------:R-:W-:Y:S04]  /*18be0*/  STL.64 [R1+0x218], R22 ;  /* 0x0002181601007387 */ /* 0x000fe80000100a00 */
[----:B-1----:R-:W2:Y:S04]  /*18bf0*/  LDL R25, [R1+0x880] ;  /* 0x0008800001197983 */ /* 0x002ea80000100800 */
[----:B------:R0:W-:Y:S02]  /*18c00*/  @P2 STL [R1+0x898], R19 ;  /* 0x0008981301002387 */ /* 0x0001e40000100800 */
[----:B0-----:R-:W-:-:S02]  /*18c10*/  IMAD.MOV.U32 R19, RZ, RZ, R16 ;  /* 0x000000ffff137224 */ /* 0x001fc400078e0010 */
[----:B---3--:R0:W-:Y:S02]  /*18c20*/  @P2 STL [R1+0x89c], R18 ;  /* 0x00089c1201002387 */ /* 0x0081e40000100800 */
[----:B0-----:R-:W-:-:S05]  /*18c30*/  IMAD.MOV.U32 R18, RZ, RZ, R11 ;  /* 0x000000ffff127224 */ /* 0x001fca00078e000b */
[----:B------:R-:W3:Y:S01]  /*18c40*/  @P6 LDG.E.U16 R7, desc[UR6][R18.64] ;  /* 0x0000000612076981 */ /* 0x000ee2000c1e1500 */
[----:B------:R-:W-:Y:S02]  /*18c50*/  IMAD.MOV.U32 R20, RZ, RZ, R5 ;  /* 0x000000ffff147224 */ /* 0x000fe400078e0005 */
[----:B------:R-:W-:Y:S02]  /*18c60*/  IMAD.MOV.U32 R21, RZ, RZ, R9 ;  /* 0x000000ffff157224 */ /* 0x000fe400078e0009 */
[----:B------:R-:W2:Y:S04]  /*18c70*/  LDL.LU R9, [R1+0xbcc] ;  /* 0x000bcc0001097983 */ /* 0x000ea80000300800 */
[----:B------:R-:W2:Y:S04]  /*18c80*/  @P6 LDG.E.U16 R14, desc[UR6][R20.64] ;  /* 0x00000006140e6981 */ /* 0x000ea8000c1e1500 */
[----:B------:R-:W2:Y:S04]  /*18c90*/  LDL.LU R5, [R1+0xbd4] ;  /* 0x000bd40001057983 */ /* 0x000ea80000300800 */
[----:B------:R-:W-:Y:S04]  /*18ca0*/  STL.64 [R1+0x200], R20 ;  /* 0x0002001401007387 */ /* 0x000fe80000100a00 */
[----:B------:R-:W-:Y:S04]  /*18cb0*/  STL.64 [R1+0x208], R18 ;  /* 0x0002081201007387 */ /* 0x000fe80000100a00 */
[----:B------:R-:W2:Y:S04]  /*18cc0*/  LDL.LU R11, [R1+0xbd0] ;  /* 0x000bd000010b7983 */ /* 0x000ea80000300800 */
[----:B---3--:R0:W-:Y:S04]  /*18cd0*/  @P6 STL [R1+0x894], R7 ;  /* 0x0008940701006387 */ /* 0x0081e80000100800 */
[----:B0-----:R-:W3:Y:S01]  /*18ce0*/  LDL.LU R7, [R1+0xbd8] ;  /* 0x000bd80001077983 */ /* 0x001ee20000300800 */
[C---:B------:R-:W-:Y:S01]  /*18cf0*/  ISETP.GT.AND P5, PT, R34.reuse, 0x53, PT ;  /* 0x000000532200780c */ /* 0x040fe20003fa4270 */
[----:B----4-:R-:W-:Y:S01]  /*18d00*/  IMAD.MOV.U32 R22, RZ, RZ, R12 ;  /* 0x000000ffff167224 */ /* 0x010fe200078e000c */
[----:B------:R-:W-:Y:S01]  /*18d10*/  ISETP.GT.AND P3, PT, R34, 0x54, PT ;  /* 0x000000542200780c */ /* 0x000fe20003f64270 */
[----:B--2---:R-:W-:Y:S01]  /*18d20*/  IMAD.MOV.U32 R23, RZ, RZ, R15 ;  /* 0x000000ffff177224 */ /* 0x004fe200078e000f */
[----:B------:R-:W2:Y:S01]  /*18d30*/  LDL R19, [R1+0x874] ;  /* 0x0008740001137983 */ /* 0x000ea20000100800 */
[----:B------:R-:W-:-:S02]  /*18d40*/  IMAD.MOV.U32 R26, RZ, RZ, R3 ;  /* 0x000000ffff1a7224 */ /* 0x000fc400078e0003 */
[----:B------:R-:W-:Y:S01]  /*18d50*/  IMAD.MOV.U32 R27, RZ, RZ, R10 ;  /* 0x000000ffff1b7224 */ /* 0x000fe200078e000a */
[----:B------:R0:W-:Y:S05]  /*18d60*/  @P6 STL [R1+0x890], R14 ;  /* 0x0008900e01006387 */ /* 0x0001ea0000100800 */
[----:B------:R1:W4:Y:S04]  /*18d70*/  @P5 LDG.E.U16 R13, desc[UR6][R22.64] ;  /* 0x00000006160d5981 */ /* 0x000328000c1e1500 */
[----:B------:R1:W2:Y:S04]  /*18d80*/  @P5 LDG.E.U16 R17, desc[UR6][R26.64] ;  /* 0x000000061a115981 */ /* 0x0002a8000c1e1500 */
[----:B0-----:R-:W2:Y:S04]  /*18d90*/  LDL R14, [R1+0x870] ;  /* 0x00087000010e7983 */ /* 0x001ea80000100800 */
[----:B------:R-:W2:Y:S04]  /*18da0*/  LDL.LU R21, [R1+0xbe0] ;  /* 0x000be00001157983 */ /* 0x000ea80000300800 */
[----:B------:R-:W2:Y:S04]  /*18db0*/  LDL.LU R20, [R1+0xbe8] ;  /* 0x000be80001147983 */ /* 0x000ea80000300800 */
[----:B------:R1:W-:Y:S04]  /*18dc0*/  STL.64 [R1+0x1f0], R22 ;  /* 0x0001f01601007387 */ /* 0x0003e80000100a00 */
[----:B------:R0:W-:Y:S04]  /*18dd0*/  STL.64 [R1+0x1f8], R26 ;  /* 0x0001f81a01007387 */ /* 0x0001e80000100a00 */
[----:B------:R-:W2:Y:S04]  /*18de0*/  LDL R10, [R1+0x844] ;  /* 0x00084400010a7983 */ /* 0x000ea80000100800 */
[----:B------:R-:W2:Y:S01]  /*18df0*/  LDL R3, [R1+0x840] ;  /* 0x0008400001037983 */ /* 0x000ea20000100800 */
[----:B-1----:R-:W-:-:S02]  /*18e00*/  IMAD.MOV.U32 R22, RZ, RZ, R5 ;  /* 0x000000ffff167224 */ /* 0x002fc400078e0005 */
[----:B0-----:R-:W-:Y:S01]  /*18e10*/  IMAD.MOV.U32 R27, RZ, RZ, R11 ;  /* 0x000000ffff1b7224 */ /* 0x001fe200078e000b */
[----:B------:R-:W2:Y:S01]  /*18e20*/  LDL.LU R18, [R1+0xbe4] ;  /* 0x000be40001127983 */ /* 0x000ea20000300800 */
[----:B------:R-:W-:-:S03]  /*18e30*/  IMAD.MOV.U32 R23, RZ, RZ, R9 ;  /* 0x000000ffff177224 */ /* 0x000fc600078e0009 */
[----:B------:R-:W2:Y:S04]  /*18e40*/  LDL.LU R16, [R1+0xbec] ;  /* 0x000bec0001107983 */ /* 0x000ea80000300800 */
[----:B------:R0:W2:Y:S01]  /*18e50*/  @P3 LDG.E.U16 R25, desc[UR6][R22.64] ;  /* 0x0000000616193981 */ /* 0x0000a2000c1e1500 */
[----:B---3--:R-:W-:-:S05]  /*18e60*/  IMAD.MOV.U32 R26, RZ, RZ, R7 ;  /* 0x000000ffff1a7224 */ /* 0x008fca00078e0007 */
[----:B------:R-:W3:Y:S01]  /*18e70*/  @P3 LDG.E.U16 R2, desc[UR6][R26.64] ;  /* 0x000000061a023981 */ /* 0x000ee2000c1e1500 */
[----:B------:R-:W-:-:S03]  /*18e80*/  ISETP.GT.AND P6, PT, R34, 0x58, PT ;  /* 0x000000582200780c */ /* 0x000fc60003fc4270 */
[----:B----4-:R1:W-:Y:S04]  /*18e90*/  @P5 STL [R1+0x888], R13 ;  /* 0x0008880d01005387 */ /* 0x0103e80000100800 */
[----:B--2---:R-:W-:Y:S04]  /*18ea0*/  @P5 STL [R1+0x88c], R17 ;  /* 0x00088c1101005387 */ /* 0x004fe80000100800 */
[----:B------:R-:W2:Y:S04]  /*18eb0*/  LDL.LU R12, [R1+0xc18] ;  /* 0x000c1800010c7983 */ /* 0x000ea80000300800 */
[----:B------:R-:W4:Y:S04]  /*18ec0*/  LDL R9, [R1+0x824] ;  /* 0x0008240001097983 */ /* 0x000f280000100800 */
[----:B------:R-:W2:Y:S04]  /*18ed0*/  LDL R5, [R1+0x820] ;  /* 0x0008200001057983 */ /* 0x000ea80000100800 */
[----:B------:R0:W-:Y:S04]  /*18ee0*/  STL.64 [R1+0x1e0], R22 ;  /* 0x0001e01601007387 */ /* 0x0001e80000100a00 */
[----:B-1----:R-:W2:Y:S04]  /*18ef0*/  LDL.LU R13, [R1+0xc10] ;  /* 0x000c1000010d7983 */ /* 0x002ea80000300800 */
[----:B------:R-:W-:Y:S04]  /*18f00*/  STL.64 [R1+0x1e8], R26 ;  /* 0x0001e81a01007387 */ /* 0x000fe80000100a00 */
[----:B------:R-:W2:Y:S01]  /*18f10*/  LDL.LU R7, [R1+0xc14] ;  /* 0x000c140001077983 */ /* 0x000ea20000300800 */
[----:B0-----:R-:W-:-:S02]  /*18f20*/  IMAD.MOV.U32 R23, RZ, RZ, R18 ;  /* 0x000000ffff177224 */ /* 0x001fc400078e0012 */
[----:B------:R-:W-:Y:S01]  /*18f30*/  IMAD.MOV.U32 R22, RZ, RZ, R16 ;  /* 0x000000ffff167224 */ /* 0x000fe200078e0010 */
[----:B------:R-:W-:-:S04]  /*18f40*/  MOV R24, R20 ;  /* 0x0000001400187202 */ /* 0x000fc80000000f00 */
[----:B------:R-:W2:Y:S04]  /*18f50*/  @P6 LDG.E.U16 R19, desc[UR6][R22.64] ;  /* 0x0000000616136981 */ /* 0x000ea8000c1e1500 */
[----:B---3--:R0:W-:Y:S04]  /*18f60*/  @P3 STL [R1+0x884], R2 ;  /* 0x0008840201003387 */ /* 0x0081e80000100800 */
[----:B0-----:R-:W3:Y:S04]  /*18f70*/  LDL.LU R2, [R1+0xc1c] ;  /* 0x000c1c0001027983 */ /* 0x001ee80000300800 */
[----:B------:R-:W4:Y:S04]  /*18f80*/  LDL R15, [R1+0x804] ;  /* 0x00080400010f7983 */ /* 0x000f280000100800 */
[----:B------:R-:W4:Y:S04]  /*18f90*/  LDL R17, [R1+0x800] ;  /* 0x0008000001117983 */ /* 0x000f280000100800 */
[----:B------:R-:W4:Y:S04]  /*18fa0*/  LDL R11, [R1+0x7e4] ;  /* 0x0007e400010b7983 */ /* 0x000f280000100800 */
[----:B------:R0:W-:Y:S01]  /*18fb0*/  @P3 STL [R1+0x880], R25 ;  /* 0x0008801901003387 */ /* 0x0001e20000100800 */
[----:B------:R-:W-:-:S03]  /*18fc0*/  ISETP.GT.AND P5, PT, R34, 0x60, PT ;  /* 0x000000602200780c */ /* 0x000fc60003fa4270 */
[----:B------:R-:W4:Y:S01]  /*18fd0*/  LDL.LU R32, [R1+0x878] ;  /* 0x0008780001207983 */ /* 0x000f220000300800 */
[----:B0-----:R-:W-:-:S03]  /*18fe0*/  IMAD.MOV.U32 R25, RZ, RZ, R21 ;  /* 0x000000ffff197224 */ /* 0x001fc600078e0015 */
[----:B------:R-:W4:Y:S04]  /*18ff0*/  LDL.LU R21, [R1+0xc50] ;  /* 0x000c500001157983 */ /* 0x000f280000300800 */
[----:B------:R2:W4:Y:S04]  /*19000*/  @P6 LDG.E.U16 R14, desc[UR6][R24.64] ;  /* 0x00000006180e6981 */ /* 0x000528000c1e1500 */
[----:B------:R2:W-:Y:S04]  /*19010*/  STL.64 [R1+0x1a0], R24 ;  /* 0x0001a01801007387 */ /* 0x0005e80000100a00 */
[----:B------:R-:W4:Y:S04]  /*19020*/  LDL.LU R20, [R1+0xc68] ;  /* 0x000c680001147983 */ /* 0x000f280000300800 */
[----:B------:R0:W-:Y:S01]  /*19030*/  STL.64 [R1+0x1a8], R22 ;  /* 0x0001a81601007387 */ /* 0x0001e20000100a00 */
[----:B--2---:R-:W-:-:S03]  /*19040*/  IMAD.MOV.U32 R25, RZ, RZ, R7 ;  /* 0x000000ffff197224 */ /* 0x004fc600078e0007 */
[----:B------:R-:W2:Y:S04]  /*19050*/  @P5 LDG.E.U16 R3, desc[UR6][R12.64] ;  /* 0x000000060c035981 */ /* 0x000ea8000c1e1500 */
[----:B0-----:R-:W2:Y:S04]  /*19060*/  LDL.LU R22, [R1+0xc54] ;  /* 0x000c540001167983 */ /* 0x001ea80000300800 */
[----:B------:R0:W-:Y:S04]  /*19070*/  @P6 STL [R1+0x874], R19 ;  /* 0x0008741301006387 */ /* 0x0001e80000100800 */
[----:B0-----:R-:W2:Y:S01]  /*19080*/  LDL.LU R19, [R1+0xc6c] ;  /* 0x000c6c0001137983 */ /* 0x001ea20000300800 */
[----:B---3--:R-:W-:-:S05]  /*19090*/  IMAD.MOV.U32 R24, RZ, RZ, R2 ;  /* 0x000000ffff187224 */ /* 0x008fca00078e0002 */
[----:B------:R-:W3:Y:S04]  /*190a0*/  @P5 LDG.E.U16 R10, desc[UR6][R24.64] ;  /* 0x00000006180a5981 */ /* 0x000ee8000c1e1500 */
[----:B----4-:R0:W-:Y:S04]  /*190b0*/  @P6 STL [R1+0x870], R14 ;  /* 0x0008700e01006387 */ /* 0x0101e80000100800 */
[----:B------:R-:W4:Y:S04]  /*190c0*/  LDL.LU R18, [R1+0xcc0] ;  /* 0x000cc00001127983 */ /* 0x000f280000300800 */
[----:B------:R-:W4:Y:S04]  /*190d0*/  LDL.LU R16, [R1+0xcc8] ;  /* 0x000cc80001107983 */ /* 0x000f280000300800 */
[----:B------:R1:W-:Y:S04]  /*190e0*/  STL.64 [R1+0x120], R12 ;  /* 0x0001200c01007387 */ /* 0x0003e80000100a00 */
[----:B------:R-:W4:Y:S04]  /*190f0*/  LDL.LU R7, [R1+0xcc4] ;  /* 0x000cc40001077983 */ /* 0x000f280000300800 */
[----:B------:R-:W4:Y:S01]  /*19100*/  LDL.LU R2, [R1+0xccc] ;  /* 0x000ccc0001027983 */ /* 0x000f220000300800 */
[----:B------:R-:W-:-:S02]  /*19110*/  ISETP.GT.AND P3, PT, R34, 0x68, PT ;  /* 0x000000682200780c */ /* 0x000fc40003f64270 */
[----:B------:R-:W-:Y:S01]  /*19120*/  ISETP.GT.AND P6, PT, R34, 0x70, PT ;  /* 0x000000702200780c */ /* 0x000fe20003fc4270 */
[----:B------:R-:W-:Y:S01]  /*19130*/  STL.64 [R1+0x128], R24 ;  /* 0x0001281801007387 */ /* 0x000fe20000100a00 */
[----:B--2---:R-:W-:-:S03]  /*19140*/  IMAD.MOV.U32 R23, RZ, RZ, R22 ;  /* 0x000000ffff177224 */ /* 0x004fc600078e0016 */
[----:B0-----:R-:W2:Y:S04]  /*19150*/  LDL.LU R14, [R1+0xd40] ;  /* 0x000d4000010e7983 */ /* 0x001ea80000300800 */
[----:B-1----:R-:W2:Y:S04]  /*19160*/  LDL.LU R13, [R1+0xd64] ;  /* 0x000d6400010d7983 */ /* 0x002ea80000300800 */
[----:B------:R-:W2:Y:S01]  /*19170*/  LDL.LU R12, [R1+0xd44] ;  /* 0x000d4400010c7983 */ /* 0x000ea20000300800 */
[----:B------:R-:W-:-:S03]  /*19180*/  IMAD.MOV.U32 R22, RZ, RZ, R19 ;  /* 0x000000ffff167224 */ /* 0x000fc600078e0013 */
[----:B------:R0:W2:Y:S04]  /*19190*/  @P3 LDG.E.U16 R5, desc[UR6][R20.64] ;  /* 0x0000000614053981 */ /* 0x0000a8000c1e1500 */
[----:B------:R-:W2:Y:S04]  /*191a0*/  @P3 LDG.E.U16 R9, desc[UR6][R22.64] ;  /* 0x0000000616093981 */ /* 0x000ea8000c1e1500 */
[----:B---3--:R1:W-:Y:S04]  /*191b0*/  @P5 STL [R1+0x844], R10 ;  /* 0x0008440a01005387 */ /* 0x0083e80000100800 */
[----:B-1----:R-:W3:Y:S04]  /*191c0*/  LDL.LU R10, [R1+0xd68] ;  /* 0x000d6800010a7983 */ /* 0x002ee80000300800 */
[----:B------:R1:W-:Y:S04]  /*191d0*/  @P5 STL [R1+0x840], R3 ;  /* 0x0008400301005387 */ /* 0x0003e80000100800 */
[----:B-1----:R-:W3:Y:S04]  /*191e0*/  LDL R3, [R1+0x7e0] ;  /* 0x0007e00001037983 */ /* 0x002ee80000100800 */
[----:B------:R-:W-:Y:S01]  /*191f0*/  STL.64 [R1+0xa8], R22 ;  /* 0x0000a81601007387 */ /* 0x000fe20000100a00 */
[----:B----4-:R-:W-:-:S03]  /*19200*/  IMAD.MOV.U32 R19, RZ, RZ, R18 ;  /* 0x000000ffff137224 */ /* 0x010fc600078e0012 */
[----:B------:R0:W-:Y:S01]  /*19210*/  STL.64 [R1+0xa0], R20 ;  /* 0x0000a01401007387 */ /* 0x0001e20000100a00 */
[----:B------:R-:W-:-:S05]  /*19220*/  IMAD.MOV.U32 R18, RZ, RZ, R16 ;  /* 0x000000ffff127224 */ /* 0x000fca00078e0010 */
[----:B------:R-:W4:Y:S01]  /*19230*/  @P6 LDG.E.U16 R17, desc[UR6][R18.64] ;  /* 0x0000000612116981 */ /* 0x000f22000c1e1500 */
[----:B0-----:R-:W-:Y:S02]  /*19240*/  IMAD.MOV.U32 R21, RZ, RZ, R7 ;  /* 0x000000ffff157224 */ /* 0x001fe400078e0007 */
[----:B------:R-:W-:-:S05]  /*19250*/  IMAD.MOV.U32 R20, RZ, RZ, R2 ;  /* 0x000000ffff147224 */ /* 0x000fca00078e0002 */
[----:B------:R-:W4:Y:S01]  /*19260*/  @P6 LDG.E.U16 R15, desc[UR6][R20.64] ;  /* 0x00000006140f6981 */ /* 0x000f22000c1e1500 */
[----:B------:R-:W-:Y:S01]  /*19270*/  ISETP.GT.AND P5, PT, R34, 0x78, PT ;  /* 0x000000782200780c */ /* 0x000fe20003fa4270 */
[----:B--2---:R-:W-:Y:S02]  /*19280*/  IMAD.MOV.U32 R27, RZ, RZ, R14 ;  /* 0x000000ffff1b7224 */ /* 0x004fe400078e000e */
[----:B------:R-:W-:Y:S01]  /*19290*/  IMAD.MOV.U32 R26, RZ, RZ, R13 ;  /* 0x000000ffff1a7224 */ /* 0x000fe200078e000d */
[----:B------:R0:W-:Y:S04]  /*192a0*/  @P3 STL [R1+0x824], R9 ;  /* 0x0008240901003387 */ /* 0x0001e80000100800 */
[----:B0-----:R-:W2:Y:S04]  /*192b0*/  LDL.LU R9, [R1+0xbf0] ;  /* 0x000bf00001097983 */ /* 0x001ea80000300800 */
[----:B------:R0:W-:Y:S01]  /*192c0*/  @P3 STL [R1+0x820], R5 ;  /* 0x0008200501003387 */ /* 0x0001e20000100800 */
[----:B------:R-:W-:-:S03]  /*192d0*/  IMAD.MOV.U32 R29, RZ, RZ, R12 ;  /* 0x000000ffff1d7224 */ /* 0x000fc600078e000c */
[----:B0-----:R-:W2:Y:S04]  /*192e0*/  LDL.LU R5, [R1+0xbfc] ;  /* 0x000bfc0001057983 */ /* 0x001ea80000300800 */
[----:B------:R-:W2:Y:S04]  /*192f0*/  LDL.LU R7, [R1+0xbf4] ;  /* 0x000bf40001077983 */ /* 0x000ea80000300800 */
[----:B------:R-:W2:Y:S04]  /*19300*/  LDL.LU R2, [R1+0xbf8] ;  /* 0x000bf80001027983 */ /* 0x000ea80000300800 */
[----:B------:R-:W-:Y:S04]  /*19310*/  STL.64 [R1+0x20], R18 ;  /* 0x0000201201007387 */ /* 0x000fe80000100a00 */
[----:B------:R0:W-:Y:S01]  /*19320*/  STL.64 [R1+0x28], R20 ;  /* 0x0000281401007387 */ /* 0x0001e20000100a00 */
[----:B---3--:R-:W-:-:S05]  /*19330*/  IMAD.MOV.U32 R28, RZ, RZ, R10 ;  /* 0x000000ffff1c7224 */ /* 0x008fca00078e000a */
[----:B------:R-:W3:Y:S04]  /*19340*/  @P5 LDG.E.U16 R11, desc[UR6][R28.64] ;  /* 0x000000061c0b5981 */ /* 0x000ee8000c1e1500 */
[----:B------:R-:W3:Y:S04]  /*19350*/  @P5 LDG.E.U16 R3, desc[UR6][R26.64] ;  /* 0x000000061a035981 */ /* 0x000ee8000c1e1500 */
[----:B----4-:R1:W-:Y:S04]  /*19360*/  @P6 STL [R1+0x800], R17 ;  /* 0x0008001101006387 */ /* 0x0103e80000100800 */
[----:B------:R-:W-:Y:S04]  /*19370*/  @P6 STL [R1+0x804], R15 ;  /* 0x0008040f01006387 */ /* 0x000fe80000100800 */
[----:B0-----:R-:W4:Y:S04]  /*19380*/  LDL.LU R21, [R1+0xc00] ;  /* 0x000c000001157983 */ /* 0x001f280000300800 */
[----:B------:R-:W4:Y:S04]  /*19390*/  LDL.LU R20, [R1+0xc0c] ;  /* 0x000c0c0001147983 */ /* 0x000f280000300800 */
[----:B------:R-:W4:Y:S04]  /*193a0*/  LDL.LU R23, [R1+0xc04] ;  /* 0x000c040001177983 */ /* 0x000f280000300800 */
[----:B------:R-:W4:Y:S04]  /*193b0*/  LDL.LU R22, [R1+0xc08] ;  /* 0x000c080001167983 */ /* 0x000f280000300800 */
[----:B------:R-:W4:Y:S04]  /*193c0*/  LDL R25, [R1+0x86c] ;  /* 0x00086c0001197983 */ /* 0x000f280000100800 */
[----:B------:R-:W4:Y:S04]  /*193d0*/  LDL R18, [R1+0x868] ;  /* 0x0008680001127983 */ /* 0x000f280000100800 */
[----:B-1----:R-:W4:Y:S04]  /*193e0*/  LDL R17, [R1+0x83c] ;  /* 0x00083c0001117983 */ /* 0x002f280000100800 */
[----:B------:R-:W4:Y:S04]  /*193f0*/  LDL R19, [R1+0x838] ;  /* 0x0008380001137983 */ /* 0x000f280000100800 */
[----:B------:R-:W-:Y:S04]  /*19400*/  STL [R1+0xefc], R28 ;  /* 0x000efc1c01007387 */ /* 0x000fe80000100800 */
[----:B------:R0:W-:Y:S04]  /*19410*/  STL [R1+0xfd0], R28 ;  /* 0x000fd01c01007387 */ /* 0x0001e80000100800 */
[----:B0-----:R-:W4:Y:S01]  /*19420*/  LDL.LU R28, [R1+0x87c] ;  /* 0x00087c00011c7983 */ /* 0x001f220000300800 */
[----:B------:R-:W-:Y:S01]  /*19430*/  ISETP.GT.AND P2, PT, R34, 0x55, PT ;  /* 0x000000552200780c */ /* 0x000fe20003f44270 */
[----:B--2---:R-:W-:-:S02]  /*19440*/  IMAD.MOV.U32 R40, RZ, RZ, R2 ;  /* 0x000000ffff287224 */ /* 0x004fc400078e0002 */
[----:B------:R-:W-:Y:S01]  /*19450*/  STL [R1+0xef8], R29 ;  /* 0x000ef81d01007387 */ /* 0x000fe20000100800 */
[----:B------:R-:W-:-:S03]  /*19460*/  IMAD.MOV.U32 R41, RZ, RZ, R7 ;  /* 0x000000ffff297224 */ /* 0x000fc600078e0007 */
[----:B------:R-:W-:Y:S01]  /*19470*/  STL [R1+0xfd4], R29 ;  /* 0x000fd41d01007387 */ /* 0x000fe20000100800 */
[----:B------:R-:W-:Y:S02]  /*19480*/  IMAD.MOV.U32 R36, RZ, RZ, R5 ;  /* 0x000000ffff247224 */ /* 0x000fe400078e0005 */
[----:B------:R-:W-:-:S05]  /*19490*/  IMAD.MOV.U32 R37, RZ, RZ, R9 ;  /* 0x000000ffff257224 */ /* 0x000fca00078e0009 */
[----:B------:R-:W2:Y:S04]  /*194a0*/  @P2 LDG.E.U16 R32, desc[UR6][R36.64] ;  /* 0x0000000624202981 */ /* 0x000ea8000c1e1500 */
[----:B---3--:R0:W-:Y:S04]  /*194b0*/  @P5 STL [R1+0x7e0], R3 ;  /* 0x0007e00301005387 */ /* 0x0081e80000100800 */
[----:B0-----:R-:W3:Y:S04]  /*194c0*/  LDL R3, [R1+0x81c] ;  /* 0x00081c0001037983 */ /* 0x001ee80000100800 */
[----:B------:R-:W-:Y:S04]  /*194d0*/  STL [R1+0xf04], R26 ;  /* 0x000f041a01007387 */ /* 0x000fe80000100800 */
[----:B------:R-:W-:Y:S04]  /*194e0*/  STL [R1+0xf00], R27 ;  /* 0x000f001b01007387 */ /* 0x000fe80000100800 */
[----:B------:R-:W2:Y:S04]  /*194f0*/  LDL.LU R16, [R1+0xc3c] ;  /* 0x000c3c0001107983 */ /* 0x000ea80000300800 */
[----:B------:R-:W2:Y:S04]  /*19500*/  LDL.LU R5, [R1+0xc4c] ;  /* 0x000c4c0001057983 */ /* 0x000ea80000300800 */
[----:B------:R-:W2:Y:S04]  /*19510*/  LDL R15, [R1+0x818] ;  /* 0x00081800010f7983 */ /* 0x000ea80000100800 */
[----:B------:R-:W-:Y:S04]  /*19520*/  STL.64 [R1+0x1d0], R36 ;  /* 0x0001d02401007387 */ /* 0x000fe80000100a00 */
[----:B------:R-:W2:Y:S04]  /*19530*/  LDL.LU R14, [R1+0xc40] ;  /* 0x000c4000010e7983 */ /* 0x000ea80000300800 */
[----:B------:R-:W2:Y:S01]  /*19540*/  LDL.LU R12, [R1+0xc44] ;  /* 0x000c4400010c7983 */ /* 0x000ea20000300800 */
[----:B------:R-:W-:-:S03]  /*19550*/  ISETP.GT.AND P3, PT, R34, 0x59, PT ;  /* 0x000000592200780c */ /* 0x000fc60003f64270 */
[----:B------:R-:W2:Y:S04]  /*19560*/  LDL.LU R10, [R1+0xc8c] ;  /* 0x000c8c00010a7983 */ /* 0x000ea80000300800 */
[----:B----4-:R-:W4:Y:S01]  /*19570*/  @P2 LDG.E.U16 R28, desc[UR6][R40.64] ;  /* 0x00000006281c2981 */ /* 0x010f22000c1e1500 */
[----:B------:R-:W-:-:S03]  /*19580*/  ISETP.GT.AND P6, PT, R34, 0x61, PT ;  /* 0x000000612200780c */ /* 0x000fc60003fc4270 */
[----:B------:R-:W-:Y:S04]  /*19590*/  STL.64 [R1+0x1d8], R40 ;  /* 0x0001d82801007387 */ /* 0x000fe80000100a00 */
[----:B------:R-:W2:Y:S04]  /*195a0*/  LDL.LU R9, [R1+0xca8] ;  /* 0x000ca80001097983 */ /* 0x000ea80000300800 */
[----:B------:R-:W2:Y:S04]  /*195b0*/  LDL.LU R7, [R1+0xc90] ;  /* 0x000c900001077983 */ /* 0x000ea80000300800 */
[----:B------:R-:W3:Y:S04]  /*195c0*/  LDL.LU R2, [R1+0xc98] ;  /* 0x000c980001027983 */ /* 0x000ee80000300800 */
[----:B------:R0:W-:Y:S04]  /*195d0*/  @P5 STL [R1+0x7e4], R11 ;  /* 0x0007e40b01005387 */ /* 0x0001e80000100800 */
[----:B------:R1:W3:Y:S04]  /*195e0*/  @P3 LDG.E.U16 R18, desc[UR6][R20.64] ;  /* 0x0000000614123981 */ /* 0x0002e8000c1e1500 */
[----:B------:R0:W3:Y:S04]  /*195f0*/  @P3 LDG.E.U16 R25, desc[UR6][R22.64] ;  /* 0x0000000616193981 */ /* 0x0000e8000c1e1500 */
[----:B----4-:R-:W-:Y:S04]  /*19600*/  STL [R1+0xfd8], R28 ;  /* 0x000fd81c01007387 */ /* 0x010fe80000100800 */
[----:B------:R-:W4:Y:S04]  /*19610*/  LDL R13, [R1+0x7fc] ;  /* 0x0007fc00010d7983 */ /* 0x000f280000100800 */
[----:B0-----:R-:W4:Y:S04]  /*19620*/  LDL R11, [R1+0x7f8] ;  /* 0x0007f800010b7983 */ /* 0x001f280000100800 */
[----:B--2---:R-:W-:Y:S04]  /*19630*/  STL [R1+0xfdc], R32 ;  /* 0x000fdc2001007387 */ /* 0x004fe80000100800 */
[----:B------:R-:W-:Y:S04]  /*19640*/  STL.64 [R1+0x198], R22 ;  /* 0x0001981601007387 */ /* 0x000fe80000100a00 */
[----:B------:R1:W-:Y:S02]  /*19650*/  STL.64 [R1+0x190], R20 ;  /* 0x0001901401007387 */ /* 0x0003e40000100a00 */
[----:B-1----:R-:W-:-:S02]  /*19660*/  IMAD.MOV.U32 R20, RZ, RZ, R12 ;  /* 0x000000ffff147224 */ /* 0x002fc400078e000c */
[----:B------:R-:W-:-:S05]  /*19670*/  IMAD.MOV.U32 R21, RZ, RZ, R14 ;  /* 0x000000ffff157224 */ /* 0x000fca00078e000e */
[----:B------:R-:W2:Y:S01]  /*19680*/  @P6 LDG.E.U16 R17, desc[UR6][R20.64] ;  /* 0x0000000614116981 */ /* 0x000ea2000c1e1500 */
[----:B------:R-:W-:Y:S02]  /*19690*/  IMAD.MOV.U32 R22, RZ, RZ, R5 ;  /* 0x000000ffff167224 */ /* 0x000fe400078e0005 */
[----:B------:R-:W-:Y:S01]  /*196a0*/  IMAD.MOV.U32 R23, RZ, RZ, R16 ;  /* 0x000000ffff177224 */ /* 0x000fe200078e0010 */
[----:B---3--:R-:W-:Y:S04]  /*196b0*/  @P3 STL [R1+0x868], R18 ;  /* 0x0008681201003387 */ /* 0x008fe80000100800 */
[----:B------:R0:W3:Y:S01]  /*196c0*/  @P6 LDG.E.U16 R19, desc[UR6][R22.64] ;  /* 0x0000000616136981 */ /* 0x0000e2000c1e1500 */
[----:B------:R-:W-:-:S03]  /*196d0*/  ISETP.GT.AND P2, PT, R34, 0x69, PT ;  /* 0x000000692200780c */ /* 0x000fc60003f44270 */
[----:B------:R-:W-:Y:S04]  /*196e0*/  @P3 STL [R1+0x86c], R25 ;  /* 0x00086c1901003387 */ /* 0x000fe80000100800 */
[----:B------:R-:W4:Y:S04]  /*196f0*/  LDL.LU R5, [R1+0xd04] ;  /* 0x000d040001057983 */ /* 0x000f280000300800 */
[----:B------:R-:W4:Y:S04]  /*19700*/  LDL.LU R12, [R1+0xce4] ;  /* 0x000ce400010c7983 */ /* 0x000f280000300800 */
[----:B------:R0:W-:Y:S04]  /*19710*/  STL.64 [R1+0x110], R22 ;  /* 0x0001101601007387 */ /* 0x0001e80000100a00 */
[----:B------:R1:W-:Y:S01]  /*19720*/  STL.64 [R1+0x118], R20 ;  /* 0x0001181401007387 */ /* 0x0003e20000100a00 */
[----:B0-----:R-:W-:-:S03]  /*19730*/  IMAD.MOV.U32 R22, RZ, RZ, R2 ;  /* 0x000000ffff167224 */ /* 0x001fc600078e0002 */
[----:B-1----:R-:W4:Y:S01]  /*19740*/  LDL.LU R20, [R1+0xce8] ;  /* 0x000ce80001147983 */ /* 0x002f220000300800 */
[----:B------:R-:W-:-:S05]  /*19750*/  IMAD.MOV.U32 R23, RZ, RZ, R7 ;  /* 0x000000ffff177224 */ /* 0x000fca00078e0007 */
[----:B------:R-:W4:Y:S04]  /*19760*/  @P2 LDG.E.U16 R3, desc[UR6][R22.64] ;  /* 0x0000000616032981 */ /* 0x000f28000c1e1500 */
[----:B--2---:R0:W-:Y:S04]  /*19770*/  @P6 STL [R1+0x83c], R17 ;  /* 0x00083c1101006387 */ /* 0x0041e80000100800 */
[----:B0-----:R-:W2:Y:S01]  /*19780*/  LDL.LU R17, [R1+0xcf4] ;  /* 0x000cf40001117983 */ /* 0x001ea20000300800 */
[----:B------:R-:W-:Y:S01]  /*19790*/  ISETP.GT.AND P3, PT, R34, 0x71, PT ;  /* 0x000000712200780c */ /* 0x000fe20003f64270 */
[----:B------:R-:W-:-:S02]  /*197a0*/  IMAD.MOV.U32 R18, RZ, RZ, R9 ;  /* 0x000000ffff127224 */ /* 0x000fc400078e0009 */
[----:B---3--:R0:W-:Y:S02]  /*197b0*/  @P6 STL [R1+0x838], R19 ;  /* 0x0008381301006387 */ /* 0x0081e40000100800 */
[----:B0-----:R-:W-:Y:S02]  /*197c0*/  IMAD.MOV.U32 R19, RZ, RZ, R10 ;  /* 0x000000ffff137224 */ /* 0x001fe400078e000a */
[----:B------:R-:W3:Y:S04]  /*197d0*/  LDL.LU R10, [R1+0xd5c] ;  /* 0x000d5c00010a7983 */ /* 0x000ee80000300800 */
[----:B------:R-:W3:Y:S04]  /*197e0*/  LDL.LU R9, [R1+0xda4] ;  /* 0x000da40001097983 */ /* 0x000ee80000300800 */
[----:B------:R0:W3:Y:S04]  /*197f0*/  @P2 LDG.E.U16 R15, desc[UR6][R18.64] ;  /* 0x00000006120f2981 */ /* 0x0000e8000c1e1500 */
[----:B------:R0:W-:Y:S01]  /*19800*/  STL.64 [R1+0x90], R18 ;  /* 0x0000901201007387 */ /* 0x0001e20000100a00 */
[----:B----4-:R-:W-:-:S03]  /*19810*/  IMAD.MOV.U32 R21, RZ, RZ, R20 ;  /* 0x000000ffff157224 */ /* 0x010fc600078e0014 */
[----:B------:R-:W-:Y:S04]  /*19820*/  STL.64 [R1+0x98], R22 ;  /* 0x0000981601007387 */ /* 0x000fe80000100a00 */
[----:B------:R-:W4:Y:S01]  /*19830*/  LDL R2, [R1+0x7dc] ;  /* 0x0007dc0001027983 */ /* 0x000f220000100800 */
[----:B0-----:R-:W-:-:S03]  /*19840*/  IMAD.MOV.U32 R18, RZ, RZ, R5 ;  /* 0x000000ffff127224 */ /* 0x001fc600078e0005 */
[----:B------:R-:W4:Y:S01]  /*19850*/  LDL.LU R7, [R1+0xd60] ;  /* 0x000d600001077983 */ /* 0x000f220000300800 */
[----:B------:R-:W-:-:S05]  /*19860*/  IMAD.MOV.U32 R19, RZ, RZ, R12 ;  /* 0x000000ffff137224 */ /* 0x000fca00078e000c */
[----:B------:R-:W4:Y:S04]  /*19870*/  @P3 LDG.E.U16 R11, desc[UR6][R18.64] ;  /* 0x00000006120b3981 */ /* 0x000f28000c1e1500 */
[----:B------:R0:W-:Y:S04]  /*19880*/  @P2 STL [R1+0x81c], R3 ;  /* 0x00081c0301002387 */ /* 0x0001e80000100800 */
[----:B0-----:R-:W4:Y:S04]  /*19890*/  LDL.LU R3, [R1+0xd78] ;  /* 0x000d780001037983 */ /* 0x001f280000300800 */
[----:B------:R-:W4:Y:S04]  /*198a0*/  LDL.LU R16, [R1+0xc20] ;  /* 0x000c200001107983 */ /* 0x000f280000300800 */
[----:B------:R-:W4:Y:S01]  /*198b0*/  LDL.LU R14, [R1+0xc30] ;  /* 0x000c3000010e7983 */ /* 0x000f220000300800 */
[----:B--2---:R-:W-:-:S05]  /*198c0*/  IMAD.MOV.U32 R20, RZ, RZ, R17 ;  /* 0x000000ffff147224 */ /* 0x004fca00078e0011 */
[----:B------:R-:W2:Y:S04]  /*198d0*/  @P3 LDG.E.U16 R13, desc[UR6][R20.64] ;  /* 0x00000006140d3981 */ /* 0x000ea8000c1e1500 */
[----:B---3--:R0:W-:Y:S04]  /*198e0*/  @P2 STL [R1+0x818], R15 ;  /* 0x0008180f01002387 */ /* 0x0081e80000100800 */
[----:B------:R-:W3:Y:S04]  /*198f0*/  LDL.LU R12, [R1+0xc24] ;  /* 0x000c2400010c7983 */ /* 0x000ee80000300800 */
[----:B------:R-:W3:Y:S04]  /*19900*/  LDL.LU R5, [R1+0xc34] ;  /* 0x000c340001057983 */ /* 0x000ee80000300800 */
[----:B------:R-:W3:Y:S04]  /*19910*/  LDL R39, [R1+0x864] ;  /* 0x0008640001277983 */ /* 0x000ee80000100800 */
[----:B------:R1:W-:Y:S04]  /*19920*/  STL.64 [R1+0x10], R18 ;  /* 0x0000101201007387 */ /* 0x0003e80000100a00 */
[----:B0-----:R-:W3:Y:S01]  /*19930*/  LDL R15, [R1+0x860] ;  /* 0x00086000010f7983 */ /* 0x001ee20000100800 */
[----:B------:R-:W-:-:S03]  /*19940*/  IMAD.MOV.U32 R23, RZ, RZ, R10 ;  /* 0x000000ffff177224 */ /* 0x000fc600078e000a */
[----:B------:R-:W-:Y:S01]  /*19950*/  STL.64 [R1+0x18], R20 ;  /* 0x0000181401007387 */ /* 0x000fe20000100a00 */
[----:B------:R-:W-:-:S03]  /*19960*/  IMAD.MOV.U32 R22, RZ, RZ, R9 ;  /* 0x000000ffff167224 */ /* 0x000fc600078e0009 */
[----:B----4-:R0:W-:Y:S01]  /*19970*/  @P3 STL [R1+0x7f8], R11 ;  /* 0x0007f80b01003387 */ /* 0x0101e20000100800 */
[----:B------:R-:W-:-:S03]  /*19980*/  MOV R25, R7 ;  /* 0x0000000700197202 */ /* 0x000fc60000000f00 */
[----:B-1----:R-:W4:Y:S04]  /*19990*/  LDL R19, [R1+0x858] ;  /* 0x0008580001137983 */ /* 0x002f280000100800 */
[----:B------:R-:W4:Y:S04]  /*199a0*/  LDL R17, [R1+0x834] ;  /* 0x0008340001117983 */ /* 0x000f280000100800 */
[----:B0-----:R-:W4:Y:S01]  /*199b0*/  LDL R11, [R1+0x85c] ;  /* 0x00085c00010b7983 */ /* 0x001f220000100800 */
[----:B------:R-:W-:-:S03]  /*199c0*/  IMAD.MOV.U32 R24, RZ, RZ, R3 ;  /* 0x000000ffff187224 */ /* 0x000fc600078e0003 */
[----:B--2---:R0:W-:Y:S04]  /*199d0*/  @P3 STL [R1+0x7fc], R13 ;  /* 0x0007fc0d01003387 */ /* 0x0041e80000100800 */
[----:B------:R-:W2:Y:S04]  /*199e0*/  LDL.LU R10, [R1+0xc28] ;  /* 0x000c2800010a7983 */ /* 0x000ea80000300800 */
[----:B------:R-:W4:Y:S04]  /*199f0*/  LDL.LU R9, [R1+0xc48] ;  /* 0x000c480001097983 */ /* 0x000f280000300800 */
[----:B------:R-:W4:Y:S04]  /*19a00*/  LDL.LU R7, [R1+0xc2c] ;  /* 0x000c2c0001077983 */ /* 0x000f280000300800 */
[----:B------:R-:W4:Y:S01]  /*19a10*/  LDL.LU R3, [R1+0xc38] ;  /* 0x000c380001037983 */ /* 0x000f220000300800 */
[----:B------:R-:W-:-:S02]  /*19a20*/  ISETP.GT.AND P5, PT, R34, 0x79, PT ;  /* 0x000000792200780c */ /* 0x000fc40003fa4270 */
[C---:B------:R-:W-:Y:S01]  /*19a30*/  ISETP.GT.AND P2, PT, R34.reuse, 0x5a, PT ;  /* 0x0000005a2200780c */ /* 0x040fe20003f44270 */
[----:B------:R-:W-:Y:S01]  /*19a40*/  IMAD.MOV.U32 R20, RZ, RZ, R14 ;  /* 0x000000ffff147224 */ /* 0x000fe200078e000e */
[----:B------:R-:W-:Y:S01]  /*19a50*/  ISETP.GT.AND P6, PT, R34, 0x5b, PT ;  /* 0x0000005b2200780c */ /* 0x000fe20003fc4270 */
[----:B------:R-:W-:Y:S01]  /*19a60*/  IMAD.MOV.U32 R21, RZ, RZ, R16 ;  /* 0x000000ffff157224 */ /* 0x000fe200078e0010 */
[----:B0-----:R-:W4:Y:S01]  /*19a70*/  LDL R13, [R1+0x830] ;  /* 0x00083000010d7983 */ /* 0x001f220000100800 */
[----:B---3--:R-:W-:Y:S02]  /*19a80*/  IMAD.MOV.U32 R33, RZ, RZ, R12 ;  /* 0x000000ffff217224 */ /* 0x008fe400078e000c */
[----:B------:R-:W-:Y:S01]  /*19a90*/  IMAD.MOV.U32 R32, RZ, RZ, R5 ;  /* 0x000000ffff207224 */ /* 0x000fe200078e0005 */
[----:B------:R-:W3:Y:S04]  /*19aa0*/  LDL.LU R18, [R1+0xc58] ;  /* 0x000c580001127983 */ /* 0x000ee80000300800 */
[----:B------:R-:W3:Y:S04]  /*19ab0*/  @P5 LDG.E.U16 R60, desc[UR6][R22.64] ;  /* 0x00000006163c5981 */ /* 0x000ee8000c1e1500 */
[----:B------:R-:W3:Y:S04]  /*19ac0*/  @P5 LDG.E.U16 R2, desc[UR6][R24.64] ;  /* 0x0000000618025981 */ /* 0x000ee8000c1e1500 */
[----:B------:R2:W3:Y:S04]  /*19ad0*/  @P2 LDG.E.U16 R15, desc[UR6][R20.64] ;  /* 0x00000006140f2981 */ /* 0x0004e8000c1e1500 */
[----:B------:R-:W3:Y:S04]  /*19ae0*/  LDL.LU R16, [R1+0xc70] ;  /* 0x000c700001107983 */ /* 0x000ee80000300800 */
[----:B------:R2:W-:Y:S04]  /*19af0*/  STL.64 [R1+0x180], R20 ;  /* 0x0001801401007387 */ /* 0x0005e80000100a00 */
[----:B------:R0:W3:Y:S04]  /*19b00*/  @P2 LDG.E.U16 R39, desc[UR6][R32.64] ;  /* 0x0000000620272981 */ /* 0x0000e8000c1e1500 */
[----:B------:R0:W-:Y:S04]  /*19b10*/  STL.64 [R1+0x188], R32 ;  /* 0x0001882001007387 */ /* 0x0001e80000100a00 */
[----:B------:R-:W3:Y:S04]  /*19b20*/  LDL.LU R14, [R1+0xc5c] ;  /* 0x000c5c00010e7983 */ /* 0x000ee80000300800 */
[----:B------:R-:W3:Y:S04]  /*19b30*/  LDL.LU R12, [R1+0xc74] ;  /* 0x000c7400010c7983 */ /* 0x000ee80000300800 */
[----:B------:R-:W3:Y:S01]  /*19b40*/  LDL R5, [R1+0x814] ;  /* 0x0008140001057983 */ /* 0x000ee20000100800 */
[----:B--2---:R-:W-:-:S02]  /*19b50*/  IMAD.MOV.U32 R21, RZ, RZ, R10 ;  /* 0x000000ffff157224 */ /* 0x004fc400078e000a */
[----:B----4-:R-:W-:Y:S02]  /*19b60*/  IMAD.MOV.U32 R20, RZ, RZ, R9 ;  /* 0x000000ffff147224 */ /* 0x010fe400078e0009 */
[----:B0-----:R-:W-:-:S03]  /*19b70*/  IMAD.MOV.U32 R33, RZ, RZ, R7 ;  /* 0x000000ffff217224 */ /* 0x001fc600078e0007 */
[----:B------:R0:W2:Y:S01]  /*19b80*/  @P6 LDG.E.U16 R19, desc[UR6][R20.64] ;  /* 0x0000000614136981 */ /* 0x0000a2000c1e1500 */
[----:B------:R-:W-:-:S05]  /*19b90*/  IMAD.MOV.U32 R32, RZ, RZ, R3 ;  /* 0x000000ffff207224 */ /* 0x000fca00078e0003 */
[----:B------:R-:W4:Y:S04]  /*19ba0*/  @P6 LDG.E.U16 R11, desc[UR6][R32.64] ;  /* 0x00000006200b6981 */ /* 0x000f28000c1e1500 */
[----:B------:R-:W-:Y:S04]  /*19bb0*/  STL [R1+0xf0c], R24 ;  /* 0x000f0c1801007387 */ /* 0x000fe80000100800 */
[----:B------:R-:W-:Y:S04]  /*19bc0*/  STL [R1+0xf08], R25 ;  /* 0x000f081901007387 */ /* 0x000fe80000100800 */
[----:B---3--:R1:W-:Y:S01]  /*19bd0*/  STL [R1+0x7d8], R60 ;  /* 0x0007d83c01007387 */ /* 0x0083e20000100800 */
[----:B------:R-:W-:-:S03]  /*19be0*/  ISETP.GT.AND P3, PT, R34, 0x62, PT ;  /* 0x000000622200780c */ /* 0x000fc60003f64270 */
[----:B-1----:R-:W3:Y:S04]  /*19bf0*/  LDL.LU R60, [R1+0x1034] ;  /* 0x00103400013c7983 */ /* 0x002ee80000300800 */
[----:B------:R1:W-:Y:S04]  /*19c00*/  @P5 STL [R1+0x7dc], R2 ;  /* 0x0007dc0201005387 */ /* 0x0003e80000100800 */
[----:B-1----:R-:W3:Y:S04]  /*19c10*/  LDL R2, [R1+0x810] ;  /* 0x0008100001027983 */ /* 0x002ee80000100800 */
[----:B------:R-:W-:Y:S04]  /*19c20*/  STL [R1+0xf14], R22 ;  /* 0x000f141601007387 */ /* 0x000fe80000100800 */
[----:B------:R-:W-:Y:S04]  /*19c30*/  STL [R1+0xf10], R23 ;  /* 0x000f101701007387 */ /* 0x000fe80000100800 */
[----:B------:R1:W-:Y:S04]  /*19c40*/  @P2 STL [R1+0x860], R15 ;  /* 0x0008600f01002387 */ /* 0x0003e80000100800 */
[----:B-1----:R-:W3:Y:S04]  /*19c50*/  LDL R15, [R1+0x7f4] ;  /* 0x0007f400010f7983 */ /* 0x002ee80000100800 */
[----:B------:R-:W-:Y:S04]  /*19c60*/  @P2 STL [R1+0x864], R39 ;  /* 0x0008642701002387 */ /* 0x000fe80000100800 */
[----:B------:R-:W3:Y:S04]  /*19c70*/  LDL.LU R10, [R1+0xcac] ;  /* 0x000cac00010a7983 */ /* 0x000ee80000300800 */
[----:B------:R-:W3:Y:S04]  /*19c80*/  LDL.LU R9, [R1+0xcb8] ;  /* 0x000cb80001097983 */ /* 0x000ee80000300800 */
[----:B------:R0:W-:Y:S04]  /*19c90*/  STL.64 [R1+0x170], R20 ;  /* 0x0001701401007387 */ /* 0x0001e80000100a00 */
[----:B------:R-:W-:Y:S04]  /*19ca0*/  STL.64 [R1+0x178], R32 ;  /* 0x0001782001007387 */ /* 0x000fe80000100a00 */
[----:B------:R-:W3:Y:S04]  /*19cb0*/  LDL.LU R7, [R1+0xcb0] ;  /* 0x000cb00001077983 */ /* 0x000ee80000300800 */
[----:B------:R-:W3:Y:S01]  /*19cc0*/  LDL.LU R3, [R1+0xcbc] ;  /* 0x000cbc0001037983 */ /* 0x000ee20000300800 */
[----:B0-----:R-:W-:-:S02]  /*19cd0*/  IMAD.MOV.U32 R20, RZ, RZ, R12 ;  /* 0x000000ffff147224 */ /* 0x001fc400078e000c */
[----:B------:R-:W-:-:S05]  /*19ce0*/  IMAD.MOV.U32 R21, RZ, RZ, R14 ;  /* 0x000000ffff157224 */ /* 0x000fca00078e000e */
[----:B------:R0:W3:Y:S04]  /*19cf0*/  @P3 LDG.E.U16 R17, desc[UR6][R20.64] ;  /* 0x0000000614113981 */ /* 0x0000e8000c1e1500 */
[----:B----4-:R1:W-:Y:S04]  /*19d00*/  @P6 STL [R1+0x85c], R11 ;  /* 0x00085c0b01006387 */ /* 0x0103e80000100800 */
[----:B-1----:R-:W4:Y:S04]  /*19d10*/  LDL R11, [R1+0x854] ;  /* 0x00085400010b7983 */ /* 0x002f280000100800 */
[----:B--2---:R1:W-:Y:S02]  /*19d20*/  @P6 STL [R1+0x858], R19 ;  /* 0x0008581301006387 */ /* 0x0043e40000100800 */
[----:B-1----:R-:W-:-:S02]  /*19d30*/  IMAD.MOV.U32 R19, RZ, RZ, R18 ;  /* 0x000000ffff137224 */ /* 0x002fc400078e0012 */
[----:B------:R-:W-:-:S05]  /*19d40*/  IMAD.MOV.U32 R18, RZ, RZ, R16 ;  /* 0x000000ffff127224 */ /* 0x000fca00078e0010 */
[----:B------:R-:W2:Y:S01]  /*19d50*/  @P3 LDG.E.U16 R13, desc[UR6][R18.64] ;  /* 0x00000006120d3981 */ /* 0x000ea2000c1e1500 */
[----:B------:R-:W-:-:S03]  /*19d60*/  ISETP.GT.AND P2, PT, R34, 0x6a, PT ;  /* 0x0000006a2200780c */ /* 0x000fc60003f44270 */
[----:B------:R0:W-:Y:S04]  /*19d70*/  STL.64 [R1+0x108], R20 ;  /* 0x0001081401007387 */ /* 0x0001e80000100a00 */
[----:B------:R-:W4:Y:S04]  /*19d80*/  LDL.LU R16, [R1+0xd08] ;  /* 0x000d080001107983 */ /* 0x000f280000300800 */
[----:B------:R-:W-:Y:S04]  /*19d90*/  STL.64 [R1+0x100], R18 ;  /* 0x0001001201007387 */ /* 0x000fe80000100a00 */
[----:B------:R-:W4:Y:S04]  /*19da0*/  LDL.LU R33, [R1+0x84c] ;  /* 0x00084c0001217983 */ /* 0x000f280000300800 */
[----:B------:R-:W4:Y:S01]  /*19db0*/  LDL.LU R31, [R1+0x848] ;  /* 0x00084800011f7983 */ /* 0x000f220000300800 */
[----:B---3--:R-:W-:-:S02]  /*19dc0*/  IMAD.MOV.U32 R12, RZ, RZ, R9 ;  /* 0x000000ffff0c7224 */ /* 0x008fc400078e0009 */
[----:B0-----:R-:W-:Y:S02]  /*19dd0*/  IMAD.MOV.U32 R21, RZ, RZ, R7 ;  /* 0x000000ffff157224 */ /* 0x001fe400078e0007 */
[----:B------:R-:W-:-:S05]  /*19de0*/  IMAD.MOV.U32 R20, RZ, RZ, R3 ;  /* 0x000000ffff147224 */ /* 0x000fca00078e0003 */
[----:B------:R-:W3:Y:S04]  /*19df0*/  @P2 LDG.E.U16 R5, desc[UR6][R20.64] ;  /* 0x0000000614052981 */ /* 0x000ee8000c1e1500 */
[----:B------:R0:W-:Y:S04]  /*19e00*/  @P3 STL [R1+0x834], R17 ;  /* 0x0008341101003387 */ /* 0x0001e80000100800 */
[----:B0-----:R-:W4:Y:S04]  /*19e10*/  LDL.LU R17, [R1+0xcfc] ;  /* 0x000cfc0001117983 */ /* 0x001f280000300800 */
[----:B------:R-:W4:Y:S04]  /*19e20*/  LDL.LU R19, [R1+0xd00] ;  /* 0x000d000001137983 */ /* 0x000f280000300800 */
[----:B------:R-:W4:Y:S04]  /*19e30*/  LDL.LU R18, [R1+0xd0c] ;  /* 0x000d0c0001127983 */ /* 0x000f280000300800 */
[----:B--2---:R0:W-:Y:S02]  /*19e40*/  @P3 STL [R1+0x830], R13 ;  /* 0x0008300d01003387 */ /* 0x0041e40000100800 */
[----:B0-----:R-:W-:-:S05]  /*19e50*/  IMAD.MOV.U32 R13, RZ, RZ, R10 ;  /* 0x000000ffff0d7224 */ /* 0x001fca00078e000a */
[----:B------:R-:W2:Y:S01]  /*19e60*/  @P2 LDG.E.U16 R2, desc[UR6][R12.64] ;  /* 0x000000060c022981 */ /* 0x000ea2000c1e1500 */
[----:B------:R-:W-:-:S03]  /*19e70*/  ISETP.GT.AND P5, PT, R34, 0x72, PT ;  /* 0x000000722200780c */ /* 0x000fc60003fa4270 */
[----:B------:R-:W-:Y:S04]  /*19e80*/  STL.64 [R1+0x88], R20 ;  /* 0x0000881401007387 */ /* 0x000fe80000100a00 */
[----:B------:R-:W2:Y:S04]  /*19e90*/  LDL.LU R14, [R1+0xd7c] ;  /* 0x000d7c00010e7983 */ /* 0x000ea80000300800 */
[----:B------:R0:W-:Y:S04]  /*19ea0*/  STL.64 [R1+0x80], R12 ;  /* 0x0000800c01007387 */ /* 0x0001e80000100a00 */
[----:B------:R-:W2:Y:S04]  /*19eb0*/  LDL.LU R7, [R1+0xd9c] ;  /* 0x000d9c0001077983 */ /* 0x000ea80000300800 */
[----:B------:R-:W2:Y:S04]  /*19ec0*/  LDL.LU R9, [R1+0xd80] ;  /* 0x000d800001097983 */ /* 0x000ea80000300800 */
[----:B------:R-:W2:Y:S04]  /*19ed0*/  LDL.LU R3, [R1+0xda0] ;  /* 0x000da00001037983 */ /* 0x000ea80000300800 */
[----:B0-----:R-:W2:Y:S04]  /*19ee0*/  LDL.LU R13, [R1+0xc60] ;  /* 0x000c6000010d7983 */ /* 0x001ea80000300800 */
[----:B---3--:R0:W-:Y:S04]  /*19ef0*/  @P2 STL [R1+0x814], R5 ;  /* 0x0008140501002387 */ /* 0x0081e80000100800 */
[----:B0-----:R-:W3:Y:S04]  /*19f00*/  LDL.LU R5, [R1+0xc80] ;  /* 0x000c800001057983 */ /* 0x001ee80000300800 */
[----:B----4-:R-:W4:Y:S04]  /*19f10*/  @P5 LDG.E.U16 R60, desc[UR6][R16.64] ;  /* 0x00000006103c5981 */ /* 0x010f28000c1e1500 */
[----:B------:R0:W3:Y:S04]  /*19f20*/  @P5 LDG.E.U16 R15, desc[UR6][R18.64] ;  /* 0x00000006120f5981 */ /* 0x0000e8000c1e1500 */
[----:B--2---:R-:W-:Y:S04]  /*19f30*/  @P2 STL [R1+0x810], R2 ;  /* 0x0008100201002387 */ /* 0x004fe80000100800 */
[----:B------:R-:W2:Y:S04]  /*19f40*/  LDL.LU R12, [R1+0xc64] ;  /* 0x000c6400010c7983 */ /* 0x000ea80000300800 */
[----:B------:R-:W2:Y:S01]  /*19f50*/  LDL.LU R10, [R1+0xc84] ;  /* 0x000c8400010a7983 */ /* 0x000ea20000300800 */
[----:B------:R-:W-:-:S03]  /*19f60*/  ISETP.GT.AND P3, PT, R34, 0x5c, PT ;  /* 0x0000005c2200780c */ /* 0x000fc60003f64270 */
[----:B------:R0:W-:Y:S04]  /*19f70*/  STL.64 [R1+0x8], R18 ;  /* 0x0000081201007387 */ /* 0x0001e80000100a00 */
[----:B------:R-:W-:Y:S01]  /*19f80*/  STL.64 [R1], R16 ;  /* 0x0000001001007387 */ /* 0x000fe20000100a00 */
[----:B------:R-:W-:Y:S01]  /*19f90*/  ISETP.GT.AND P2, PT, R34, 0x7a, PT ;  /* 0x0000007a2200780c */ /* 0x000fe20003f44270 */
[----:B------:R-:W-:Y:S02]  /*19fa0*/  IMAD.MOV.U32 R21, RZ, RZ, R9 ;  /* 0x000000ffff157224 */ /* 0x000fe400078e0009 */
[----:B------:R-:W-:Y:S02]  /*19fb0*/  IMAD.MOV.U32 R20, RZ, RZ, R3 ;  /* 0x000000ffff147224 */ /* 0x000fe400078e0003 */
[----:B0-----:R-:W-:-:S02]  /*19fc0*/  IMAD.MOV.U32 R18, RZ, RZ, R7 ;  /* 0x000000ffff127224 */ /* 0x001fc400078e0007 */
[----:B------:R-:W-:-:S06]  /*19fd0*/  IMAD.MOV.U32 R19, RZ, RZ, R14 ;  /* 0x000000ffff137224 */ /* 0x000fcc00078e000e */
[----:B------:R-:W2:Y:S04]  /*19fe0*/  @P2 LDG.E.U16 R0, desc[UR6][R20.64] ;  /* 0x0000000614002981 */ /* 0x000ea8000c1e1500 */
[----:B------:R-:W2:Y:S04]  /*19ff0*/  @P2 LDG.E.U16 R35, desc[UR6][R18.64] ;  /* 0x0000000612232981 */ /* 0x000ea8000c1e1500 */
[----:B----4-:R0:W-:Y:S04]  /*1a000*/  STL [R1+0x7f0], R60 ;  /* 0x0007f03c01007387 */ /* 0x0101e80000100800 */
[----:B0-----:R-:W4:Y:S04]  /*1a010*/  LDL.LU R60, [R1+0x1030] ;  /* 0x00103000013c7983 */ /* 0x001f280000300800 */
[----:B------:R-:W4:Y:S04]  /*1a020*/  LDL.LU R32, [R1+0x808] ;  /* 0x0008080001207983 */ /* 0x000f280000300800 */
[----:B---3--:R0:W-:Y:S01]  /*1a030*/  @P5 STL [R1+0x7f4], R15 ;  /* 0x0007f40f01005387 */ /* 0x0081e20000100800 */
[----:B------:R-:W-:-:S03]  /*1a040*/  IMAD.MOV.U32 R14, RZ, RZ, R5 ;  /* 0x000000ffff0e7224 */ /* 0x000fc600078e0005 */
[----:B------:R-:W3:Y:S04]  /*1a050*/  LDL.LU R7, [R1+0xc94] ;  /* 0x000c940001077983 */ /* 0x000ee80000300800 */
[----:B------:R-:W3:Y:S01]  /*1a060*/  LDL.LU R9, [R1+0xc78] ;  /* 0x000c780001097983 */ /* 0x000ee20000300800 */
[----:B0-----:R-:W-:-:S03]  /*1a070*/  IMAD.MOV.U32 R15, RZ, RZ, R13 ;  /* 0x000000ffff0f7224 */ /* 0x001fc600078e000d */
[----:B------:R-:W3:Y:S04]  /*1a080*/  LDL.LU R3, [R1+0xc88] ;  /* 0x000c880001037983 */ /* 0x000ee80000300800 */
[----:B------:R-:W3:Y:S01]  /*1a090*/  LDL.LU R5, [R1+0xc7c] ;  /* 0x000c7c0001057983 */ /* 0x000ee20000300800 */
[----:B--2---:R-:W-:Y:S02]  /*1a0a0*/  IMAD.MOV.U32 R13, RZ, RZ, R12 ;  /* 0x000000ffff0d7224 */ /* 0x004fe400078e000c */
[----:B------:R-:W-:-:S05]  /*1a0b0*/  IMAD.MOV.U32 R12, RZ, RZ, R10 ;  /* 0x000000ffff0c7224 */ /* 0x000fca00078e000a */
[----:B------:R-:W2:Y:S04]  /*1a0c0*/  @P3 LDG.E.U16 R11, desc[UR6][R12.64] ;  /* 0x000000060c0b3981 */ /* 0x000ea8000c1e1500 */
[----:B------:R-:W-:Y:S04]  /*1a0d0*/  STL.64 [R1+0x168], R12 ;  /* 0x0001680c01007387 */ /* 0x000fe80000100a00 */
[----:B------:R-:W-:Y:S01]  /*1a0e0*/  STL.64 [R1+0x160], R14 ;  /* 0x0001600e01007387 */ /* 0x000fe20000100a00 */
[----:B------:R-:W-:-:S03]  /*1a0f0*/  ISETP.GT.AND P6, PT, R34, 0x5d, PT ;  /* 0x0000005d2200780c */ /* 0x000fc60003fc4270 */
[----:B----4-:R0:W4:Y:S01]  /*1a100*/  @P3 LDG.E.U16 R60, desc[UR6][R14.64] ;  /* 0x000000060e3c3981 */ /* 0x010122000c1e1500 */
[----:B---3--:R-:W-:Y:S02]  /*1a110*/  IMAD.MOV.U32 R16, RZ, RZ, R3 ;  /* 0x000000ffff107224 */ /* 0x008fe400078e0003 */
[----:B------:R-:W-:-:S07]  /*1a120*/  IMAD.MOV.U32 R17, RZ, RZ, R5 ;  /* 0x000000ffff117224 */ /* 0x000fce00078e0005 */
[----:B------:R-:W3:Y:S04]  /*1a130*/  @P6 LDG.E.U16 R33, desc[UR6][R16.64] ;  /* 0x0000000610216981 */ /* 0x000ee8000c1e1500 */
[----:B--2---:R1:W-:Y:S04]  /*1a140*/  @P3 STL [R1+0x854], R11 ;  /* 0x0008540b01003387 */ /* 0x0043e80000100800 */
[----:B-1----:R-:W2:Y:S04]  /*1a150*/  LDL.LU R11, [R1+0xc9c] ;  /* 0x000c9c00010b7983 */ /* 0x002ea80000300800 */
[----:B------:R-:W2:Y:S04]  /*1a160*/  LDL.LU R10, [R1+0xcb4] ;  /* 0x000cb400010a7983 */ /* 0x000ea80000300800 */
[----:B------:R-:W2:Y:S04]  /*1a170*/  LDL.LU R13, [R1+0xca0] ;  /* 0x000ca000010d7983 */ /* 0x000ea80000300800 */
[----:B------:R-:W2:Y:S04]  /*1a180*/  LDL.LU R12, [R1+0xca4] ;  /* 0x000ca400010c7983 */ /* 0x000ea80000300800 */
[----:B------:R-:W2:Y:S04]  /*1a190*/  LDL.LU R28, [R1+0x7e8] ;  /* 0x0007e800011c7983 */ /* 0x000ea80000300800 */
[----:B------:R1:W-:Y:S04]  /*1a1a0*/  STL [R1+0x7d4], R0 ;  /* 0x0007d40001007387 */ /* 0x0003e80000100800 */
[----:B-1----:R-:W2:Y:S04]  /*1a1b0*/  LDL.LU R0, [R1+0x102c] ;  /* 0x00102c0001007983 */ /* 0x002ea80000300800 */
[----:B------:R-:W-:Y:S04]  /*1a1c0*/  STL [R1+0xf1c], R20 ;  /* 0x000f1c1401007387 */ /* 0x000fe80000100800 */
[----:B------:R-:W-:Y:S04]  /*1a1d0*/  STL [R1+0xf18], R21 ;  /* 0x000f181501007387 */ /* 0x000fe80000100800 */
[----:B------:R1:W-:Y:S04]  /*1a1e0*/  STL [R1+0x7d0], R35 ;  /* 0x0007d02301007387 */ /* 0x0003e80000100800 */
[----:B-1----:R-:W2:Y:S01]  /*1a1f0*/  LDL.LU R35, [R1+0x1028] ;  /* 0x0010280001237983 */ /* 0x002ea20000300800 */
[----:B------:R-:W-:Y:S01]  /*1a200*/  ISETP.GT.AND P5, PT, R34, 0x63, PT ;  /* 0x000000632200780c */ /* 0x000fe20003fa4270 */
[----:B0-----:R-:W-:-:S02]  /*1a210*/  IMAD.MOV.U32 R14, RZ, RZ, R7 ;  /* 0x000000ffff0e7224 */ /* 0x001fc400078e0007 */
[----:B------:R-:W-:-:S05]  /*1a220*/  IMAD.MOV.U32 R15, RZ, RZ, R9 ;  /* 0x000000ffff0f7224 */ /* 0x000fca00078e0009 */
[----:B------:R-:W2:Y:S04]  /*1a230*/  @P6 LDG.E.U16 R31, desc[UR6][R14.64] ;  /* 0x000000060e1f6981 */ /* 0x000ea8000c1e1500 */
[----:B------:R-:W-:Y:S04]  /*1a240*/  STL [R1+0xf24], R18 ;  /* 0x000f241201007387 */ /* 0x000fe80000100800 */
[----:B------:R-:W-:Y:S04]  /*1a250*/  STL [R1+0xf20], R19 ;  /* 0x000f201301007387 */ /* 0x000fe80000100800 */
[----:B----4-:R0:W-:Y:S04]  /*1a260*/  STL [R1+0x850], R60 ;  /* 0x0008503c01007387 */ /* 0x0101e80000100800 */
[----:B0-----:R-:W4:Y:S04]  /*1a270*/  LDL.LU R60, [R1+0x1024] ;  /* 0x00102400013c7983 */ /* 0x001f280000300800 */
[----:B------:R-:W4:Y:S04]  /*1a280*/  LDL.LU R9, [R1+0xcd0] ;  /* 0x000cd00001097983 */ /* 0x000f280000300800 */
[----:B------:R-:W4:Y:S04]  /*1a290*/  LDL.LU R3, [R1+0xcf8] ;  /* 0x000cf80001037983 */ /* 0x000f280000300800 */
[----:B------:R-:W-:Y:S04]  /*1a2a0*/  STL.64 [R1+0x150], R14 ;  /* 0x0001500e01007387 */ /* 0x000fe80000100a00 */
[----:B------:R-:W-:Y:S04]  /*1a2b0*/  STL.64 [R1+0x158], R16 ;  /* 0x0001581001007387 */ /* 0x000fe80000100a00 */
[----:B------:R-:W4:Y:S04]  /*1a2c0*/  LDL.LU R7, [R1+0xcd4] ;  /* 0x000cd40001077983 */ /* 0x000f280000300800 */
[----:B------:R-:W4:Y:S04]  /*1a2d0*/  LDL.LU R5, [R1+0xce0] ;  /* 0x000ce00001057983 */ /* 0x000f280000300800 */
[----:B---3--:R0:W-:Y:S04]  /*1a2e0*/  STL [R1+0xfe0], R33 ;  /* 0x000fe02101007387 */ /* 0x0081e80000100800 */
[----:B0-----:R-:W3:Y:S04]  /*1a2f0*/  LDL.LU R33, [R1+0x80c] ;  /* 0x00080c0001217983 */ /* 0x001ee80000300800 */
[----:B--2---:R-:W2:Y:S04]  /*1a300*/  @P5 LDG.E.U16 R0, desc[UR6][R10.64] ;  /* 0x000000060a005981 */ /* 0x004ea8000c1e1500 */
[----:B------:R-:W2:Y:S04]  /*1a310*/  @P5 LDG.E.U16 R35, desc[UR6][R12.64] ;  /* 0x000000060c235981 */ /* 0x000ea8000c1e1500 */
[----:B------:R0:W-:Y:S04]  /*1a320*/  STL [R1+0xfe4], R31 ;  /* 0x000fe41f01007387 */ /* 0x0001e80000100800 */
[----:B0-----:R-:W2:Y:S04]  /*1a330*/  LDL.LU R31, [R1+0x7ec] ;  /* 0x0007ec00011f7983 */ /* 0x001ea80000300800 */
[----:B------:R-:W-:Y:S01]  /*1a340*/  STL.64 [R1+0xf8], R12 ;  /* 0x0000f80c01007387 */ /* 0x000fe20000100a00 */
[----:B------:R-:W-:Y:S01]  /*1a350*/  ISETP.GT.AND P3, PT, R34, 0x6b, PT ;  /* 0x0000006b2200780c */ /* 0x000fe20003f64270 */
[----:B----4-:R-:W-:-:S02]  /*1a360*/  IMAD.MOV.U32 R17, RZ, RZ, R9 ;  /* 0x000000ffff117224 */ /* 0x010fc400078e0009 */
[----:B------:R-:W-:Y:S01]  /*1a370*/  IMAD.MOV.U32 R16, RZ, RZ, R3 ;  /* 0x000000ffff107224 */ /* 0x000fe200078e0003 */
[----:B------:R-:W-:-:S09]  /*1a380*/  ISETP.GT.AND P2, PT, R34, 0x73, PT ;  /* 0x000000732200780c */ /* 0x000fd20003f44270 */
[----:B------:R0:W4:Y:S01]  /*1a390*/  @P3 LDG.E.U16 R32, desc[UR6][R16.64] ;  /* 0x0000000610203981 */ /* 0x000122000c1e1500 */
[----:B------:R-:W-:Y:S02]  /*1a3a0*/  IMAD.MOV.U32 R37, RZ, RZ, R7 ;  /* 0x000000ffff257224 */ /* 0x000fe400078e0007 */
[----:B------:R-:W-:-:S05]  /*1a3b0*/  IMAD.MOV.U32 R36, RZ, RZ, R5 ;  /* 0x000000ffff247224 */ /* 0x000fca00078e0005 */
[----:B---3--:R-:W3:Y:S04]  /*1a3c0*/  @P3 LDG.E.U16 R33, desc[UR6][R36.64] ;  /* 0x0000000624213981 */ /* 0x008ee8000c1e1500 */
[----:B--2---:R1:W-:Y:S04]  /*1a3d0*/  STL [R1+0x82c], R35 ;  /* 0x00082c2301007387 */ /* 0x0043e80000100800 */
[----:B-1----:R-:W2:Y:S04]  /*1a3e0*/  LDL.LU R35, [R1+0x1020] ;  /* 0x0010200001237983 */ /* 0x002ea80000300800 */
[----:B------:R-:W2:Y:S04]  /*1a3f0*/  LDL.LU R15, [R1+0xd18] ;  /* 0x000d1800010f7983 */ /* 0x000ea80000300800 */
[----:B------:R-:W-:Y:S04]  /*1a400*/  STL.64 [R1+0xf0], R10 ;  /* 0x0000f00a01007387 */ /* 0x000fe80000100a00 */
[----:B------:R-:W2:Y:S04]  /*1a410*/  LDL.LU R14, [R1+0xd48] ;  /* 0x000d4800010e7983 */ /* 0x000ea80000300800 */
[----:B------:R1:W-:Y:S04]  /*1a420*/  STL [R1+0x828], R0 ;  /* 0x0008280001007387 */ /* 0x0003e80000100800 */
[----:B-1----:R-:W4:Y:S04]  /*1a430*/  LDL.LU R0, [R1+0x101c] ;  /* 0x00101c0001007983 */ /* 0x002f280000300800 */
[----:B------:R-:W0:Y:S04]  /*1a440*/  LDL.LU R13, [R1+0xd1c] ;  /* 0x000d1c00010d7983 */ /* 0x000e280000300800 */
[----:B------:R-:W4:Y:S04]  /*1a450*/  LDL.LU R12, [R1+0xd20] ;  /* 0x000d2000010c7983 */ /* 0x000f280000300800 */
[----:B------:R-:W4:Y:S04]  /*1a460*/  LDL.LU R10, [R1+0xde4] ;  /* 0x000de400010a7983 */ /* 0x000f280000300800 */
[----:B------:R-:W4:Y:S04]  /*1a470*/  LDL.LU R11, [R1+0xdbc] ;  /* 0x000dbc00010b7983 */ /* 0x000f280000300800 */
[----:B------:R-:W4:Y:S04]  /*1a480*/  LDL.LU R3, [R1+0xdcc] ;  /* 0x000dcc0001037983 */ /* 0x000f280000300800 */
[----:B------:R-:W-:Y:S04]  /*1a490*/  STL.64 [R1+0x70], R16 ;  /* 0x0000701001007387 */ /* 0x000fe80000100a00 */
[----:B------:R-:W4:Y:S01]  /*1a4a0*/  LDL.LU R5, [R1+0xdc0] ;  /* 0x000dc00001057983 */ /* 0x000f220000300800 */
[----:B------:R-:W-:-:S02]  /*1a4b0*/  ISETP.GT.AND P5, PT, R34, 0x7b, PT ;  /* 0x0000007b2200780c */ /* 0x000fc40003fa4270 */
[----:B------:R-:W-:Y:S02]  /*1a4c0*/  PRMT R29, RZ, 0x7610, R29 ;  /* 0x00007610ff1d7816 */ /* 0x000fe4000000001d */
[----:B------:R-:W-:Y:S01]  /*1a4d0*/  PRMT R38, RZ, 0x7610, R38 ;  /* 0x00007610ff267816 */ /* 0x000fe20000000026 */
[----:B------:R1:W-:Y:S04]  /*1a4e0*/  STL.64 [R1+0x78], R36 ;  /* 0x0000782401007387 */ /* 0x0003e80000100a00 */
[----:B---3--:R-:W-:Y:S04]  /*1a4f0*/  STL [R1+0xff8], R33 ;  /* 0x000ff82101007387 */ /* 0x008fe80000100800 */
[----:B-1----:R-:W3:Y:S04]  /*1a500*/  LDL.LU R37, [R1+0xcd8] ;  /* 0x000cd80001257983 */ /* 0x002ee80000300800 */
[----:B------:R-:W3:Y:S04]  /*1a510*/  LDL.LU R36, [R1+0xcec] ;  /* 0x000cec0001247983 */ /* 0x000ee80000300800 */
[----:B------:R-:W3:Y:S04]  /*1a520*/  LDL.LU R9, [R1+0xcdc] ;  /* 0x000cdc0001097983 */ /* 0x000ee80000300800 */
[----:B------:R-:W3:Y:S04]  /*1a530*/  LDL.LU R7, [R1+0xcf0] ;  /* 0x000cf00001077983 */ /* 0x000ee80000300800 */
[----:B--2---:R-:W2:Y:S01]  /*1a540*/  @P2 LDG.E.U16 R28, desc[UR6][R14.64] ;  /* 0x000000060e1c2981 */ /* 0x004ea2000c1e1500 */
[----:B0-----:R-:W-:-:S02]  /*1a550*/  IMAD.MOV.U32 R17, RZ, RZ, R13 ;  /* 0x000000ffff117224 */ /* 0x001fc400078e000d */
[----:B----4-:R-:W-:-:S05]  /*1a560*/  IMAD.MOV.U32 R16, RZ, RZ, R12 ;  /* 0x000000ffff107224 */ /* 0x010fca00078e000c */
[----:B------:R-:W4:Y:S04]  /*1a570*/  @P2 LDG.E.U16 R31, desc[UR6][R16.64] ;  /* 0x00000006101f2981 */ /* 0x000f28000c1e1500 */
[----:B------:R-:W2:Y:S01]  /*1a580*/  @P5 LDG.E.U16 R29, desc[UR6][R10.64] ;  /* 0x000000060a1d5981 */ /* 0x000ea2000c1e1500 */
[----:B------:R-:W-:Y:S01]  /*1a590*/  MOV R12, R3 ;  /* 0x00000003000c7202 */ /* 0x000fe20000000f00 */
[----:B------:R-:W-:-:S05]  /*1a5a0*/  IMAD.MOV.U32 R13, RZ, RZ, R5 ;  /* 0x000000ffff0d7224 */ /* 0x000fca00078e0005 */
[----:B------:R-:W2:Y:S01]  /*1a5b0*/  @P5 LDG.E.U16 R38, desc[UR6][R12.64] ;  /* 0x000000060c265981 */ /* 0x000ea2000c1e1500 */
[----:B------:R-:W0:Y:S03]  /*1a5c0*/  S2R R2, SR_TID.X ;  /* 0x0000000000027919 */ /* 0x000e260000002100 */
[----:B------:R-:W-:Y:S01]  /*1a5d0*/  STL [R1+0xffc], R32 ;  /* 0x000ffc2001007387 */ /* 0x000fe20000100800 */
[----:B------:R-:W-:Y:S02]  /*1a5e0*/  ISETP.GT.AND P6, PT, R34, 0x64, PT ;  /* 0x000000642200780c */ /* 0x000fe40003fc4270 */
[----:B------:R-:W-:Y:S02]  /*1a5f0*/  PRMT R6, RZ, 0x7610, R6 ;  /* 0x00007610ff067816 */ /* 0x000fe40000000006 */
[----:B------:R-:W-:Y:S01]  /*1a600*/  PRMT R8, RZ, 0x7610, R8 ;  /* 0x00007610ff087816 */ /* 0x000fe20000000008 */
[----:B---3--:R-:W-:-:S08]  /*1a610*/  IMAD.MOV.U32 R39, RZ, RZ, R9 ;  /* 0x000000ffff277224 */ /* 0x008fd000078e0009 */
[----:B------:R1:W3:Y:S01]  /*1a620*/  @P6 LDG.E.U16 R8, desc[UR6][R36.64] ;  /* 0x0000000624086981 */ /* 0x0002e2000c1e1500 */
[----:B0-----:R-:W-:-:S04]  /*1a630*/  LOP3.LUT R2, R2, 0x7f, RZ, 0xc0, !PT ;  /* 0x0000007f02027812 */ /* 0x001fc800078ec0ff */
[----:B------:R-:W-:Y:S01]  /*1a640*/  ISETP.GE.AND P3, PT, R2, R34, PT ;  /* 0x000000220200720c */ /* 0x000fe20003f66270 */
[----:B----4-:R0:W-:Y:S04]  /*1a650*/  STL [R1+0x1000], R31 ;  /* 0x0010001f01007387 */ /* 0x0101e80000100800 */
[----:B------:R-:W-:Y:S04]  /*1a660*/  STL [R1+0xf2c], R16 ;  /* 0x000f2c1001007387 */ /* 0x000fe80000100800 */
[----:B------:R-:W-:Y:S04]  /*1a670*/  STL [R1+0xf28], R17 ;  /* 0x000f281101007387 */ /* 0x000fe80000100800 */
[----:B--2---:R-:W-:Y:S04]  /*1a680*/  STL [R1+0x1004], R28 ;  /* 0x0010041c01007387 */ /* 0x004fe80000100800 */
[----:B------:R-:W-:Y:S04]  /*1a690*/  STL [R1+0xf34], R14 ;  /* 0x000f340e01007387 */ /* 0x000fe80000100800 */
[----:B------:R-:W-:Y:S04]  /*1a6a0*/  STL [R1+0xf30], R15 ;  /* 0x000f300f01007387 */ /* 0x000fe80000100800 */
[----:B0-----:R-:W1:Y:S04]  /*1a6b0*/  LDL.LU R31, [R1+0xd10] ;  /* 0x000d1000011f7983 */ /* 0x001e680000300800 */
[----:B------:R-:W2:Y:S04]  /*1a6c0*/  LDL.LU R5, [R1+0xd24] ;  /* 0x000d240001057983 */ /* 0x000ea80000300800 */
[----:B------:R-:W4:Y:S04]  /*1a6d0*/  LDL.LU R3, [R1+0xd14] ;  /* 0x000d140001037983 */ /* 0x000f280000300800 */
[----:B------:R-:W3:Y:S04]  /*1a6e0*/  LDL.LU R2, [R1+0xd28] ;  /* 0x000d280001027983 */ /* 0x000ee80000300800 */
[----:B------:R-:W-:Y:S04]  /*1a6f0*/  STL [R1+0xf3c], R12 ;  /* 0x000f3c0c01007387 */ /* 0x000fe80000100800 */
[----:B------:R-:W-:Y:S04]  /*1a700*/  STL [R1+0xf38], R13 ;  /* 0x000f380d01007387 */ /* 0x000fe80000100800 */
[----:B------:R-:W-:Y:S04]  /*1a710*/  STL [R1+0x1008], R29 ;  /* 0x0010081d01007387 */ /* 0x000fe80000100800 */
[----:B------:R-:W-:Y:S04]  /*1a720*/  STL [R1+0xf44], R10 ;  /* 0x000f440a01007387 */ /* 0x000fe80000100800 */
[----:B------:R-:W-:Y:S04]  /*1a730*/  STL [R1+0xf40], R11 ;  /* 0x000f400b01007387 */ /* 0x000fe80000100800 */
[----:B------:R0:W-:Y:S02]  /*1a740*/  STL [R1+0x728], R38 ;  /* 0x0007282601007387 */ /* 0x0001e40000100800 */
[----:B0-----:R-:W-:-:S05]  /*1a750*/  IMAD.MOV.U32 R38, RZ, RZ, R7 ;  /* 0x000000ffff267224 */ /* 0x001fca00078e0007 */
[----:B------:R4:W3:Y:S01]  /*1a760*/  @P6 LDG.E.U16 R6, desc[UR6][R38.64] ;  /* 0x0000000626066981 */ /* 0x0008e2000c1e1500 */
[----:B------:R-:W-:Y:S02]  /*1a770*/  ISETP.GT.AND P2, PT, R34, 0x6c, PT ;  /* 0x0000006c2200780c */ /* 0x000fe40003f44270 */
[----:B------:R-:W-:Y:S01]  /*1a780*/  PRMT R4, RZ, 0x7610, R4 ;  /* 0x00007610ff047816 */ /* 0x000fe20000000004 */
[----:B------:R-:W-:Y:S01]  /*1a790*/  STL.64 [R1+0xe8], R38 ;  /* 0x0000e82601007387 */ /* 0x000fe20000100a00 */
[----:B------:R-:W-:-:S03]  /*1a7a0*/  PRMT R11, RZ, 0x7610, R11 ;  /* 0x00007610ff0b7816 */ /* 0x000fc6000000000b */
[----:B------:R-:W3:Y:S04]  /*1a7b0*/  LDL.LU R7, [R1+0xd84] ;  /* 0x000d840001077983 */ /* 0x000ee80000300800 */
[----:B------:R1:W-:Y:S02]  /*1a7c0*/  STL.64 [R1+0xe0], R36 ;  /* 0x0000e02401007387 */ /* 0x0003e40000100a00 */
[----:B-1----:R-:W-:Y:S02]  /*1a7d0*/  IMAD.MOV.U32 R37, RZ, RZ, R31 ;  /* 0x000000ffff257224 */ /* 0x002fe400078e001f */
[----:B--2---:R-:W-:Y:S02]  /*1a7e0*/  IMAD.MOV.U32 R36, RZ, RZ, R5 ;  /* 0x000000ffff247224 */ /* 0x004fe400078e0005 */
[----:B----4-:R-:W-:-:S03]  /*1a7f0*/  IMAD.MOV.U32 R39, RZ, RZ, R3 ;  /* 0x000000ffff277224 */ /* 0x010fc600078e0003 */
[----:B------:R-:W2:Y:S01]  /*1a800*/  @P2 LDG.E.U16 R11, desc[UR6][R36.64] ;  /* 0x00000006240b2981 */ /* 0x000ea2000c1e1500 */
[----:B---3--:R-:W-:-:S05]  /*1a810*/  IMAD.MOV.U32 R38, RZ, RZ, R2 ;  /* 0x000000ffff267224 */ /* 0x008fca00078e0002 */
[----:B------:R-:W3:Y:S04]  /*1a820*/  @P2 LDG.E.U16 R4, desc[UR6][R38.64] ;  /* 0x0000000626042981 */ /* 0x000ee8000c1e1500 */
[----:B------:R0:W-:Y:S04]  /*1a830*/  STL [R1+0x758], R6 ;  /* 0x0007580601007387 */ /* 0x0001e80000100800 */
[----:B0-----:R-:W4:Y:S04]  /*1a840*/  LDL.LU R6, [R1+0xda8] ;  /* 0x000da80001067983 */ /* 0x001f280000300800 */
[----:B------:R-:W4:Y:S04]  /*1a850*/  LDL.LU R9, [R1+0xd88] ;  /* 0x000d880001097983 */ /* 0x000f280000300800 */
[----:B------:R0:W-:Y:S04]  /*1a860*/  STL [R1+0x754], R8 ;  /* 0x0007540801007387 */ /* 0x0001e80000100800 */
[----:B0-----:R-:W4:Y:S01]  /*1a870*/  LDL.LU R8, [R1+0xdac] ;  /* 0x000dac0001087983 */ /* 0x001f220000300800 */
[----:B------:R-:W-:-:S03]  /*1a880*/  ISETP.GT.AND P5, PT, R34, 0x74, PT ;  /* 0x000000742200780c */ /* 0x000fc60003fa4270 */
[----:B------:R-:W4:Y:S04]  /*1a890*/  LDL.LU R3, [R1+0xdf8] ;  /* 0x000df80001037983 */ /* 0x000f280000300800 */
[----:B------:R-:W4:Y:S04]  /*1a8a0*/  LDL.LU R2, [R1+0xe18] ;  /* 0x000e180001027983 */ /* 0x000f280000300800 */
[----:B------:R-:W-:Y:S04]  /*1a8b0*/  STL.64 [R1+0x60], R36 ;  /* 0x0000602401007387 */ /* 0x000fe80000100a00 */
[----:B------:R-:W-:Y:S04]  /*1a8c0*/  STL.64 [R1+0x68], R38 ;  /* 0x0000682601007387 */ /* 0x000fe80000100a00 */
[----:B------:R-:W4:Y:S01]  /*1a8d0*/  LDL.LU R5, [R1+0xdfc] ;  /* 0x000dfc0001057983 */ /* 0x000f220000300800 */
[----:B------:R-:W-:-:S02]  /*1a8e0*/  PRMT R33, RZ, 0x7610, R33 ;  /* 0x00007610ff217816 */ /* 0x000fc40000000021 */
[----:B------:R-:W-:Y:S01]  /*1a8f0*/  PRMT R32, RZ, 0x7610, R32 ;  /* 0x00007610ff207816 */ /* 0x000fe20000000020 */
[----:B---3--:R0:W-:Y:S04]  /*1a900*/  STL [R1+0x748], R4 ;  /* 0x0007480401007387 */ /* 0x0081e80000100800 */
[----:B0-----:R-:W3:Y:S04]  /*1a910*/  LDL.LU R4, [R1+0xe1c] ;  /* 0x000e1c0001047983 */ /* 0x001ee80000300800 */
[----:B------:R-:W3:Y:S04]  /*1a920*/  LDL.LU R31, [R1+0xd6c] ;  /* 0x000d6c00011f7983 */ /* 0x000ee80000300800 */
[----:B------:R-:W3:Y:S04]  /*1a930*/  LDL.LU R38, [R1+0xd2c] ;  /* 0x000d2c0001267983 */ /* 0x000ee80000300800 */
[----:B--2---:R0:W-:Y:S04]  /*1a940*/  STL [R1+0x744], R11 ;  /* 0x0007440b01007387 */ /* 0x0041e80000100800 */
[----:B0-----:R-:W2:Y:S04]  /*1a950*/  LDL.LU R11, [R1+0xd3c] ;  /* 0x000d3c00010b7983 */ /* 0x001ea80000300800 */
[----:B------:R-:W2:Y:S04]  /*1a960*/  LDL.LU R13, [R1+0xd30] ;  /* 0x000d3000010d7983 */ /* 0x000ea80000300800 */
[----:B----4-:R-:W4:Y:S04]  /*1a970*/  @P5 LDG.E.U16 R32, desc[UR6][R6.64] ;  /* 0x0000000606205981 */ /* 0x010f28000c1e1500 */
[----:B------:R0:W4:Y:S01]  /*1a980*/  @P5 LDG.E.U16 R33, desc[UR6][R8.64] ;  /* 0x0000000608215981 */ /* 0x000122000c1e1500 */
[----:B------:R-:W-:-:S02]  /*1a990*/  ISETP.GT.AND P2, PT, R34, 0x7c, PT ;  /* 0x0000007c2200780c */ /* 0x000fc40003f44270 */
[----:B------:R-:W-:Y:S02]  /*1a9a0*/  PRMT R61, RZ, 0x7610, R61 ;  /* 0x00007610ff3d7816 */ /* 0x000fe4000000003d */
[----:B------:R-:W-:Y:S01]  /*1a9b0*/  ISETP.GT.AND P6, PT, R34, 0x65, PT ;  /* 0x000000652200780c */ /* 0x000fe20003fc4270 */
[----:B------:R0:W-:Y:S04]  /*1a9c0*/  STL [R1+0xf4c], R8 ;  /* 0x000f4c0801007387 */ /* 0x0001e80000100800 */
[----:B------:R1:W-:Y:S04]  /*1a9d0*/  STL [R1+0xf48], R9 ;  /* 0x000f480901007387 */ /* 0x0003e80000100800 */
[----:B------:R-:W4:Y:S01]  /*1a9e0*/  @P2 LDG.E.U16 R61, desc[UR6][R2.64] ;  /* 0x00000006023d2981 */ /* 0x000f22000c1e1500 */
[----:B0-----:R-:W-:-:S03]  /*1a9f0*/  PRMT R8, RZ, 0x7610, R8 ;  /* 0x00007610ff087816 */ /* 0x001fc60000000008 */
[----:B------:R0:W-:Y:S01]  /*1aa00*/  STL [R1+0xf54], R6 ;  /* 0x000f540601007387 */ /* 0x0001e20000100800 */
[----:B-1----:R-:W-:-:S03]  /*1aa10*/  PRMT R9, RZ, 0x7610, R9 ;  /* 0x00007610ff097816 */ /* 0x002fc60000000009 */
[----:B------:R-:W-:Y:S04]  /*1aa20*/  STL [R1+0xf50], R7 ;  /* 0x000f500701007387 */ /* 0x000fe80000100800 */
[----:B------:R-:W4:Y:S01]  /*1aa30*/  LDL.LU R37, [R1+0xd94] ;  /* 0x000d940001257983 */ /* 0x000f220000300800 */
[----:B0-----:R-:W-:-:S03]  /*1aa40*/  PRMT R6, RZ, 0x7610, R6 ;  /* 0x00007610ff067816 */ /* 0x001fc60000000006 */
[----:B------:R-:W4:Y:S04]  /*1aa50*/  LDL.LU R36, [R1+0xdd8] ;  /* 0x000dd80001247983 */ /* 0x000f280000300800 */
[----:B---3--:R0:W3:Y:S01]  /*1aa60*/  @P2 LDG.E.U16 R9, desc[UR6][R4.64] ;  /* 0x0000000604092981 */ /* 0x0080e2000c1e1500 */
[----:B------:R-:W-:Y:S02]  /*1aa70*/  IMAD.MOV.U32 R39, RZ, RZ, R38 ;  /* 0x000000ffff277224 */ /* 0x000fe400078e0026 */
[----:B------:R-:W-:-:S05]  /*1aa80*/  IMAD.MOV.U32 R38, RZ, RZ, R31 ;  /* 0x000000ffff267224 */ /* 0x000fca00078e001f */
[----:B------:R-:W3:Y:S01]  /*1aa90*/  @P6 LDG.E.U16 R6, desc[UR6][R38.64] ;  /* 0x0000000626066981 */ /* 0x000ee2000c1e1500 */
[----:B--2---:R-:W-:Y:S02]  /*1aaa0*/  IMAD.MOV.U32 R40, RZ, RZ, R11 ;  /* 0x000000ffff287224 */ /* 0x004fe400078e000b */
[----:B------:R-:W-:-:S05]  /*1aab0*/  IMAD.MOV.U32 R41, RZ, RZ, R13 ;  /* 0x000000ffff297224 */ /* 0x000fca00078e000d */
[----:B------:R-:W2:Y:S04]  /*1aac0*/  @P6 LDG.E.U16 R8, desc[UR6][R40.64] ;  /* 0x0000000628086981 */ /* 0x000ea8000c1e1500 */
[----:B----4-:R1:W-:Y:S04]  /*1aad0*/  STL [R1+0x738], R33 ;  /* 0x0007382101007387 */ /* 0x0103e80000100800 */
[----:B-1----:R-:W4:Y:S04]  /*1aae0*/  LDL.LU R33, [R1+0xd98] ;  /* 0x000d980001217983 */ /* 0x002f280000300800 */
[----:B------:R1:W-:Y:S04]  /*1aaf0*/  STL [R1+0x734], R32 ;  /* 0x0007342001007387 */ /* 0x0003e80000100800 */
[----:B-1----:R-:W4:Y:S04]  /*1ab00*/  LDL.LU R32, [R1+0xdb0] ;  /* 0x000db00001207983 */ /* 0x002f280000300800 */
[----:B------:R0:W-:Y:S04]  /*1ab10*/  STL [R1+0xf5c], R4 ;  /* 0x000f5c0401007387 */ /* 0x0001e80000100800 */
[----:B------:R-:W-:Y:S04]  /*1ab20*/  STL [R1+0xf58], R5 ;  /* 0x000f580501007387 */ /* 0x000fe80000100800 */
[----:B------:R-:W-:Y:S04]  /*1ab30*/  STL [R1+0xfe8], R61 ;  /* 0x000fe83d01007387 */ /* 0x000fe80000100800 */
[----:B------:R-:W-:Y:S04]  /*1ab40*/  STL [R1+0xf64], R2 ;  /* 0x000f640201007387 */ /* 0x000fe80000100800 */
[----:B------:R-:W-:Y:S04]  /*1ab50*/  STL [R1+0xf60], R3 ;  /* 0x000f600301007387 */ /* 0x000fe80000100800 */
[----:B------:R-:W4:Y:S04]  /*1ab60*/  LDL.LU R31, [R1+0xde8] ;  /* 0x000de800011f7983 */ /* 0x000f280000300800 */
[----:B------:R-:W4:Y:S01]  /*1ab70*/  LDL.LU R13, [R1+0xe24] ;  /* 0x000e2400010d7983 */ /* 0x000f220000300800 */
[----:B------:R-:W-:-:S03]  /*1ab80*/  ISETP.GT.AND P5, PT, R34, 0x6d, PT ;  /* 0x0000006d2200780c */ /* 0x000fc60003fa4270 */
[----:B------:R-:W-:Y:S04]  /*1ab90*/  STL.64 [R1+0xd0], R38 ;  /* 0x0000d02601007387 */ /* 0x000fe80000100a00 */
[----:B------:R-:W-:Y:S04]  /*1aba0*/  STL.64 [R1+0xd8], R40 ;  /* 0x0000d82801007387 */ /* 0x000fe80000100a00 */
[----:B------:R-:W4:Y:S01]  /*1abb0*/  LDL.LU R11, [R1+0xdec] ;  /* 0x000dec00010b7983 */ /* 0x000f220000300800 */
[----:B------:R-:W-:Y:S02]  /*1abc0*/  PRMT R7, RZ, 0x7610, R7 ;  /* 0x00007610ff077816 */ /* 0x000fe40000000007 */
[----:B0-----:R-:W-:-:S06]  /*1abd0*/  PRMT R4, RZ, 0x7610, R4 ;  /* 0x00007610ff047816 */ /* 0x001fcc0000000004 */
[----:B------:R-:W4:Y:S04]  /*1abe0*/  @P5 LDG.E.U16 R4, desc[UR6][R36.64] ;  /* 0x0000000624045981 */ /* 0x000f28000c1e1500 */
[----:B---3--:R0:W-:Y:S04]  /*1abf0*/  STL [R1+0x720], R9 ;  /* 0x0007200901007387 */ /* 0x0081e80000100800 */
[----:B0-----:R-:W3:Y:S04]  /*1ac00*/  LDL.LU R9, [R1+0xe00] ;  /* 0x000e000001097983 */ /* 0x001ee80000300800 */
[----:B--2---:R-:W-:Y:S04]  /*1ac10*/  STL [R1+0xfec], R8 ;  /* 0x000fec0801007387 */ /* 0x004fe80000100800 */
[----:B------:R-:W-:Y:S04]  /*1ac20*/  STL [R1+0xff0], R6 ;  /* 0x000ff00601007387 */ /* 0x000fe80000100800 */
[----:B------:R-:W2:Y:S04]  /*1ac30*/  LDL.LU R40, [R1+0xe5c] ;  /* 0x000e5c0001287983 */ /* 0x000ea80000300800 */
[----:B------:R-:W2:Y:S04]  /*1ac40*/  LDL.LU R41, [R1+0xe38] ;  /* 0x000e380001297983 */ /* 0x000ea80000300800 */
[----:B------:R-:W-:Y:S01]  /*1ac50*/  STL.64 [R1+0x50], R36 ;  /* 0x0000502401007387 */ /* 0x000fe20000100a00 */
[----:B----4-:R-:W-:-:S03]  /*1ac60*/  IMAD.MOV.U32 R39, RZ, RZ, R33 ;  /* 0x000000ffff277224 */ /* 0x010fc600078e0021 */
[----:B------:R-:W4:Y:S01]  /*1ac70*/  LDL.LU R33, [R1+0xe3c] ;  /* 0x000e3c0001217983 */ /* 0x000f220000300800 */
[----:B------:R-:W-:-:S05]  /*1ac80*/  IMAD.MOV.U32 R38, RZ, RZ, R32 ;  /* 0x000000ffff267224 */ /* 0x000fca00078e0020 */
[----:B------:R0:W-:Y:S04]  /*1ac90*/  STL.64 [R1+0x58], R38 ;  /* 0x0000582601007387 */ /* 0x0001e80000100a00 */
[----:B------:R-:W4:Y:S04]  /*1aca0*/  LDL.LU R32, [R1+0xe48] ;  /* 0x000e480001207983 */ /* 0x000f280000300800 */
[----:B------:R0:W4:Y:S01]  /*1acb0*/  @P5 LDG.E.U16 R7, desc[UR6][R38.64] ;  /* 0x0000000626075981 */ /* 0x000122000c1e1500 */
[----:B------:R-:W-:Y:S02]  /*1acc0*/  ISETP.GT.AND P2, PT, R34, 0x75, PT ;  /* 0x000000752200780c */ /* 0x000fe40003f44270 */
[----:B------:R-:W-:-:S02]  /*1acd0*/  PRMT R5, RZ, 0x7610, R5 ;  /* 0x00007610ff057816 */ /* 0x000fc40000000005 */
[----:B------:R-:W-:Y:S02]  /*1ace0*/  ISETP.GT.AND P5, PT, R34, 0x7d, PT ;  /* 0x0000007d2200780c */ /* 0x000fe40003fa4270 */
[----:B------:R-:W-:Y:S01]  /*1acf0*/  PRMT R30, RZ, 0x7610, R30 ;  /* 0x00007610ff1e7816 */ /* 0x000fe2000000001e */
[----:B0-----:R-:W-:Y:S02]  /*1ad00*/  IMAD.MOV.U32 R39, RZ, RZ, R31 ;  /* 0x000000ffff277224 */ /* 0x001fe400078e001f */
[----:B------:R-:W-:Y:S01]  /*1ad10*/  IMAD.MOV.U32 R38, RZ, RZ, R13 ;  /* 0x000000ffff267224 */ /* 0x000fe200078e000d */
[----:B------:R-:W-:-:S04]  /*1ad20*/  PRMT R60, RZ, 0x7610, R60 ;  /* 0x00007610ff3c7816 */ /* 0x000fc8000000003c */
[----:B------:R-:W4:Y:S01]  /*1ad30*/  @P2 LDG.E.U16 R30, desc[UR6][R38.64] ;  /* 0x00000006261e2981 */ /* 0x000f22000c1e1500 */
[----:B------:R-:W-:Y:S02]  /*1ad40*/  IMAD.MOV.U32 R37, RZ, RZ, R11 ;  /* 0x000000ffff257224 */ /* 0x000fe400078e000b */
[----:B---3--:R-:W-:-:S05]  /*1ad50*/  IMAD.MOV.U32 R36, RZ, RZ, R9 ;  /* 0x000000ffff247224 */ /* 0x008fca00078e0009 */
[----:B------:R-:W3:Y:S01]  /*1ad60*/  @P2 LDG.E.U16 R5, desc[UR6][R36.64] ;  /* 0x0000000624052981 */ /* 0x000ee2000c1e1500 */
[----:B--2---:R-:W-:Y:S02]  /*1ad70*/  IMAD.MOV.U32 R42, RZ, RZ, R40 ;  /* 0x000000ffff2a7224 */ /* 0x004fe400078e0028 */
[----:B------:R-:W-:Y:S02]  /*1ad80*/  IMAD.MOV.U32 R43, RZ, RZ, R41 ;  /* 0x000000ffff2b7224 */ /* 0x000fe400078e0029 */
[----:B----4-:R-:W-:Y:S02]  /*1ad90*/  IMAD.MOV.U32 R41, RZ, RZ, R33 ;  /* 0x000000ffff297224 */ /* 0x010fe400078e0021 */
[----:B------:R-:W-:Y:S01]  /*1ada0*/  IMAD.MOV.U32 R40, RZ, RZ, R32 ;  /* 0x000000ffff287224 */ /* 0x000fe200078e0020 */
[----:B------:R-:W-:Y:S04]  /*1adb0*/  STL [R1+0xff4], R7 ;  /* 0x000ff40701007387 */ /* 0x000fe80000100800 */
[----:B------:R-:W-:Y:S04]  /*1adc0*/  STL [R1+0x100c], R4 ;  /* 0x00100c0401007387 */ /* 0x000fe80000100800 */
[----:B------:R-:W2:Y:S04]  /*1add0*/  @P5 LDG.E.U16 R60, desc[UR6][R40.64] ;  /* 0x00000006283c5981 */ /* 0x000ea8000c1e1500 */
[----:B------:R-:W4:Y:S04]  /*1ade0*/  LDL.LU R31, [R1+0xd34] ;  /* 0x000d3400011f7983 */ /* 0x000f280000300800 */
[----:B------:R-:W4:Y:S04]  /*1adf0*/  LDL.LU R13, [R1+0xd4c] ;  /* 0x000d4c00010d7983 */ /* 0x000f280000300800 */
[----:B------:R-:W4:Y:S04]  /*1ae00*/  LDL.LU R11, [R1+0xd38] ;  /* 0x000d3800010b7983 */ /* 0x000f280000300800 */
[----:B------:R-:W4:Y:S04]  /*1ae10*/  LDL.LU R6, [R1+0xd50] ;  /* 0x000d500001067983 */ /* 0x000f280000300800 */
[----:B------:R-:W4:Y:S04]  /*1ae20*/  LDL.LU R9, [R1+0xd54] ;  /* 0x000d540001097983 */ /* 0x000f280000300800 */
[----:B------:R-:W4:Y:S04]  /*1ae30*/  LDL.LU R8, [R1+0xd70] ;  /* 0x000d700001087983 */ /* 0x000f280000300800 */
[----:B---3--:R0:W-:Y:S04]  /*1ae40*/  STL [R1+0x1010], R5 ;  /* 0x0010100501007387 */ /* 0x0081e80000100800 */
[----:B------:R-:W-:Y:S04]  /*1ae50*/  STL [R1+0xf6c], R36 ;  /* 0x000f6c2401007387 */ /* 0x000fe80000100800 */
[----:B------:R1:W-:Y:S04]  /*1ae60*/  STL [R1+0xf68], R37 ;  /* 0x000f682501007387 */ /* 0x0003e80000100800 */
[----:B------:R3:W-:Y:S04]  /*1ae70*/  STL [R1+0x1014], R30 ;  /* 0x0010141e01007387 */ /* 0x0007e80000100800 */
[----:B------:R-:W-:Y:S04]  /*1ae80*/  STL [R1+0xf74], R38 ;  /* 0x000f742601007387 */ /* 0x000fe80000100800 */
[----:B------:R-:W-:Y:S04]  /*1ae90*/  STL [R1+0xf70], R39 ;  /* 0x000f702701007387 */ /* 0x000fe80000100800 */
[----:B0-----:R-:W4:Y:S04]  /*1aea0*/  LDL.LU R5, [R1+0xd58] ;  /* 0x000d580001057983 */ /* 0x001f280000300800 */
[----:B------:R-:W4:Y:S04]  /*1aeb0*/  LDL.LU R4, [R1+0xd74] ;  /* 0x000d740001047983 */ /* 0x000f280000300800 */
[----:B--2---:R-:W-:Y:S04]  /*1aec0*/  STL [R1+0x1018], R60 ;  /* 0x0010183c01007387 */ /* 0x004fe80000100800 */
[----:B------:R-:W-:Y:S01]  /*1aed0*/  STL [R1+0xf7c], R40 ;  /* 0x000f7c2801007387 */ /* 0x000fe20000100800 */
[----:B----4-:R-:W-:-:S03]  /*1aee0*/  IMAD.MOV.U32 R33, RZ, RZ, R31 ;  /* 0x000000ffff217224 */ /* 0x010fc600078e001f */
[----:B------:R-:W-:Y:S01]  /*1aef0*/  STL [R1+0xf78], R41 ;  /* 0x000f782901007387 */ /* 0x000fe20000100800 */
[----:B------:R-:W-:-:S03]  /*1af00*/  IMAD.MOV.U32 R32, RZ, RZ, R13 ;  /* 0x000000ffff207224 */ /* 0x000fc600078e000d */
[----:B------:R-:W-:Y:S01]  /*1af10*/  STL [R1+0xf84], R42 ;  /* 0x000f842a01007387 */ /* 0x000fe20000100800 */
[----:B-1----:R-:W-:-:S03]  /*1af20*/  IMAD.MOV.U32 R37, RZ, RZ, R11 ;  /* 0x000000ffff257224 */ /* 0x002fc600078e000b */
[----:B------:R-:W-:Y:S01]  /*1af30*/  STL [R1+0xf80], R43 ;  /* 0x000f802b01007387 */ /* 0x000fe20000100800 */
[----:B------:R-:W-:-:S03]  /*1af40*/  IMAD.MOV.U32 R36, RZ, RZ, R6 ;  /* 0x000000ffff247224 */ /* 0x000fc600078e0006 */
[----:B---3--:R-:W2:Y:S04]  /*1af50*/  LDL.LU R30, [R1+0xd8c] ;  /* 0x000d8c00011e7983 */ /* 0x008ea80000300800 */
[----:B------:R-:W3:Y:S04]  /*1af60*/  LDL.LU R13, [R1+0xdb4] ;  /* 0x000db400010d7983 */ /* 0x000ee80000300800 */
[----:B------:R0:W-:Y:S04]  /*1af70*/  STL.64 [R1+0x240], R32 ;  /* 0x0002402001007387 */ /* 0x0001e80000100a00 */
[----:B------:R-:W4:Y:S04]  /*1af80*/  LDL.LU R11, [R1+0xd90] ;  /* 0x000d9000010b7983 */ /* 0x000f280000300800 */
[----:B------:R-:W2:Y:S01]  /*1af90*/  LDL.LU R6, [R1+0xdb8] ;  /* 0x000db80001067983 */ /* 0x000ea20000300800 */
[----:B------:R-:W-:-:S02]  /*1afa0*/  ISETP.GT.AND P6, PT, R34, 0x4e, PT ;  /* 0x0000004e2200780c */ /* 0x000fc40003fc4270 */
[----:B------:R-:W-:Y:S02]  /*1afb0*/  ISETP.GT.AND P2, PT, R34, 0x4f, PT ;  /* 0x0000004f2200780c */ /* 0x000fe40003f44270 */
[----:B------:R-:W-:Y:S02]  /*1afc0*/  PRMT R35, RZ, 0x7610, R35 ;  /* 0x00007610ff237816 */ /* 0x000fe40000000023 */
[----:B------:R-:W-:Y:S02]  /*1afd0*/  PRMT R3, RZ, 0x7610, R3 ;  /* 0x00007610ff037816 */ /* 0x000fe40000000003 */
[----:B------:R-:W-:Y:S01]  /*1afe0*/  PRMT R2, RZ, 0x7610, R2 ;  /* 0x00007610ff027816 */ /* 0x000fe20000000002 */
[----:B------:R1:W-:Y:S01]  /*1aff0*/  STL.64 [R1+0x248], R36 ;  /* 0x0002482401007387 */ /* 0x0003e20000100a00 */
[----:B------:R-:W-:-:S03]  /*1b000*/  PRMT R14, RZ, 0x7610, R14 ;  /* 0x00007610ff0e7816 */ /* 0x000fc6000000000e */
[----:B------:R-:W3:Y:S01]  /*1b010*/  @P5 LDG.E.U16 R35, desc[UR6][R42.64] ;  /* 0x000000062a235981 */ /* 0x000ee2000c1e1500 */
[----:B------:R-:W-:Y:S02]  /*1b020*/  ISETP.GT.AND P5, PT, R34, 0x56, PT ;  /* 0x000000562200780c */ /* 0x000fe40003fa4270 */
[----:B------:R-:W-:Y:S01]  /*1b030*/  PRMT R15, RZ, 0x7610, R15 ;  /* 0x00007610ff0f7816 */ /* 0x000fe2000000000f */
[----:B------:R-:W3:Y:S04]  /*1b040*/  @P6 LDG.E.U16 R3, desc[UR6][R36.64] ;  /* 0x0000000624036981 */ /* 0x000ee8000c1e1500 */
[----:B------:R0:W3:Y:S01]  /*1b050*/  @P6 LDG.E.U16 R2, desc[UR6][R32.64] ;  /* 0x0000000620026981 */ /* 0x0000e2000c1e1500 */
[----:B------:R-:W-:Y:S01]  /*1b060*/  PRMT R7, RZ, 0x7610, R7 ;  /* 0x00007610ff077816 */ /* 0x000fe20000000007 */
[----:B0-----:R-:W-:-:S02]  /*1b070*/  IMAD.MOV.U32 R32, RZ, RZ, R8 ;  /* 0x000000ffff207224 */ /* 0x001fc400078e0008 */
[----:B------:R-:W-:Y:S02]  /*1b080*/  IMAD.MOV.U32 R33, RZ, RZ, R9 ;  /* 0x000000ffff217224 */ /* 0x000fe400078e0009 */
[----:B------:R-:W3:Y:S04]  /*1b090*/  LDL.LU R9, [R1+0xdc4] ;  /* 0x000dc40001097983 */ /* 0x000ee80000300800 */
[----:B------:R-:W3:Y:S04]  /*1b0a0*/  LDL.LU R8, [R1+0xdd0] ;  /* 0x000dd00001087983 */ /* 0x000ee80000300800 */
[----:B------:R4:W-:Y:S04]  /*1b0b0*/  STL.64 [R1+0x230], R32 ;  /* 0x0002302001007387 */ /* 0x0009e80000100a00 */
[----:B------:R4:W3:Y:S01]  /*1b0c0*/  @P2 LDG.E.U16 R15, desc[UR6][R32.64] ;  /* 0x00000006200f2981 */ /* 0x0008e2000c1e1500 */
[----:B-1----:R-:W-:-:S02]  /*1b0d0*/  IMAD.MOV.U32 R37, RZ, RZ, R5 ;  /* 0x000000ffff257224 */ /* 0x002fc400078e0005 */
[----:B------:R-:W-:-:S05]  /*1b0e0*/  IMAD.MOV.U32 R36, RZ, RZ, R4 ;  /* 0x000000ffff247224 */ /* 0x000fca00078e0004 */
[----:B------:R-:W3:Y:S01]  /*1b0f0*/  @P2 LDG.E.U16 R14, desc[UR6][R36.64] ;  /* 0x00000006240e2981 */ /* 0x000ee2000c1e1500 */
[----:B----4-:R-:W-:Y:S02]  /*1b100*/  IMAD.MOV.U32 R33, RZ, RZ, R11 ;  /* 0x000000ffff217224 */ /* 0x010fe400078e000b */
[----:B--2---:R-:W-:-:S05]  /*1b110*/  IMAD.MOV.U32 R32, RZ, RZ, R6 ;  /* 0x000000ffff207224 */ /* 0x004fca00078e0006 */
[----:B------:R-:W2:Y:S04]  /*1b120*/  @P5 LDG.E.U16 R7, desc[UR6][R32.64] ;  /* 0x0000000620075981 */ /* 0x000ea8000c1e1500 */
[----:B------:R-:W-:Y:S04]  /*1b130*/  STL.64 [R1+0x238], R36 ;  /* 0x0002382401007387 */ /* 0x000fe80000100a00 */
[----:B------:R-:W4:Y:S04]  /*1b140*/  LDL.LU R5, [R1+0xdc8] ;  /* 0x000dc80001057983 */ /* 0x000f280000300800 */
[----:B------:R-:W4:Y:S01]  /*1b150*/  LDL.LU R4, [R1+0xdd4] ;  /* 0x000dd40001047983 */ /* 0x000f220000300800 */
[----:B------:R-:W-:-:S02]  /*1b160*/  IMAD.MOV.U32 R31, RZ, RZ, R30 ;  /* 0x000000ffff1f7224 */ /* 0x000fc400078e001e */
[----:B---3--:R-:W-:Y:S01]  /*1b170*/  IMAD.MOV.U32 R30, RZ, RZ, R13 ;  /* 0x000000ffff1e7224 */ /* 0x008fe200078e000d */
[----:B------:R-:W-:Y:S04]  /*1b180*/  STL [R1+0xf88], R14 ;  /* 0x000f880e01007387 */ /* 0x000fe80000100800 */
[----:B------:R-:W-:Y:S04]  /*1b190*/  STL [R1+0xf8c], R15 ;  /* 0x000f8c0f01007387 */ /* 0x000fe80000100800 */
[----:B------:R-:W3:Y:S04]  /*1b1a0*/  LDL.LU R13, [R1+0xddc] ;  /* 0x000ddc00010d7983 */ /* 0x000ee80000300800 */
[----:B------:R-:W3:Y:S04]  /*1b1b0*/  LDL.LU R6, [R1+0xdf0] ;  /* 0x000df00001067983 */ /* 0x000ee80000300800 */
[----:B------:R-:W-:Y:S04]  /*1b1c0*/  STL.64 [R1+0x1c0], R30 ;  /* 0x0001c01e01007387 */ /* 0x000fe80000100a00 */
[----:B------:R-:W-:Y:S04]  /*1b1d0*/  STL.64 [R1+0x1c8], R32 ;  /* 0x0001c82001007387 */ /* 0x000fe80000100a00 */
[----:B------:R-:W3:Y:S04]  /*1b1e0*/  LDL.LU R11, [R1+0xde0] ;  /* 0x000de000010b7983 */ /* 0x000ee80000300800 */
[----:B--2---:R0:W-:Y:S04]  /*1b1f0*/  STL [R1+0x7bc], R7 ;  /* 0x0007bc0701007387 */ /* 0x0041e80000100800 */
[----:B0-----:R-:W2:Y:S01]  /*1b200*/  LDL.LU R7, [R1+0xdf4] ;  /* 0x000df40001077983 */ /* 0x001ea20000300800 */
[----:B------:R-:W-:-:S02]  /*1b210*/  ISETP.GT.AND P2, PT, R34, 0x57, PT ;  /* 0x000000572200780c */ /* 0x000fc40003f44270 */
[----:B------:R-:W-:Y:S01]  /*1b220*/  PRMT R29, RZ, 0x7610, R29 ;  /* 0x00007610ff1d7816 */ /* 0x000fe2000000001d */
[----:B----4-:R-:W-:Y:S01]  /*1b230*/  IMAD.MOV.U32 R32, RZ, RZ, R4 ;  /* 0x000000ffff207224 */ /* 0x010fe200078e0004 */
[----:B------:R-:W-:Y:S01]  /*1b240*/  PRMT R16, RZ, 0x7610, R16 ;  /* 0x00007610ff107816 */ /* 0x000fe20000000010 */
[----:B------:R-:W-:Y:S01]  /*1b250*/  IMAD.MOV.U32 R33, RZ, RZ, R5 ;  /* 0x000000ffff217224 */ /* 0x000fe200078e0005 */
[----:B------:R-:W-:Y:S02]  /*1b260*/  PRMT R17, RZ, 0x7610, R17 ;  /* 0x00007610ff117816 */ /* 0x000fe40000000011 */
[----:B------:R0:W4:Y:S01]  /*1b270*/  @P5 LDG.E.U16 R29, desc[UR6][R30.64] ;  /* 0x000000061e1d5981 */ /* 0x000122000c1e1500 */
[----:B------:R-:W-:-:S04]  /*1b280*/  ISETP.GT.AND P5, PT, R34, 0x5e, PT ;  /* 0x0000005e2200780c */ /* 0x000fc80003fa4270 */
[----:B------:R3:W4:Y:S01]  /*1b290*/  @P2 LDG.E.U16 R16, desc[UR6][R32.64] ;  /* 0x0000000620102981 */ /* 0x000722000c1e1500 */
[----:B0-----:R-:W-:Y:S01]  /*1b2a0*/  IMAD.MOV.U32 R30, RZ, RZ, R8 ;  /* 0x000000ffff1e7224 */ /* 0x001fe200078e0008 */
[----:B------:R-:W-:Y:S02]  /*1b2b0*/  MOV R31, R9 ;  /* 0x00000009001f7202 */ /* 0x000fe40000000f00 */
[----:B------:R-:W4:Y:S04]  /*1b2c0*/  LDL.LU R9, [R1+0xe04] ;  /* 0x000e040001097983 */ /* 0x000f280000300800 */
[----:B------:R0:W4:Y:S04]  /*1b2d0*/  @P2 LDG.E.U16 R17, desc[UR6][R30.64] ;  /* 0x000000061e112981 */ /* 0x000128000c1e1500 */
[----:B------:R-:W4:Y:S04]  /*1b2e0*/  LDL.LU R8, [R1+0xe0c] ;  /* 0x000e0c0001087983 */ /* 0x000f280000300800 */
[----:B------:R-:W-:Y:S01]  /*1b2f0*/  STL.64 [R1+0x1b0], R30 ;  /* 0x0001b01e01007387 */ /* 0x000fe20000100a00 */
[----:B------:R-:W-:-:S03]  /*1b300*/  PRMT R10, RZ, 0x7610, R10 ;  /* 0x00007610ff0a7816 */ /* 0x000fc6000000000a */
[----:B------:R-:W4:Y:S04]  /*1b310*/  LDL.LU R5, [R1+0xe08] ;  /* 0x000e080001057983 */ /* 0x000f280000300800 */
[----:B------:R-:W4:Y:S04]  /*1b320*/  LDL.LU R4, [R1+0xe10] ;  /* 0x000e100001047983 */ /* 0x000f280000300800 */
[----:B------:R3:W-:Y:S02]  /*1b330*/  STL.64 [R1+0x1b8], R32 ;  /* 0x0001b82001007387 */ /* 0x0007e40000100a00 */
[----:B---3--:R-:W-:-:S02]  /*1b340*/  IMAD.MOV.U32 R33, RZ, RZ, R11 ;  /* 0x000000ffff217224 */ /* 0x008fc400078e000b */
[----:B--2---:R-:W-:-:S05]  /*1b350*/  IMAD.MOV.U32 R32, RZ, RZ, R7 ;  /* 0x000000ffff207224 */ /* 0x004fca00078e0007 */
[----:B------:R-:W2:Y:S01]  /*1b360*/  @P5 LDG.E.U16 R10, desc[UR6][R32.64] ;  /* 0x00000006200a5981 */ /* 0x000ea2000c1e1500 */
[----:B------:R-:W-:Y:S01]  /*1b370*/  ISETP.GT.AND P2, PT, R34, 0x5f, PT ;  /* 0x0000005f2200780c */ /* 0x000fe20003f44270 */
[----:B0-----:R-:W-:Y:S01]  /*1b380*/  IMAD.MOV.U32 R30, RZ, RZ, R6 ;  /* 0x000000ffff1e7224 */ /* 0x001fe200078e0006 */
[----:B------:R-:W-:Y:S01]  /*1b390*/  PRMT R12, RZ, 0x7610, R12 ;  /* 0x00007610ff0c7816 */ /* 0x000fe2000000000c */
[----:B------:R-:W-:Y:S01]  /*1b3a0*/  IMAD.MOV.U32 R31, RZ, RZ, R13 ;  /* 0x000000ffff1f7224 */ /* 0x000fe200078e000d */
[----:B----4-:R-:W-:Y:S01]  /*1b3b0*/  STL [R1+0xf90], R16 ;  /* 0x000f901001007387 */ /* 0x010fe20000100800 */
[----:B------:R-:W-:-:S03]  /*1b3c0*/  PRMT R18, RZ, 0x7610, R18 ;  /* 0x00007610ff127816 */ /* 0x000fc60000000012 */
[----:B------:R0:W3:Y:S01]  /*1b3d0*/  @P5 LDG.E.U16 R12, desc[UR6][R30.64] ;  /* 0x000000061e0c5981 */ /* 0x0000e2000c1e1500 */
[----:B------:R-:W-:-:S03]  /*1b3e0*/  PRMT R19, RZ, 0x7610, R19 ;  /* 0x00007610ff137816 */ /* 0x000fc60000000013 */
[----:B------:R-:W-:Y:S04]  /*1b3f0*/  STL [R1+0xf94], R17 ;  /* 0x000f941101007387 */ /* 0x000fe80000100800 */
[----:B------:R-:W4:Y:S04]  /*1b400*/  LDL.LU R6, [R1+0xe30] ;  /* 0x000e300001067983 */ /* 0x000f280000300800 */
[----:B------:R-:W4:Y:S04]  /*1b410*/  LDL.LU R7, [R1+0xe28] ;  /* 0x000e280001077983 */ /* 0x000f280000300800 */
[----:B------:R0:W-:Y:S04]  /*1b420*/  STL.64 [R1+0x140], R30 ;  /* 0x0001401e01007387 */ /* 0x0001e80000100a00 */
[----:B------:R1:W-:Y:S04]  /*1b430*/  STL.64 [R1+0x148], R32 ;  /* 0x0001482001007387 */ /* 0x0003e80000100a00 */
[----:B------:R-:W4:Y:S01]  /*1b440*/  LDL.LU R11, [R1+0xe2c] ;  /* 0x000e2c00010b7983 */ /* 0x000f220000300800 */
[----:B0-----:R-:W-:-:S02]  /*1b450*/  IMAD.MOV.U32 R30, RZ, RZ, R8 ;  /* 0x000000ffff1e7224 */ /* 0x001fc400078e0008 */
[----:B------:R-:W-:Y:S02]  /*1b460*/  IMAD.MOV.U32 R31, RZ, RZ, R9 ;  /* 0x000000ffff1f7224 */ /* 0x000fe400078e0009 */
[----:B-1----:R-:W-:Y:S02]  /*1b470*/  IMAD.MOV.U32 R32, RZ, RZ, R4 ;  /* 0x000000ffff207224 */ /* 0x002fe400078e0004 */
[----:B------:R-:W-:Y:S01]  /*1b480*/  IMAD.MOV.U32 R33, RZ, RZ, R5 ;  /* 0x000000ffff217224 */ /* 0x000fe200078e0005 */
[----:B------:R4:W4:Y:S04]  /*1b490*/  @P2 LDG.E.U16 R19, desc[UR6][R30.64] ;  /* 0x000000061e132981 */ /* 0x000928000c1e1500 */
[----:B------:R-:W4:Y:S04]  /*1b4a0*/  @P2 LDG.E.U16 R18, desc[UR6][R32.64] ;  /* 0x0000000620122981 */ /* 0x000f28000c1e1500 */
[----:B--2---:R0:W-:Y:S04]  /*1b4b0*/  STL [R1+0x7ac], R10 ;  /* 0x0007ac0a01007387 */ /* 0x0041e80000100800 */
[----:B0-----:R-:W2:Y:S04]  /*1b4c0*/  LDL.LU R10, [R1+0xe34] ;  /* 0x000e3400010a7983 */ /* 0x001ea80000300800 */
[----:B------:R-:W-:Y:S01]  /*1b4d0*/  STL [R1+0x7b8], R29 ;  /* 0x0007b81d01007387 */ /* 0x000fe20000100800 */
[----:B------:R-:W-:-:S03]  /*1b4e0*/  ISETP.GT.AND P5, PT, R34, 0x66, PT ;  /* 0x000000662200780c */ /* 0x000fc60003fa4270 */
[----:B------:R-:W2:Y:S04]  /*1b4f0*/  LDL.LU R13, [R1+0xe40] ;  /* 0x000e4000010d7983 */ /* 0x000ea80000300800 */
[----:B---3--:R0:W-:Y:S01]  /*1b500*/  STL [R1+0x7a8], R12 ;  /* 0x0007a80c01007387 */ /* 0x0081e20000100800 */
[----:B------:R-:W-:-:S03]  /*1b510*/  PRMT R28, RZ, 0x7610, R28 ;  /* 0x00007610ff1c7816 */ /* 0x000fc6000000001c */
[----:B0-----:R-:W3:Y:S04]  /*1b520*/  LDL.LU R12, [R1+0xe4c] ;  /* 0x000e4c00010c7983 */ /* 0x001ee80000300800 */
[----:B------:R0:W-:Y:S04]  /*1b530*/  STL.64 [R1+0x130], R30 ;  /* 0x0001301e01007387 */ /* 0x0001e80000100a00 */
[----:B------:R-:W3:Y:S04]  /*1b540*/  LDL.LU R5, [R1+0xe44] ;  /* 0x000e440001057983 */ /* 0x000ee80000300800 */
[----:B------:R-:W3:Y:S04]  /*1b550*/  LDL.LU R4, [R1+0xe50] ;  /* 0x000e500001047983 */ /* 0x000ee80000300800 */
[----:B------:R-:W-:Y:S04]  /*1b560*/  STL.64 [R1+0x138], R32 ;  /* 0x0001382001007387 */ /* 0x000fe80000100a00 */
[----:B------:R-:W3:Y:S04]  /*1b570*/  LDL.LU R8, [R1+0xe60] ;  /* 0x000e600001087983 */ /* 0x000ee80000300800 */
[----:B----4-:R-:W-:Y:S01]  /*1b580*/  STL [R1+0xf98], R18 ;  /* 0x000f981201007387 */ /* 0x010fe20000100800 */
[----:B0-----:R-:W-:-:S03]  /*1b590*/  IMAD.MOV.U32 R31, RZ, RZ, R11 ;  /* 0x000000ffff1f7224 */ /* 0x001fc600078e000b */
[----:B------:R0:W-:Y:S04]  /*1b5a0*/  STL [R1+0xf9c], R19 ;  /* 0x000f9c1301007387 */ /* 0x0001e80000100800 */
[----:B------:R-:W4:Y:S04]  /*1b5b0*/  LDL.LU R9, [R1+0xe54] ;  /* 0x000e540001097983 */ /* 0x000f280000300800 */
[----:B------:R-:W4:Y:S01]  /*1b5c0*/  LDL.LU R11, [R1+0xe58] ;  /* 0x000e5800010b7983 */ /* 0x000f220000300800 */
[----:B0-----:R-:W-:-:S06]  /*1b5d0*/  PRMT R19, RZ, 0x7610, R19 ;  /* 0x00007610ff137816 */ /* 0x001fcc0000000013 */
[----:B------:R-:W4:Y:S01]  /*1b5e0*/  @P5 LDG.E.U16 R19, desc[UR6][R6.64] ;  /* 0x0000000606135981 */ /* 0x000f22000c1e1500 */
[----:B--2---:R-:W-:-:S05]  /*1b5f0*/  IMAD.MOV.U32 R30, RZ, RZ, R10 ;  /* 0x000000ffff1e7224 */ /* 0x004fca00078e000a */
[----:B------:R-:W2:Y:S04]  /*1b600*/  @P5 LDG.E.U16 R28, desc[UR6][R30.64] ;  /* 0x000000061e1c5981 */ /* 0x000ea8000c1e1500 */
[----:B------:R0:W-:Y:S04]  /*1b610*/  STL.64 [R1+0xc0], R6 ;  /* 0x0000c00601007387 */ /* 0x0001e80000100a00 */
[----:B------:R-:W2:Y:S01]  /*1b620*/  LDL.LU R10, [R1+0xe64] ;  /* 0x000e6400010a7983 */ /* 0x000ea20000300800 */
[----:B------:R-:W-:-:S03]  /*1b630*/  ISETP.GT.AND P2, PT, R34, 0x67, PT ;  /* 0x000000672200780c */ /* 0x000fc60003f44270 */
[----:B------:R-:W-:Y:S01]  /*1b640*/  STL.64 [R1+0xc8], R30 ;  /* 0x0000c81e01007387 */ /* 0x000fe20000100a00 */
[----:B------:R-:W-:-:S03]  /*1b650*/  PRMT R20, RZ, 0x7610, R20 ;  /* 0x00007610ff147816 */ /* 0x000fc60000000014 */
[----:B0-----:R-:W2:Y:S01]  /*1b660*/  LDL.LU R7, [R1+0xe68] ;  /* 0x000e680001077983 */ /* 0x001ea20000300800 */
[----:B------:R-:W-:-:S03]  /*1b670*/  PRMT R21, RZ, 0x7610, R21 ;  /* 0x00007610ff157816 */ /* 0x000fc60000000015 */
[----:B------:R-:W2:Y:S04]  /*1b680*/  LDL.LU R6, [R1+0xe70] ;  /* 0x000e700001067983 */ /* 0x000ea80000300800 */
[----:B---3--:R-:W3:Y:S01]  /*1b690*/  @P2 LDG.E.U16 R21, desc[UR6][R12.64] ;  /* 0x000000060c152981 */ /* 0x008ee2000c1e1500 */
[----:B------:R-:W-:-:S03]  /*1b6a0*/  IMAD.MOV.U32 R29, RZ, RZ, R5 ;  /* 0x000000ffff1d7224 */ /* 0x000fc600078e0005 */
[----:B----4-:R-:W-:Y:S04]  /*1b6b0*/  STL [R1+0xfa0], R19 ;  /* 0x000fa01301007387 */ /* 0x010fe80000100800 */
[----:B--2---:R0:W-:Y:S01]  /*1b6c0*/  STL [R1+0x79c], R28 ;  /* 0x00079c1c01007387 */ /* 0x0041e20000100800 */
[----:B------:R-:W-:Y:S02]  /*1b6d0*/  ISETP.GT.AND P5, PT, R34, 0x6e, PT ;  /* 0x0000006e2200780c */ /* 0x000fe40003fa4270 */
[----:B------:R-:W-:Y:S01]  /*1b6e0*/  PRMT R18, RZ, 0x7610, R18 ;  /* 0x00007610ff127816 */ /* 0x000fe20000000012 */
[----:B------:R-:W2:Y:S01]  /*1b6f0*/  LDL.LU R5, [R1+0xe6c] ;  /* 0x000e6c0001057983 */ /* 0x000ea20000300800 */
[----:B0-----:R-:W-:-:S03]  /*1b700*/  IMAD.MOV.U32 R28, RZ, RZ, R4 ;  /* 0x000000ffff1c7224 */ /* 0x001fc600078e0004 */
[----:B------:R-:W4:Y:S04]  /*1b710*/  LDL.LU R4, [R1+0xe74] ;  /* 0x000e740001047983 */ /* 0x000f280000300800 */
[----:B------:R-:W2:Y:S04]  /*1b720*/  @P2 LDG.E.U16 R20, desc[UR6][R28.64] ;  /* 0x000000061c142981 */ /* 0x000ea8000c1e1500 */
[----:B------:R-:W3:Y:S04]  /*1b730*/  @P5 LDG.E.U16 R18, desc[UR6][R10.64] ;  /* 0x000000060a125981 */ /* 0x000ee8000c1e1500 */
[----:B------:R-:W-:Y:S04]  /*1b740*/  STL.64 [R1+0xb0], R12 ;  /* 0x0000b00c01007387 */ /* 0x000fe80000100a00 */
[----:B------:R0:W-:Y:S01]  /*1b750*/  STL.64 [R1+0xb8], R28 ;  /* 0x0000b81c01007387 */ /* 0x0001e20000100a00 */
[----:B------:R-:W-:Y:S01]  /*1b760*/  PRMT R17, RZ, 0x7610, R17 ;  /* 0x00007610ff117816 */ /* 0x000fe20000000011 */
[----:B------:R-:W-:-:S02]  /*1b770*/  IMAD.MOV.U32 R32, RZ, RZ, R6 ;  /* 0x000000ffff207224 */ /* 0x000fc400078e0006 */
[----:B------:R-:W-:-:S03]  /*1b780*/  IMAD.MOV.U32 R33, RZ, RZ, R7 ;  /* 0x000000ffff217224 */ /* 0x000fc600078e0007 */
[----:B------:R-:W4:Y:S04]  /*1b790*/  @P5 LDG.E.U16 R17, desc[UR6][R8.64] ;  /* 0x0000000608115981 */ /* 0x000f28000c1e1500 */
[----:B--2---:R-:W-:Y:S04]  /*1b7a0*/  STL [R1+0xfa4], R20 ;  /* 0x000fa41401007387 */ /* 0x004fe80000100800 */
[----:B---3--:R1:W-:Y:S04]  /*1b7b0*/  STL [R1+0xfa8], R21 ;  /* 0x000fa81501007387 */ /* 0x0083e80000100800 */
[----:B------:R-:W2:Y:S04]  /*1b7c0*/  LDL.LU R30, [R1+0xe78] ;  /* 0x000e7800011e7983 */ /* 0x000ea80000300800 */
[----:B0-----:R-:W3:Y:S04]  /*1b7d0*/  LDL.LU R29, [R1+0xe80] ;  /* 0x000e8000011d7983 */ /* 0x001ee80000300800 */
[----:B------:R-:W-:Y:S04]  /*1b7e0*/  STL.64 [R1+0x40], R8 ;  /* 0x0000400801007387 */ /* 0x000fe80000100a00 */
[----:B------:R-:W3:Y:S04]  /*1b7f0*/  LDL.LU R28, [R1+0xe7c] ;  /* 0x000e7c00011c7983 */ /* 0x000ee80000300800 */
[----:B-1----:R-:W3:Y:S04]  /*1b800*/  LDL.LU R21, [R1+0xe84] ;  /* 0x000e840001157983 */ /* 0x002ee80000300800 */
[----:B------:R0:W-:Y:S04]  /*1b810*/  STL.64 [R1+0x48], R10 ;  /* 0x0000480a01007387 */ /* 0x0001e80000100a00 */
[----:B------:R-:W3:Y:S04]  /*1b820*/  LDL.LU R20, [R1+0xe88] ;  /* 0x000e880001147983 */ /* 0x000ee80000300800 */
[----:B------:R-:W3:Y:S01]  /*1b830*/  LDL.LU R19, [R1+0xe90] ;  /* 0x000e900001137983 */ /* 0x000ee20000300800 */
[----:B----4-:R-:W-:-:S03]  /*1b840*/  IMAD.MOV.U32 R36, RZ, RZ, R4 ;  /* 0x000000ffff247224 */ /* 0x010fc600078e0004 */
[----:B------:R-:W4:Y:S01]  /*1b850*/  LDL.LU R13, [R1+0xe8c] ;  /* 0x000e8c00010d7983 */ /* 0x000f220000300800 */
[----:B------:R-:W-:-:S03]  /*1b860*/  IMAD.MOV.U32 R37, RZ, RZ, R5 ;  /* 0x000000ffff257224 */ /* 0x000fc600078e0005 */
[----:B------:R-:W4:Y:S04]  /*1b870*/  LDL.LU R12, [R1+0xe94] ;  /* 0x000e9400010c7983 */ /* 0x000f280000300800 */
[----:B------:R1:W-:Y:S04]  /*1b880*/  STL [R1+0xfac], R18 ;  /* 0x000fac1201007387 */ /* 0x0003e80000100800 */
[----:B0-----:R-:W4:Y:S04]  /*1b890*/  LDL.LU R11, [R1+0xe98] ;  /* 0x000e9800010b7983 */ /* 0x001f280000300800 */
[----:B------:R-:W4:Y:S04]  /*1b8a0*/  LDL.LU R10, [R1+0xea8] ;  /* 0x000ea800010a7983 */ /* 0x000f280000300800 */
[----:B------:R0:W-:Y:S04]  /*1b8b0*/  STL.64 [R1+0x30], R32 ;  /* 0x0000302001007387 */ /* 0x0001e80000100a00 */
[----:B------:R-:W4:Y:S04]  /*1b8c0*/  LDL.LU R9, [R1+0xe9c] ;  /* 0x000e9c0001097983 */ /* 0x000f280000300800 */
[----:B------:R-:W4:Y:S04]  /*1b8d0*/  LDL.LU R8, [R1+0xeac] ;  /* 0x000eac0001087983 */ /* 0x000f280000300800 */
[----:B------:R0:W-:Y:S04]  /*1b8e0*/  STL.64 [R1+0x38], R36 ;  /* 0x0000382401007387 */ /* 0x0001e80000100a00 */
[----:B------:R-:W4:Y:S04]  /*1b8f0*/  LDL.LU R7, [R1+0xea0] ;  /* 0x000ea00001077983 */ /* 0x000f280000300800 */
[----:B------:R-:W4:Y:S04]  /*1b900*/  LDL.LU R6, [R1+0xeb0] ;  /* 0x000eb00001067983 */ /* 0x000f280000300800 */
[----:B------:R-:W4:Y:S04]  /*1b910*/  LDL.LU R5, [R1+0xea4] ;  /* 0x000ea40001057983 */ /* 0x000f280000300800 */
[----:B------:R-:W4:Y:S01]  /*1b920*/  LDL.LU R4, [R1+0xeb4] ;  /* 0x000eb40001047983 */ /* 0x000f220000300800 */
[----:B------:R-:W-:-:S03]  /*1b930*/  ISETP.GT.AND P2, PT, R34, 0x6f, PT ;  /* 0x0000006f2200780c */ /* 0x000fc60003f44270 */
[----:B-1----:R-:W4:Y:S01]  /*1b940*/  LDL.LU R18, [R1+0xadc] ;  /* 0x000adc0001127983 */ /* 0x002f220000300800 */
[----:B------:R-:W-:-:S09]  /*1b950*/  PRMT R23, RZ, 0x7610, R23 ;  /* 0x00007610ff177816 */ /* 0x000fd20000000017 */
[----:B------:R-:W4:Y:S01]  /*1b960*/  @P2 LDG.E.U16 R23, desc[UR6][R32.64] ;  /* 0x0000000620172981 */ /* 0x000f22000c1e1500 */
[----:B--2---:R-:W-:Y:S02]  /*1b970*/  IMAD.MOV.U32 R47, RZ, RZ, R30 ;  /* 0x000000ffff2f7224 */ /* 0x004fe400078e001e */
[----:B---3--:R-:W-:Y:S02]  /*1b980*/  IMAD.MOV.U32 R44, RZ, RZ, R21 ;  /* 0x000000ffff2c7224 */ /* 0x008fe400078e0015 */
[----:B------:R-:W2:Y:S01]  /*1b990*/  LDL.LU R21, [R1+0xad8] ;  /* 0x000ad80001157983 */ /* 0x000ea20000300800 */
[----:B------:R-:W-:-:S03]  /*1b9a0*/  IMAD.MOV.U32 R51, RZ, RZ, R20 ;  /* 0x000000ffff337224 */ /* 0x000fc600078e0014 */
[----:B------:R-:W3:Y:S01]  /*1b9b0*/  LDL.LU R20, [R1+0xaa4] ;  /* 0x000aa40001147983 */ /* 0x000ee20000300800 */
[----:B------:R-:W-:-:S03]  /*1b9c0*/  IMAD.MOV.U32 R50, RZ, RZ, R19 ;  /* 0x000000ffff327224 */ /* 0x000fc600078e0013 */
        /* <DEDUP_REMOVED lines=8> */
[----:B0-----:R-:W2:Y:S01]  /*1ba50*/  LDL.LU R33, [R1+0x9d0] ;  /* 0x0009d00001217983 */ /* 0x001ea20000300800 */
[----:B------:R-:W-:-:S02]  /*1ba60*/  PRMT R22, RZ, 0x7610, R22 ;  /* 0x00007610ff167816 */ /* 0x000fc40000000016 */
[----:B------:R-:W-:-:S04]  /*1ba70*/  ISETP.GT.AND P5, PT, R34, 0x76, PT ;  /* 0x000000762200780c */ /* 0x000fc80003fa4270 */
[----:B------:R-:W3:Y:S01]  /*1ba80*/  @P2 LDG.E.U16 R22, desc[UR6][R36.64] ;  /* 0x0000000624162981 */ /* 0x000ee2000c1e1500 */
[----:B------:R-:W-:Y:S01]  /*1ba90*/  ISETP.GT.AND P2, PT, R34, 0x77, PT ;  /* 0x000000772200780c */ /* 0x000fe20003f44270 */
[----:B------:R-:W-:Y:S01]  /*1baa0*/  IMAD.MOV.U32 R46, RZ, RZ, R29 ;  /* 0x000000ffff2e7224 */ /* 0x000fe200078e001d */
[----:B------:R-:W-:Y:S01]  /*1bab0*/  PRMT R16, RZ, 0x7610, R16 ;  /* 0x00007610ff107816 */ /* 0x000fe20000000010 */
[----:B------:R-:W-:Y:S01]  /*1bac0*/  IMAD.MOV.U32 R45, RZ, RZ, R28 ;  /* 0x000000ffff2d7224 */ /* 0x000fe200078e001c */
[----:B------:R-:W-:Y:S01]  /*1bad0*/  PRMT R15, RZ, 0x7610, R15 ;  /* 0x00007610ff0f7816 */ /* 0x000fe2000000000f */
[----:B----4-:R-:W-:Y:S01]  /*1bae0*/  IMAD.MOV.U32 R48, RZ, RZ, R12 ;  /* 0x000000ffff307224 */ /* 0x010fe200078e000c */
[----:B------:R-:W-:Y:S01]  /*1baf0*/  PRMT R24, RZ, 0x7610, R24 ;  /* 0x00007610ff187816 */ /* 0x000fe20000000018 */
[----:B------:R-:W-:Y:S01]  /*1bb00*/  IMAD.MOV.U32 R49, RZ, RZ, R13 ;  /* 0x000000ffff317224 */ /* 0x000fe200078e000d */
[----:B------:R-:W-:Y:S01]  /*1bb10*/  PRMT R25, RZ, 0x7610, R25 ;  /* 0x00007610ff197816 */ /* 0x000fe20000000019 */
[----:B------:R-:W4:Y:S01]  /*1bb20*/  @P5 LDG.E.U16 R16, desc[UR6][R44.64] ;  /* 0x000000062c105981 */ /* 0x000f22000c1e1500 */
[----:B------:R-:W-:-:S03]  /*1bb30*/  IMAD.MOV.U32 R53, RZ, RZ, R5 ;  /* 0x000000ffff357224 */ /* 0x000fc600078e0005 */
[----:B------:R-:W3:Y:S01]  /*1bb40*/  @P5 LDG.E.U16 R15, desc[UR6][R46.64] ;  /* 0x000000062e0f5981 */ /* 0x000ee2000c1e1500 */
[----:B------:R-:W-:Y:S01]  /*1bb50*/  ISETP.GT.AND P5, PT, R34, 0x7e, PT ;  /* 0x0000007e2200780c */ /* 0x000fe20003fa4270 */
[----:B------:R-:W-:Y:S02]  /*1bb60*/  IMAD.MOV.U32 R52, RZ, RZ, R4 ;  /* 0x000000ffff347224 */ /* 0x000fe400078e0004 */
[----:B------:R-:W4:Y:S01]  /*1bb70*/  @P2 LDG.E.U16 R24, desc[UR6][R48.64] ;  /* 0x0000000630182981 */ /* 0x000f22000c1e1500 */
[----:B------:R-:W-:-:S03]  /*1bb80*/  IMAD.MOV.U32 R55, RZ, RZ, R7 ;  /* 0x000000ffff377224 */ /* 0x000fc600078e0007 */
[----:B------:R-:W4:Y:S01]  /*1bb90*/  @P2 LDG.E.U16 R25, desc[UR6][R50.64] ;  /* 0x0000000632192981 */ /* 0x000f22000c1e1500 */
[----:B------:R-:W-:-:S03]  /*1bba0*/  ISETP.GT.AND P2, PT, R34, 0x7f, PT ;  /* 0x0000007f2200780c */ /* 0x000fc60003f44270 */
[----:B------:R-:W4:Y:S01]  /*1bbb0*/  LDL.LU R37, [R1+0x964] ;  /* 0x0009640001257983 */ /* 0x000f220000300800 */
[----:B------:R-:W-:-:S03]  /*1bbc0*/  IMAD.MOV.U32 R54, RZ, RZ, R6 ;  /* 0x000000ffff367224 */ /* 0x000fc600078e0006 */
[----:B------:R-:W4:Y:S01]  /*1bbd0*/  LDL.LU R36, [R1+0x960] ;  /* 0x0009600001247983 */ /* 0x000f220000300800 */
[----:B------:R-:W-:-:S03]  /*1bbe0*/  IMAD.MOV.U32 R56, RZ, RZ, R8 ;  /* 0x000000ffff387224 */ /* 0x000fc600078e0008 */
[----:B------:R-:W4:Y:S04]  /*1bbf0*/  LDL.LU R5, [R1+0x934] ;  /* 0x0009340001057983 */ /* 0x000f280000300800 */
[----:B------:R-:W4:Y:S01]  /*1bc00*/  LDL.LU R4, [R1+0x930] ;  /* 0x0009300001047983 */ /* 0x000f220000300800 */
[----:B------:R-:W-:-:S03]  /*1bc10*/  IMAD.MOV.U32 R57, RZ, RZ, R9 ;  /* 0x000000ffff397224 */ /* 0x000fc600078e0009 */
[----:B------:R-:W4:Y:S01]  /*1bc20*/  LDL.LU R7, [R1+0x904] ;  /* 0x0009040001077983 */ /* 0x000f220000300800 */
[----:B------:R-:W-:-:S03]  /*1bc30*/  IMAD.MOV.U32 R59, RZ, RZ, R11 ;  /* 0x000000ffff3b7224 */ /* 0x000fc600078e000b */
[----:B------:R-:W4:Y:S01]  /*1bc40*/  LDL.LU R6, [R1+0x900] ;  /* 0x0009000001067983 */ /* 0x000f220000300800 */
[----:B------:R-:W-:-:S03]  /*1bc50*/  PRMT R14, RZ, 0x7610, R14 ;  /* 0x00007610ff0e7816 */ /* 0x000fc6000000000e */
[----:B------:R-:W4:Y:S01]  /*1bc60*/  LDL.LU R8, [R1+0x8d4] ;  /* 0x0008d40001087983 */ /* 0x000f220000300800 */
[----:B------:R-:W-:Y:S01]  /*1bc70*/  PRMT R43, RZ, 0x7610, R43 ;  /* 0x00007610ff2b7816 */ /* 0x000fe2000000002b */
[----:B------:R-:W-:Y:S01]  /*1bc80*/  IMAD.MOV.U32 R58, RZ, RZ, R10 ;  /* 0x000000ffff3a7224 */ /* 0x000fe200078e000a */
[----:B------:R-:W-:Y:S01]  /*1bc90*/  PRMT R26, RZ, 0x7610, R26 ;  /* 0x00007610ff1a7816 */ /* 0x000fe2000000001a */
[----:B------:R-:W4:Y:S01]  /*1bca0*/  LDL.LU R61, [R1+0x8d0] ;  /* 0x0008d000013d7983 */ /* 0x000f220000300800 */
[----:B------:R-:W-:-:S03]  /*1bcb0*/  PRMT R27, RZ, 0x7610, R27 ;  /* 0x00007610ff1b7816 */ /* 0x000fc6000000001b */
[----:B------:R-:W4:Y:S04]  /*1bcc0*/  LDL.LU R9, [R1+0x8a4] ;  /* 0x0008a40001097983 */ /* 0x000f280000300800 */
[----:B------:R-:W4:Y:S04]  /*1bcd0*/  LDL.LU R11, [R1+0x8a0] ;  /* 0x0008a000010b7983 */ /* 0x000f280000300800 */
[----:B------:R-:W4:Y:S04]  /*1bce0*/  LDL.LU R10, [R1+0x874] ;  /* 0x00087400010a7983 */ /* 0x000f280000300800 */
[----:B------:R-:W4:Y:S04]  /*1bcf0*/  LDL.LU R29, [R1+0x870] ;  /* 0x00087000011d7983 */ /* 0x000f280000300800 */
[----:B------:R-:W4:Y:S04]  /*1bd00*/  LDL.LU R13, [R1+0x844] ;  /* 0x00084400010d7983 */ /* 0x000f280000300800 */
[----:B------:R-:W4:Y:S04]  /*1bd10*/  LDL.LU R12, [R1+0x840] ;  /* 0x00084000010c7983 */ /* 0x000f280000300800 */
[----:B------:R-:W4:Y:S04]  /*1bd20*/  LDL.LU R31, [R1+0x824] ;  /* 0x00082400011f7983 */ /* 0x000f280000300800 */
[----:B------:R-:W4:Y:S04]  /*1bd30*/  @P5 LDG.E.U16 R14, desc[UR6][R52.64] ;  /* 0x00000006340e5981 */ /* 0x000f28000c1e1500 */
[----:B------:R-:W4:Y:S04]  /*1bd40*/  @P5 LDG.E.U16 R43, desc[UR6][R54.64] ;  /* 0x00000006362b5981 */ /* 0x000f28000c1e1500 */
[----:B------:R-:W4:Y:S04]  /*1bd50*/  @P2 LDG.E.U16 R26, desc[UR6][R56.64] ;  /* 0x00000006381a2981 */ /* 0x000f28000c1e1500 */
[----:B------:R-:W4:Y:S01]  /*1bd60*/  @P2 LDG.E.U16 R27, desc[UR6][R58.64] ;  /* 0x000000063a1b2981 */ /* 0x000f22000c1e1500 */
[----:B------:R-:W-:Y:S06]  /*1bd70*/  BAR.SYNC.DEFER_BLOCKING 0x0 ;  /* 0x0000000000007b1d */ /* 0x000fec0000010000 */
[----:B------:R-:W4:Y:S04]  /*1bd80*/  LDL.LU R28, [R1+0x820] ;  /* 0x00082000011c7983 */ /* 0x000f280000300800 */
[----:B------:R-:W4:Y:S04]  /*1bd90*/  LDL.LU R32, [R1+0x804] ;  /* 0x0008040001207983 */ /* 0x000f280000300800 */
[----:B--2---:R0:W-:Y:S04]  /*1bda0*/  STS.U16 [R0+UR76+0x31400], R33 ;  /* 0x0314002100007988 */ /* 0x0041e8000800044c */
[----:B0-----:R-:W2:Y:S04]  /*1bdb0*/  LDL.LU R33, [R1+0x800] ;  /* 0x0008000001217983 */ /* 0x001ea80000300800 */
[----:B------:R-:W-:Y:S04]  /*1bdc0*/  STS.U16 [R0+UR76+0x20000], R18 ;  /* 0x0200001200007988 */ /* 0x000fe8000800044c */
[----:B------:R-:W-:Y:S04]  /*1bdd0*/  STS.U16 [R0+UR76+0x30000], R21 ;  /* 0x0300001500007988 */ /* 0x000fe8000800044c */
[----:B---3--:R-:W-:Y:S04]  /*1bde0*/  STS.U16 [R0+UR76+0x20400], R20 ;  /* 0x0204001400007988 */ /* 0x008fe8000800044c */
        /* <DEDUP_REMOVED lines=8> */
[----:B----4-:R-:W-:Y:S04]  /*1be70*/  STS.U16 [R0+UR76+0x21800], R37 ;  /* 0x0218002500007988 */ /* 0x010fe8000800044c */
[----:B------:R-:W-:Y:S04]  /*1be80*/  STS.U16 [R0+UR76+0x31800], R36 ;  /* 0x0318002400007988 */ /* 0x000fe8000800044c */
[----:B------:R-:W-:Y:S04]  /*1be90*/  STS.U16 [R0+UR76+0x21c00], R5 ;  /* 0x021c000500007988 */ /* 0x000fe8000800044c */
[----:B------:R-:W-:Y:S04]  /*1bea0*/  STS.U16 [R0+UR76+0x31c00], R4 ;  /* 0x031c000400007988 */ /* 0x000fe8000800044c */
[----:B------:R0:W-:Y:S04]  /*1beb0*/  STS.U16 [R0+UR76+0x23400], R31 ;  /* 0x0234001f00007988 */ /* 0x0001e8000800044c */
[----:B0-----:R-:W3:Y:S04]  /*1bec0*/  LDL.LU R31, [R1+0x7e4] ;  /* 0x0007e400011f7983 */ /* 0x001ee80000300800 */
        /* <DEDUP_REMOVED lines=12> */
[----:B------:R-:W4:Y:S04]  /*1bf90*/  LDL.LU R30, [R1+0x9c8] ;  /* 0x0009c800011e7983 */ /* 0x000f280000300800 */
[----:B------:R-:W4:Y:S04]  /*1bfa0*/  LDL.LU R37, [R1+0x9c0] ;  /* 0x0009c00001257983 */ /* 0x000f280000300800 */
[----:B------:R-:W4:Y:S04]  /*1bfb0*/  LDL.LU R36, [R1+0x95c] ;  /* 0x00095c0001247983 */ /* 0x000f280000300800 */
[----:B------:R-:W4:Y:S04]  /*1bfc0*/  LDL.LU R5, [R1+0x958] ;  /* 0x0009580001057983 */ /* 0x000f280000300800 */
[----:B------:R0:W-:Y:S04]  /*1bfd0*/  STS.U16 [R0+UR76+0x22000], R7 ;  /* 0x0220000700007988 */ /* 0x0001e8000800044c */
[----:B------:R-:W4:Y:S04]  /*1bfe0*/  LDL.LU R4, [R1+0x92c] ;  /* 0x00092c0001047983 */ /* 0x000f280000300800 */
[----:B------:R1:W-:Y:S04]  /*1bff0*/  STS.U16 [R0+UR76+0x32000], R6 ;  /* 0x0320000600007988 */ /* 0x0003e8000800044c */
[----:B0-----:R-:W4:Y:S04]  /*1c000*/  LDL.LU R7, [R1+0x928] ;  /* 0x0009280001077983 */ /* 0x001f280000300800 */
[----:B------:R0:W-:Y:S04]  /*1c010*/  STS.U16 [R0+UR76+0x22400], R8 ;  /* 0x0224000800007988 */ /* 0x0001e8000800044c */
[----:B-1----:R-:W4:Y:S04]  /*1c020*/  LDL.LU R6, [R1+0x8fc] ;  /* 0x0008fc0001067983 */ /* 0x002f280000300800 */
        /* <DEDUP_REMOVED lines=12> */
[----:B0-----:R-:W4:Y:S04]  /*1c0f0*/  LDL.LU R13, [R1+0x868] ;  /* 0x00086800010d7983 */ /* 0x001f280000300800 */
[----:B--2---:R0:W-:Y:S04]  /*1c100*/  STS.U16 [R0+UR76+0x33800], R33 ;  /* 0x0338002100007988 */ /* 0x0041e8000800044c */
[----:B0-----:R-:W2:Y:S01]  /*1c110*/  LDL.LU R33, [R1+0x83c] ;  /* 0x00083c0001217983 */ /* 0x001ea20000300800 */
[----:B------:R-:W-:-:S03]  /*1c120*/  LOP3.LUT R34, R0, 0x10, RZ, 0x3c, !PT ;  /* 0x0000001000227812 */ /* 0x000fc600078e3cff */
[----:B------:R0:W-:Y:S04]  /*1c130*/  STS.U16 [R0+UR76+0x33000], R12 ;  /* 0x0330000c00007988 */ /* 0x0001e8000800044c */
[----:B------:R1:W-:Y:S04]  /*1c140*/  STS.U16 [R0+UR76+0x33400], R28 ;  /* 0x0334001c00007988 */ /* 0x0003e8000800044c */
[----:B0-----:R-:W2:Y:S04]  /*1c150*/  LDL.LU R12, [R1+0x838] ;  /* 0x00083800010c7983 */ /* 0x001ea80000300800 */
[----:B-1----:R-:W2:Y:S04]  /*1c160*/  LDL.LU R28, [R1+0x81c] ;  /* 0x00081c00011c7983 */ /* 0x002ea80000300800 */
[----:B---3--:R0:W-:Y:S04]  /*1c170*/  STS.U16 [R0+UR76+0x23c00], R31 ;  /* 0x023c001f00007988 */ /* 0x0081e8000800044c */
[----:B----4-:R-:W-:Y:S04]  /*1c180*/  STS.U16 [R0+UR76+0x33c00], R18 ;  /* 0x033c001200007988 */ /* 0x010fe8000800044c */
        /* <DEDUP_REMOVED lines=9> */
[----:B------:R-:W-:Y:S04]  /*1c220*/  STS.U16 [R34+UR76+0x21080], R38 ;  /* 0x0210802622007988 */ /* 0x000fe8000800044c */
        /* <DEDUP_REMOVED lines=41> */
[----:B------:R0:W-:Y:S04]  /*1c4c0*/  STS.U16 [R34+UR76+0x33080], R12 ;  /* 0x0330800c22007988 */ /* 0x0001e8000800044c */
[----:B------:R1:W-:Y:S04]  /*1c4d0*/  STS.U16 [R34+UR76+0x23480], R28 ;  /* 0x0234801c22007988 */ /* 0x0003e8000800044c */
[----:B0-----:R-:W2:Y:S04]  /*1c4e0*/  LDL.LU R12, [R1+0x890] ;  /* 0x00089000010c7983 */ /* 0x001ea80000300800 */
[----:B---3--:R0:W-:Y:S04]  /*1c4f0*/  STS.U16 [R34+UR76+0x33480], R31 ;  /* 0x0334801f22007988 */ /* 0x0081e8000800044c */
[----:B-1----:R-:W3:Y:S04]  /*1c500*/  LDL.LU R28, [R1+0x864] ;  /* 0x00086400011c7983 */ /* 0x002ee80000300800 */
[----:B0-----:R-:W3:Y:S04]  /*1c510*/  LDL.LU R31, [R1+0x860] ;  /* 0x00086000011f7983 */ /* 0x001ee80000300800 */
[----:B----4-:R0:W-:Y:S04]  /*1c520*/  STS.U16 [R34+UR76+0x23880], R32 ;  /* 0x0238802022007988 */ /* 0x0101e8000800044c */
[----:B0-----:R-:W4:Y:S04]  /*1c530*/  LDL.LU R32, [R1+0x834] ;  /* 0x0008340001207983 */ /* 0x001f280000300800 */
[----:B--2---:R0:W-:Y:S04]  /*1c540*/  STS.U16 [R34+UR76+0x33880], R33 ;  /* 0x0338802122007988 */ /* 0x0041e8000800044c */
[----:B0-----:R-:W2:Y:S01]  /*1c550*/  LDL.LU R33, [R1+0x830] ;  /* 0x0008300001217983 */ /* 0x001ea20000300800 */
[----:B------:R-:W-:-:S03]  /*1c560*/  LOP3.LUT R4, R0, 0x20, RZ, 0x3c, !PT ;  /* 0x0000002000047812 */ /* 0x000fc600078e3cff */
        /* <DEDUP_REMOVED lines=10> */
[----:B0-----:R-:W2:Y:S04]  /*1c610*/  LDL.LU R60, [R1+0x1018] ;  /* 0x00101800013c7983 */ /* 0x001ea80000300800 */
[----:B------:R0:W-:Y:S04]  /*1c620*/  STS.U16 [R4+UR76+0x21100], R10 ;  /* 0x0211000a04007988 */ /* 0x0001e8000800044c */
[----:B------:R1:W-:Y:S04]  /*1c630*/  STS.U16 [R4+UR76+0x31100], R11 ;  /* 0x0311000b04007988 */ /* 0x0003e8000800044c */
[----:B------:R-:W-:Y:S04]  /*1c640*/  STS.U16 [R4+UR76+0x21500], R30 ;  /* 0x0215001e04007988 */ /* 0x000fe8000800044c */
        /* <DEDUP_REMOVED lines=10> */
[----:B-1----:R-:W2:Y:S04]  /*1c6f0*/  LDL.LU R11, [R1+0x810] ;  /* 0x00081000010b7983 */ /* 0x002ea80000300800 */
[----:B------:R0:W-:Y:S04]  /*1c700*/  STS.U16 [R4+UR76+0x22900], R13 ;  /* 0x0229000d04007988 */ /* 0x0001e8000800044c */
[----:B------:R-:W-:Y:S04]  /*1c710*/  STS.U16 [R4+UR76+0x32900], R12 ;  /* 0x0329000c04007988 */ /* 0x000fe8000800044c */
[----:B0-----:R-:W2:Y:S04]  /*1c720*/  LDL.LU R13, [R1+0x7f4] ;  /* 0x0007f400010d7983 */ /* 0x001ea80000300800 */
[----:B------:R-:W2:Y:S04]  /*1c730*/  LDL.LU R30, [R1+0x7f0] ;  /* 0x0007f000011e7983 */ /* 0x000ea80000300800 */
[----:B------:R-:W2:Y:S04]  /*1c740*/  LDL.LU R5, [R1+0x7d4] ;  /* 0x0007d40001057983 */ /* 0x000ea80000300800 */
[----:B---3--:R0:W-:Y:S04]  /*1c750*/  STS.U16 [R4+UR76+0x22d00], R28 ;  /* 0x022d001c04007988 */ /* 0x0081e8000800044c */
[----:B------:R-:W3:Y:S04]  /*1c760*/  LDL.LU R29, [R1+0x7d0] ;  /* 0x0007d000011d7983 */ /* 0x000ee80000300800 */
[----:B------:R1:W-:Y:S04]  /*1c770*/  STS.U16 [R4+UR76+0x32d00], R31 ;  /* 0x032d001f04007988 */ /* 0x0003e8000800044c */
[----:B0-----:R-:W3:Y:S04]  /*1c780*/  LDL.LU R28, [R1+0xac4] ;  /* 0x000ac400011c7983 */ /* 0x001ee80000300800 */
[----:B----4-:R0:W-:Y:S04]  /*1c790*/  STS.U16 [R4+UR76+0x23100], R32 ;  /* 0x0231002004007988 */ /* 0x0101e8000800044c */
[----:B-1----:R-:W4:Y:S04]  /*1c7a0*/  LDL.LU R31, [R1+0xac0] ;  /* 0x000ac000011f7983 */ /* 0x002f280000300800 */
[----:B0-----:R-:W4:Y:S04]  /*1c7b0*/  LDL.LU R32, [R1+0xa8c] ;  /* 0x000a8c0001207983 */ /* 0x001f280000300800 */
[----:B--2---:R0:W-:Y:S04]  /*1c7c0*/  STS.U16 [R4+UR76+0x33100], R33 ;  /* 0x0331002104007988 */ /* 0x0041e8000800044c */
[----:B0-----:R-:W2:Y:S04]  /*1c7d0*/  LDL.LU R33, [R1+0xa88] ;  /* 0x000a880001217983 */ /* 0x001ea80000300800 */
[----:B------:R-:W2:Y:S04]  /*1c7e0*/  LDL.LU R34, [R1+0xa54] ;  /* 0x000a540001227983 */ /* 0x000ea80000300800 */
[----:B------:R-:W2:Y:S04]  /*1c7f0*/  LDL.LU R21, [R1+0xa50] ;  /* 0x000a500001157983 */ /* 0x000ea80000300800 */
[----:B------:R-:W2:Y:S04]  /*1c800*/  LDL.LU R20, [R1+0xa1c] ;  /* 0x000a1c0001147983 */ /* 0x000ea80000300800 */
[----:B------:R-:W2:Y:S01]  /*1c810*/  LDL.LU R12, [R1+0xa18] ;  /* 0x000a1800010c7983 */ /* 0x000ea20000300800 */
[----:B------:R-:W-:-:S03]  /*1c820*/  LOP3.LUT R18, R0, 0x30, RZ, 0x3c, !PT ;  /* 0x0000003000127812 */ /* 0x000fc600078e3cff */
[----:B------:R0:W-:Y:S04]  /*1c830*/  STS.U16 [R4+UR76+0x23500], R10 ;  /* 0x0235000a04007988 */ /* 0x0001e8000800044c */
        /* <DEDUP_REMOVED lines=12> */
[----:B------:R-:W2:Y:S04]  /*1c900*/  LDL.LU R8, [R1+0x8b8] ;  /* 0x0008b80001087983 */ /* 0x000ea80000300800 */
[----:B------:R-:W2:Y:S04]  /*1c910*/  LDL.LU R61, [R1+0x88c] ;  /* 0x00088c00013d7983 */ /* 0x000ea80000300800 */
[----:B------:R1:W-:Y:S04]  /*1c920*/  STS.U16 [R4+UR76+0x23900], R13 ;  /* 0x0239000d04007988 */ /* 0x0003e8000800044c */
[----:B------:R-:W2:Y:S04]  /*1c930*/  LDL.LU R9, [R1+0x888] ;  /* 0x0008880001097983 */ /* 0x000ea80000300800 */
[----:B------:R1:W-:Y:S04]  /*1c940*/  STS.U16 [R4+UR76+0x33900], R30 ;  /* 0x0339001e04007988 */ /* 0x0003e8000800044c */
[----:B0-----:R-:W2:Y:S04]  /*1c950*/  LDL.LU R11, [R1+0x85c] ;  /* 0x00085c00010b7983 */ /* 0x001ea80000300800 */
[----:B------:R0:W-:Y:S04]  /*1c960*/  STS.U16 [R4+UR76+0x23d00], R5 ;  /* 0x023d000504007988 */ /* 0x0001e8000800044c */
[----:B-1----:R-:W2:Y:S04]  /*1c970*/  LDL.LU R13, [R1+0x858] ;  /* 0x00085800010d7983 */ /* 0x002ea80000300800 */
[----:B---3--:R1:W-:Y:S04]  /*1c980*/  STS.U16 [R4+UR76+0x33d00], R29 ;  /* 0x033d001d04007988 */ /* 0x0083e8000800044c */
[----:B------:R-:W3:Y:S04]  /*1c990*/  LDL.LU R30, [R1+0x1014] ;  /* 0x00101400011e7983 */ /* 0x000ee80000300800 */
[----:B------:R1:W-:Y:S04]  /*1c9a0*/  STS.U16 [R18+UR76+0x20180], R28 ;  /* 0x0201801c12007988 */ /* 0x0003e8000800044c */
[----:B0-----:R-:W3:Y:S04]  /*1c9b0*/  LDL.LU R5, [R1+0x1010] ;  /* 0x0010100001057983 */ /* 0x001ee80000300800 */
[----:B----4-:R0:W-:Y:S04]  /*1c9c0*/  STS.U16 [R18+UR76+0x30180], R31 ;  /* 0x0301801f12007988 */ /* 0x0101e8000800044c */
[----:B-1----:R-:W4:Y:S04]  /*1c9d0*/  LDL.LU R4, [R1+0x100c] ;  /* 0x00100c0001047983 */ /* 0x002f280000300800 */
[----:B------:R1:W-:Y:S04]  /*1c9e0*/  STS.U16 [R18+UR76+0x20580], R32 ;  /* 0x0205802012007988 */ /* 0x0003e8000800044c */
[----:B------:R-:W3:Y:S04]  /*1c9f0*/  LDL.LU R29, [R1+0x1008] ;  /* 0x00100800011d7983 */ /* 0x000ee80000300800 */
[----:B------:R-:W3:Y:S04]  /*1ca00*/  LDL.LU R28, [R1+0x1004] ;  /* 0x00100400011c7983 */ /* 0x000ee80000300800 */
[----:B0-----:R-:W3:Y:S04]  /*1ca10*/  LDL.LU R31, [R1+0x1000] ;  /* 0x00100000011f7983 */ /* 0x001ee80000300800 */
[----:B-1----:R-:W3:Y:S04]  /*1ca20*/  LDL.LU R32, [R1+0xffc] ;  /* 0x000ffc0001207983 */ /* 0x002ee80000300800 */
[----:B--2---:R0:W-:Y:S04]  /*1ca30*/  STS.U16 [R18+UR76+0x30580], R33 ;  /* 0x0305802112007988 */ /* 0x0041e8000800044c */
[----:B------:R-:W-:Y:S04]  /*1ca40*/  STS.U16 [R18+UR76+0x20980], R34 ;  /* 0x0209802212007988 */ /* 0x000fe8000800044c */
[----:B------:R-:W-:Y:S04]  /*1ca50*/  STS.U16 [R18+UR76+0x30980], R21 ;  /* 0x0309801512007988 */ /* 0x000fe8000800044c */
[----:B------:R-:W-:Y:S04]  /*1ca60*/  STS.U16 [R18+UR76+0x20d80], R20 ;  /* 0x020d801412007988 */ /* 0x000fe8000800044c */
[----:B0-----:R-:W2:Y:S04]  /*1ca70*/  LDL.LU R33, [R1+0xff8] ;  /* 0x000ff80001217983 */ /* 0x001ea80000300800 */
[----:B------:R0:W-:Y:S04]  /*1ca80*/  STS.U16 [R18+UR76+0x30d80], R12 ;  /* 0x030d800c12007988 */ /* 0x0001e8000800044c */
[----:B0-----:R-:W2:Y:S04]  /*1ca90*/  LDL.LU R12, [R1+0x82c] ;  /* 0x00082c00010c7983 */ /* 0x001ea80000300800 */
[----:B------:R0:W-:Y:S04]  /*1caa0*/  STS.U16 [R18+UR76+0x21180], R10 ;  /* 0x0211800a12007988 */ /* 0x0001e8000800044c */
[----:B------:R1:W-:Y:S04]  /*1cab0*/  STS.U16 [R18+UR76+0x31180], R19 ;  /* 0x0311801312007988 */ /* 0x0003e8000800044c */
[----:B0-----:R-:W3:Y:S04]  /*1cac0*/  LDL.LU R10, [R1+0x828] ;  /* 0x00082800010a7983 */ /* 0x001ee80000300800 */
[----:B------:R0:W-:Y:S04]  /*1cad0*/  STS.U16 [R18+UR76+0x21580], R42 ;  /* 0x0215802a12007988 */ /* 0x0001e8000800044c */
[----:B------:R0:W-:Y:S04]  /*1cae0*/  STS.U16 [R18+UR76+0x31580], R41 ;  /* 0x0315802912007988 */ /* 0x0001e8000800044c */
[----:B------:R-:W4:Y:S04]  /*1caf0*/  LDL.LU R21, [R1+0x728] ;  /* 0x0007280001157983 */ /* 0x000f280000300800 */
[----:B------:R0:W-:Y:S04]  /*1cb00*/  STS.U16 [R18+UR76+0x21980], R40 ;  /* 0x0219802812007988 */ /* 0x0001e8000800044c */
[----:B------:R0:W-:Y:S04]  /*1cb10*/  STS.U16 [R18+UR76+0x31980], R39 ;  /* 0x0319802712007988 */ /* 0x0001e8000800044c */
[----:B------:R-:W4:Y:S04]  /*1cb20*/  LDL.LU R20, [R1+0xabc] ;  /* 0x000abc0001147983 */ /* 0x000f280000300800 */
[----:B------:R0:W-:Y:S04]  /*1cb30*/  STS.U16 [R18+UR76+0x21d80], R38 ;  /* 0x021d802612007988 */ /* 0x0001e8000800044c */
[----:B-1----:R-:W4:Y:S04]  /*1cb40*/  LDL.LU R19, [R1+0xab8] ;  /* 0x000ab80001137983 */ /* 0x002f280000300800 */
[----:B------:R1:W-:Y:S04]  /*1cb50*/  STS.U16 [R18+UR76+0x31d80], R37 ;  /* 0x031d802512007988 */ /* 0x0003e8000800044c */
[----:B0-----:R-:W4:Y:S04]  /*1cb60*/  LDL.LU R42, [R1+0xa84] ;  /* 0x000a8400012a7983 */ /* 0x001f280000300800 */
[----:B------:R0:W-:Y:S04]  /*1cb70*/  STS.U16 [R18+UR76+0x22180], R36 ;  /* 0x0221802412007988 */ /* 0x0001e8000800044c */
[----:B------:R-:W4:Y:S04]  /*1cb80*/  LDL.LU R41, [R1+0xa80] ;  /* 0x000a800001297983 */ /* 0x000f280000300800 */
[----:B------:R0:W-:Y:S04]  /*1cb90*/  STS.U16 [R18+UR76+0x32180], R7 ;  /* 0x0321800712007988 */ /* 0x0001e8000800044c */
[----:B------:R-:W4:Y:S04]  /*1cba0*/  LDL.LU R40, [R1+0xa4c] ;  /* 0x000a4c0001287983 */ /* 0x000f280000300800 */
[----:B------:R0:W-:Y:S04]  /*1cbb0*/  STS.U16 [R18+UR76+0x22580], R6 ;  /* 0x0225800612007988 */ /* 0x0001e8000800044c */
[----:B------:R-:W4:Y:S04]  /*1cbc0*/  LDL.LU R39, [R1+0xa48] ;  /* 0x000a480001277983 */ /* 0x000f280000300800 */
[----:B------:R-:W-:Y:S04]  /*1cbd0*/  STS.U16 [R18+UR76+0x32580], R8 ;  /* 0x0325800812007988 */ /* 0x000fe8000800044c */
[----:B------:R-:W4:Y:S04]  /*1cbe0*/  LDL.LU R38, [R1+0xa14] ;  /* 0x000a140001267983 */ /* 0x000f280000300800 */
[----:B------:R-:W-:Y:S04]  /*1cbf0*/  STS.U16 [R18+UR76+0x22980], R61 ;  /* 0x0229803d12007988 */ /* 0x000fe8000800044c */
[----:B-1----:R-:W4:Y:S04]  /*1cc00*/  LDL.LU R37, [R1+0xa10] ;  /* 0x000a100001257983 */ /* 0x002f280000300800 */
[----:B------:R-:W-:Y:S04]  /*1cc10*/  STS.U16 [R18+UR76+0x32980], R9 ;  /* 0x0329800912007988 */ /* 0x000fe8000800044c */
[----:B0-----:R-:W4:Y:S04]  /*1cc20*/  LDL.LU R36, [R1+0x9e4] ;  /* 0x0009e40001247983 */ /* 0x001f280000300800 */
[----:B------:R-:W-:Y:S04]  /*1cc30*/  STS.U16 [R18+UR76+0x22d80], R11 ;  /* 0x022d800b12007988 */ /* 0x000fe8000800044c */
[----:B------:R-:W4:Y:S04]  /*1cc40*/  LDL.LU R7, [R1+0x9e0] ;  /* 0x0009e00001077983 */ /* 0x000f280000300800 */
[----:B------:R0:W-:Y:S04]  /*1cc50*/  STS.U16 [R18+UR76+0x32d80], R13 ;  /* 0x032d800d12007988 */ /* 0x0001e8000800044c */
[----:B------:R-:W4:Y:S04]  /*1cc60*/  LDL.LU R6, [R1+0x974] ;  /* 0x0009740001067983 */ /* 0x000f280000300800 */
[----:B0-----:R-:W4:Y:S04]  /*1cc70*/  LDL.LU R13, [R1+0x970] ;  /* 0x00097000010d7983 */ /* 0x001f280000300800 */
[----:B--2---:R0:W-:Y:S04]  /*1cc80*/  STS.U16 [R18+UR76+0x23180], R12 ;  /* 0x0231800c12007988 */ /* 0x0041e8000800044c */
[----:B0-----:R-:W2:Y:S04]  /*1cc90*/  LDL.LU R12, [R1+0x944] ;  /* 0x00094400010c7983 */ /* 0x001ea80000300800 */
[----:B------:R-:W2:Y:S04]  /*1cca0*/  LDL.LU R9, [R1+0x940] ;  /* 0x0009400001097983 */ /* 0x000ea80000300800 */
[----:B------:R-:W2:Y:S04]  /*1ccb0*/  LDL.LU R8, [R1+0x914] ;  /* 0x0009140001087983 */ /* 0x000ea80000300800 */
[----:B------:R-:W2:Y:S04]  /*1ccc0*/  LDL.LU R61, [R1+0x910] ;  /* 0x00091000013d7983 */ /* 0x000ea80000300800 */
[----:B------:R-:W2:Y:S04]  /*1ccd0*/  LDL.LU R11, [R1+0x8e4] ;  /* 0x0008e400010b7983 */ /* 0x000ea80000300800 */
[----:B---3--:R0:W-:Y:S04]  /*1cce0*/  STS.U16 [R18+UR76+0x33180], R10 ;  /* 0x0331800a12007988 */ /* 0x0081e8000800044c */
[----:B------:R-:W-:Y:S04]  /*1ccf0*/  STS.U16 [R18+UR76+0x23580], R33 ;  /* 0x0235802112007988 */ /* 0x000fe8000800044c */
[----:B------:R-:W-:Y:S04]  /*1cd00*/  STS.U16 [R18+UR76+0x33580], R32 ;  /* 0x0335802012007988 */ /* 0x000fe8000800044c */
[----:B------:R1:W-:Y:S04]  /*1cd10*/  STS.U16 [R18+UR76+0x23980], R31 ;  /* 0x0239801f12007988 */ /* 0x0003e8000800044c */
[----:B------:R3:W-:Y:S04]  /*1cd20*/  STS.U16 [R18+UR76+0x33980], R28 ;  /* 0x0339801c12007988 */ /* 0x0007e8000800044c */
[----:B0-----:R-:W2:Y:S01]  /*1cd30*/  LDL.LU R10, [R1+0x8e0] ;  /* 0x0008e000010a7983 */ /* 0x001ea20000300800 */
[----:B-1----:R-:W-:-:S03]  /*1cd40*/  LOP3.LUT R31, R0, 0x40, RZ, 0x3c, !PT ;  /* 0x00000040001f7812 */ /* 0x002fc600078e3cff */
[----:B----4-:R-:W-:Y:S04]  /*1cd50*/  STS.U16 [R18+UR76+0x23d80], R21 ;  /* 0x023d801512007988 */ /* 0x010fe8000800044c */
[----:B------:R0:W-:Y:S04]  /*1cd60*/  STS.U16 [R18+UR76+0x33d80], R29 ;  /* 0x033d801d12007988 */ /* 0x0001e8000800044c */
[----:B------:R-:W4:Y:S04]  /*1cd70*/  LDL.LU R33, [R1+0x8b4] ;  /* 0x0008b40001217983 */ /* 0x000f280000300800 */
[----:B------:R-:W-:Y:S04]  /*1cd80*/  STS.U16 [R31+UR76+0x20200], R20 ;  /* 0x020200141f007988 */ /* 0x000fe8000800044c */
[----:B------:R-:W4:Y:S04]  /*1cd90*/  LDL.LU R32, [R1+0x8b0] ;  /* 0x0008b00001207983 */ /* 0x000f280000300800 */
[----:B------:R-:W-:Y:S04]  /*1cda0*/  STS.U16 [R31+UR76+0x30200], R19 ;  /* 0x030200131f007988 */ /* 0x000fe8000800044c */
[----:B---3--:R-:W3:Y:S04]  /*1cdb0*/  LDL.LU R28, [R1+0x884] ;  /* 0x00088400011c7983 */ /* 0x008ee80000300800 */
[----:B------:R-:W-:Y:S04]  /*1cdc0*/  STS.U16 [R31+UR76+0x20600], R42 ;  /* 0x0206002a1f007988 */ /* 0x000fe8000800044c */
[----:B0-----:R-:W3:Y:S04]  /*1cdd0*/  LDL.LU R29, [R1+0x880] ;  /* 0x00088000011d7983 */ /* 0x001ee80000300800 */
        /* <DEDUP_REMOVED lines=9> */
[----:B0-----:R-:W3:Y:S04]  /*1ce70*/  LDL.LU R13, [R1+0x854] ;  /* 0x00085400010d7983 */ /* 0x001ee80000300800 */
[----:B--2---:R0:W-:Y:S04]  /*1ce80*/  STS.U16 [R31+UR76+0x21a00], R12 ;  /* 0x021a000c1f007988 */ /* 0x0041e8000800044c */
[----:B------:R1:W-:Y:S04]  /*1ce90*/  STS.U16 [R31+UR76+0x31a00], R9 ;  /* 0x031a00091f007988 */ /* 0x0003e8000800044c */
[----:B0-----:R-:W2:Y:S04]  /*1cea0*/  LDL.LU R12, [R1+0x850] ;  /* 0x00085000010c7983 */ /* 0x001ea80000300800 */
[----:B------:R-:W2:Y:S04]  /*1ceb0*/  LDL.LU R36, [R1+0x758] ;  /* 0x0007580001247983 */ /* 0x000ea80000300800 */
[----:B-1----:R-:W2:Y:S04]  /*1cec0*/  LDL.LU R9, [R1+0x754] ;  /* 0x0007540001097983 */ /* 0x002ea80000300800 */
[----:B------:R-:W2:Y:S04]  /*1ced0*/  LDL.LU R7, [R1+0x748] ;  /* 0x0007480001077983 */ /* 0x000ea80000300800 */
[----:B------:R-:W2:Y:S04]  /*1cee0*/  LDL.LU R6, [R1+0x744] ;  /* 0x0007440001067983 */ /* 0x000ea80000300800 */
[----:B------:R0:W-:Y:S04]  /*1cef0*/  STS.U16 [R31+UR76+0x21e00], R8 ;  /* 0x021e00081f007988 */ /* 0x0001e8000800044c */
[----:B------:R-:W2:Y:S04]  /*1cf00*/  LDL.LU R18, [R1+0x738] ;  /* 0x0007380001127983 */ /* 0x000ea80000300800 */
[----:B------:R1:W-:Y:S04]  /*1cf10*/  STS.U16 [R31+UR76+0x31e00], R61 ;  /* 0x031e003d1f007988 */ /* 0x0003e8000800044c */
[----:B0-----:R-:W2:Y:S04]  /*1cf20*/  LDL.LU R8, [R1+0x734] ;  /* 0x0007340001087983 */ /* 0x001ea80000300800 */
[----:B-1----:R-:W2:Y:S04]  /*1cf30*/  LDL.LU R61, [R1+0x720] ;  /* 0x00072000013d7983 */ /* 0x002ea80000300800 */
[----:B------:R-:W-:Y:S04]  /*1cf40*/  STS.U16 [R31+UR76+0x22200], R11 ;  /* 0x0222000b1f007988 */ /* 0x000fe8000800044c */
[----:B------:R-:W-:Y:S04]  /*1cf50*/  STS.U16 [R31+UR76+0x32200], R10 ;  /* 0x0322000a1f007988 */ /* 0x000fe8000800044c */
[----:B----4-:R0:W-:Y:S04]  /*1cf60*/  STS.U16 [R31+UR76+0x22600], R33 ;  /* 0x022600211f007988 */ /* 0x0101e8000800044c */
[----:B------:R1:W-:Y:S04]  /*1cf70*/  STS.U16 [R31+UR76+0x32600], R32 ;  /* 0x032600201f007988 */ /* 0x0003e8000800044c */
[----:B0-----:R-:W4:Y:S04]  /*1cf80*/  LDL.LU R33, [R1+0xab4] ;  /* 0x000ab40001217983 */ /* 0x001f280000300800 */
[----:B---3--:R0:W-:Y:S04]  /*1cf90*/  STS.U16 [R31+UR76+0x22a00], R28 ;  /* 0x022a001c1f007988 */ /* 0x0081e8000800044c */
[----:B-1----:R-:W3:Y:S04]  /*1cfa0*/  LDL.LU R32, [R1+0xab0] ;  /* 0x000ab00001207983 */ /* 0x002ee80000300800 */
[----:B------:R1:W-:Y:S04]  /*1cfb0*/  STS.U16 [R31+UR76+0x32a00], R29 ;  /* 0x032a001d1f007988 */ /* 0x0003e8000800044c */
[----:B0-----:R-:W3:Y:S04]  /*1cfc0*/  LDL.LU R28, [R1+0xa7c] ;  /* 0x000a7c00011c7983 */ /* 0x001ee80000300800 */
[----:B-1----:R-:W3:Y:S04]  /*1cfd0*/  LDL.LU R29, [R1+0xa78] ;  /* 0x000a7800011d7983 */ /* 0x002ee80000300800 */
        /* <DEDUP_REMOVED lines=8> */
[----:B------:R0:W-:Y:S04]  /*1d060*/  STS.U16 [R31+UR76+0x22e00], R13 ;  /* 0x022e000d1f007988 */ /* 0x0001e8000800044c */
[----:B0-----:R-:W3:Y:S04]  /*1d070*/  LDL.LU R13, [R1+0x93c] ;  /* 0x00093c00010d7983 */ /* 0x001ee80000300800 */
[----:B--2---:R0:W-:Y:S04]  /*1d080*/  STS.U16 [R31+UR76+0x32e00], R12 ;  /* 0x032e000c1f007988 */ /* 0x0041e8000800044c */
[----:B------:R1:W-:Y:S04]  /*1d090*/  STS.U16 [R31+UR76+0x23200], R36 ;  /* 0x023200241f007988 */ /* 0x0003e8000800044c */
[----:B0-----:R-:W2:Y:S04]  /*1d0a0*/  LDL.LU R12, [R1+0x938] ;  /* 0x00093800010c7983 */ /* 0x001ea80000300800 */
[----:B------:R-:W2:Y:S04]  /*1d0b0*/  LDL.LU R40, [R1+0x90c] ;  /* 0x00090c0001287983 */ /* 0x000ea80000300800 */
[----:B------:R-:W2:Y:S04]  /*1d0c0*/  LDL.LU R39, [R1+0x908] ;  /* 0x0009080001277983 */ /* 0x000ea80000300800 */
[----:B------:R-:W2:Y:S04]  /*1d0d0*/  LDL.LU R38, [R1+0x8dc] ;  /* 0x0008dc0001267983 */ /* 0x000ea80000300800 */
[----:B------:R0:W-:Y:S04]  /*1d0e0*/  STS.U16 [R31+UR76+0x33200], R9 ;  /* 0x033200091f007988 */ /* 0x0001e8000800044c */
[----:B------:R-:W2:Y:S04]  /*1d0f0*/  LDL.LU R37, [R1+0x8d8] ;  /* 0x0008d80001257983 */ /* 0x000ea80000300800 */
[----:B-1----:R-:W2:Y:S04]  /*1d100*/  LDL.LU R36, [R1+0x8ac] ;  /* 0x0008ac0001247983 */ /* 0x002ea80000300800 */
[----:B------:R1:W-:Y:S04]  /*1d110*/  STS.U16 [R31+UR76+0x23600], R7 ;  /* 0x023600071f007988 */ /* 0x0003e8000800044c */
[----:B0-----:R-:W2:Y:S04]  /*1d120*/  LDL.LU R9, [R1+0x8a8] ;  /* 0x0008a80001097983 */ /* 0x001ea80000300800 */
[----:B------:R0:W-:Y:S04]  /*1d130*/  STS.U16 [R31+UR76+0x33600], R6 ;  /* 0x033600061f007988 */ /* 0x0001e8000800044c */
[----:B-1----:R-:W2:Y:S04]  /*1d140*/  LDL.LU R7, [R1+0xff4] ;  /* 0x000ff40001077983 */ /* 0x002ea80000300800 */
[----:B------:R-:W-:Y:S04]  /*1d150*/  STS.U16 [R31+UR76+0x23a00], R18 ;  /* 0x023a00121f007988 */ /* 0x000fe8000800044c */
[----:B0-----:R-:W2:Y:S04]  /*1d160*/  LDL.LU R6, [R1+0xff0] ;  /* 0x000ff00001067983 */ /* 0x001ea80000300800 */
[----:B------:R0:W-:Y:S04]  /*1d170*/  STS.U16 [R31+UR76+0x33a00], R8 ;  /* 0x033a00081f007988 */ /* 0x0001e8000800044c */
[----:B------:R1:W-:Y:S04]  /*1d180*/  STS.U16 [R31+UR76+0x23e00], R61 ;  /* 0x023e003d1f007988 */ /* 0x0003e8000800044c */
[----:B0-----:R-:W2:Y:S04]  /*1d190*/  LDL.LU R8, [R1+0xfec] ;  /* 0x000fec0001087983 */ /* 0x001ea80000300800 */
[----:B-1----:R-:W2:Y:S01]  /*1d1a0*/  LDL.LU R61, [R1+0xfe8] ;  /* 0x000fe800013d7983 */ /* 0x002ea20000300800 */
[----:B------:R-:W-:-:S03]  /*1d1b0*/  LOP3.LUT R18, R0, 0x50, RZ, 0x3c, !PT ;  /* 0x0000005000127812 */ /* 0x000fc600078e3cff */
[----:B--2---:R0:W-:Y:S04]  /*1d1c0*/  STS.U16 [R31+UR76+0x33e00], R61 ;  /* 0x033e003d1f007988 */ /* 0x0041e8000800044c */
[----:B----4-:R1:W-:Y:S04]  /*1d1d0*/  STS.U16 [R18+UR76+0x20280], R33 ;  /* 0x0202802112007988 */ /* 0x0103e8000800044c */
[----:B---3--:R2:W-:Y:S04]  /*1d1e0*/  STS.U16 [R18+UR76+0x30280], R32 ;  /* 0x0302802012007988 */ /* 0x0085e8000800044c */
[----:B0-----:R-:W3:Y:S04]  /*1d1f0*/  LDL.LU R31, [R1+0xfe4] ;  /* 0x000fe400011f7983 */ /* 0x001ee80000300800 */
[----:B-1----:R-:W4:Y:S04]  /*1d200*/  LDL.LU R33, [R1+0xfe0] ;  /* 0x000fe00001217983 */ /* 0x002f280000300800 */
[----:B--2---:R-:W2:Y:S04]  /*1d210*/  LDL.LU R32, [R1+0xfdc] ;  /* 0x000fdc0001207983 */ /* 0x004ea80000300800 */
[----:B------:R0:W-:Y:S04]  /*1d220*/  STS.U16 [R18+UR76+0x20680], R28 ;  /* 0x0206801c12007988 */ /* 0x0001e8000800044c */
[----:B0-----:R-:W2:Y:S04]  /*1d230*/  LDL.LU R28, [R1+0xfd8] ;  /* 0x000fd800011c7983 */ /* 0x001ea80000300800 */
        /* <DEDUP_REMOVED lines=9> */
[----:B------:R0:W-:Y:S04]  /*1d2d0*/  STS.U16 [R18+UR76+0x21a80], R13 ;  /* 0x021a800d12007988 */ /* 0x0001e8000800044c */
[----:B------:R0:W-:Y:S04]  /*1d2e0*/  STS.U16 [R18+UR76+0x31a80], R12 ;  /* 0x031a800c12007988 */ /* 0x0001e8000800044c */
[----:B------:R-:W-:Y:S04]  /*1d2f0*/  STS.U16 [R18+UR76+0x21e80], R40 ;  /* 0x021e802812007988 */ /* 0x000fe8000800044c */
[----:B------:R-:W-:Y:S04]  /*1d300*/  STS.U16 [R18+UR76+0x31e80], R39 ;  /* 0x031e802712007988 */ /* 0x000fe8000800044c */
[----:B------:R-:W-:Y:S04]  /*1d310*/  STS.U16 [R18+UR76+0x22280], R38 ;  /* 0x0222802612007988 */ /* 0x000fe8000800044c */
[----:B------:R-:W-:Y:S04]  /*1d320*/  STS.U16 [R18+UR76+0x32280], R37 ;  /* 0x0322802512007988 */ /* 0x000fe8000800044c */
[----:B------:R-:W-:Y:S04]  /*1d330*/  STS.U16 [R18+UR76+0x22680], R36 ;  /* 0x0226802412007988 */ /* 0x000fe8000800044c */
[----:B0-----:R-:W3:Y:S04]  /*1d340*/  LDL.LU R29, [R1+0xfd4] ;  /* 0x000fd400011d7983 */ /* 0x001ee80000300800 */
[----:B------:R-:W-:Y:S04]  /*1d350*/  STS.U16 [R18+UR76+0x32680], R9 ;  /* 0x0326800912007988 */ /* 0x000fe8000800044c */
[----:B-1----:R-:W3:Y:S04]  /*1d360*/  LDL.LU R10, [R1+0xaac] ;  /* 0x000aac00010a7983 */ /* 0x002ee80000300800 */
[----:B------:R-:W3:Y:S04]  /*1d370*/  LDL.LU R11, [R1+0xaa8] ;  /* 0x000aa800010b7983 */ /* 0x000ee80000300800 */
[----:B------:R-:W3:Y:S04]  /*1d380*/  LDL.LU R13, [R1+0xa74] ;  /* 0x000a7400010d7983 */ /* 0x000ee80000300800 */
[----:B------:R-:W3:Y:S04]  /*1d390*/  LDL.LU R12, [R1+0xa70] ;  /* 0x000a7000010c7983 */ /* 0x000ee80000300800 */
[----:B--2---:R0:W-:Y:S04]  /*1d3a0*/  STS.U16 [R18+UR76+0x22a80], R28 ;  /* 0x022a801c12007988 */ /* 0x0041e8000800044c */
[----:B------:R1:W-:Y:S04]  /*1d3b0*/  STS.U16 [R18+UR76+0x32a80], R32 ;  /* 0x032a802012007988 */ /* 0x0003e8000800044c */
[----:B----4-:R2:W-:Y:S04]  /*1d3c0*/  STS.U16 [R18+UR76+0x22e80], R33 ;  /* 0x022e802112007988 */ /* 0x0105e8000800044c */
[----:B---3--:R3:W-:Y:S04]  /*1d3d0*/  STS.U16 [R18+UR76+0x32e80], R31 ;  /* 0x032e801f12007988 */ /* 0x0087e8000800044c */
[----:B0-----:R-:W4:Y:S04]  /*1d3e0*/  LDL.LU R28, [R1+0xfd0] ;  /* 0x000fd000011c7983 */ /* 0x001f280000300800 */
[----:B------:R0:W-:Y:S04]  /*1d3f0*/  STS.U16 [R18+UR76+0x23280], R8 ;  /* 0x0232800812007988 */ /* 0x0001e8000800044c */
[----:B-1----:R-:W4:Y:S04]  /*1d400*/  LDL.LU R32, [R1+0xfcc] ;  /* 0x000fcc0001207983 */ /* 0x002f280000300800 */
[----:B------:R1:W-:Y:S04]  /*1d410*/  STS.U16 [R18+UR76+0x33280], R6 ;  /* 0x0332800612007988 */ /* 0x0003e8000800044c */
[----:B--2---:R-:W2:Y:S04]  /*1d420*/  LDL.LU R33, [R1+0xfc8] ;  /* 0x000fc80001217983 */ /* 0x004ea80000300800 */
[----:B------:R0:W-:Y:S04]  /*1d430*/  STS.U16 [R18+UR76+0x23680], R7 ;  /* 0x0236800712007988 */ /* 0x0001e8000800044c */
[----:B---3--:R-:W3:Y:S04]  /*1d440*/  LDL.LU R31, [R1+0xfc4] ;  /* 0x000fc400011f7983 */ /* 0x008ee80000300800 */
[----:B------:R1:W-:Y:S04]  /*1d450*/  STS.U16 [R18+UR76+0x33680], R4 ;  /* 0x0336800412007988 */ /* 0x0003e8000800044c */
[----:B0-----:R-:W2:Y:S04]  /*1d460*/  LDL R8, [R1+0x980] ;  /* 0x0009800001087983 */ /* 0x001ea80000100800 */
[----:B------:R-:W2:Y:S04]  /*1d470*/  LDL R9, [R1+0x97c] ;  /* 0x00097c0001097983 */ /* 0x000ea80000100800 */
[----:B------:R0:W-:Y:S04]  /*1d480*/  STS.U16 [R18+UR76+0x23a80], R5 ;  /* 0x023a800512007988 */ /* 0x0001e8000800044c */
[----:B-1----:R-:W2:Y:S04]  /*1d490*/  LDL R6, [R1+0x9a0] ;  /* 0x0009a00001067983 */ /* 0x002ea80000100800 */
[----:B------:R-:W2:Y:S04]  /*1d4a0*/  LDL R7, [R1+0x99c] ;  /* 0x00099c0001077983 */ /* 0x000ea80000100800 */
[----:B------:R-:W2:Y:S04]  /*1d4b0*/  LDL R4, [R1+0x988] ;  /* 0x0009880001047983 */ /* 0x000ea80000100800 */
[----:B0-----:R-:W2:Y:S04]  /*1d4c0*/  LDL R5, [R1+0x984] ;  /* 0x0009840001057983 */ /* 0x001ea80000100800 */
[----:B------:R0:W-:Y:S04]  /*1d4d0*/  STS.U16 [R18+UR76+0x33a80], R30 ;  /* 0x033a801e12007988 */ /* 0x0001e8000800044c */
[----:B0-----:R-:W2:Y:S01]  /*1d4e0*/  LDL.LU R30, [R1+0xfc0] ;  /* 0x000fc000011e7983 */ /* 0x001ea20000300800 */
[----:B------:R-:W-:-:S03]  /*1d4f0*/  LOP3.LUT R42, R0, 0x60, RZ, 0x3c, !PT ;  /* 0x00000060002a7812 */ /* 0x000fc600078e3cff */
[----:B------:R0:W-:Y:S04]  /*1d500*/  STS.U16 [R18+UR76+0x23e80], R60 ;  /* 0x023e803c12007988 */ /* 0x0001e8000800044c */
[----:B------:R-:W-:Y:S04]  /*1d510*/  STS.U16 [R18+UR76+0x33e80], R35 ;  /* 0x033e802312007988 */ /* 0x000fe8000800044c */
[----:B------:R1:W-:Y:S01]  /*1d520*/  STS.U16 [R42+UR76+0x20300], R10 ;  /* 0x0203000a2a007988 */ /* 0x0003e2000800044c */
[----:B0-----:R-:W-:-:S03]  /*1d530*/  PRMT R60, RZ, 0x7610, R60 ;  /* 0x00007610ff3c7816 */ /* 0x001fc6000000003c */
[----:B------:R0:W-:Y:S04]  /*1d540*/  STS.U16 [R42+UR76+0x30300], R11 ;  /* 0x0303000b2a007988 */ /* 0x0001e8000800044c */
[----:B------:R-:W-:Y:S04]  /*1d550*/  STS.U16 [R42+UR76+0x20700], R13 ;  /* 0x0207000d2a007988 */ /* 0x000fe8000800044c */
[----:B------:R-:W-:Y:S04]  /*1d560*/  STS.U16 [R42+UR76+0x30700], R12 ;  /* 0x0307000c2a007988 */ /* 0x000fe8000800044c */
[----:B-1----:R-:W2:Y:S04]  /*1d570*/  LDL R10, [R1+0x9ac] ;  /* 0x0009ac00010a7983 */ /* 0x002ea80000100800 */
[----:B0-----:R-:W2:Y:S01]  /*1d580*/  LDL R11, [R1+0x9a4] ;  /* 0x0009a400010b7983 */ /* 0x001ea20000100800 */
[----:B----4-:R-:W-:-:S03]  /*1d590*/  PRMT R28, RZ, 0x7610, R28 ;  /* 0x00007610ff1c7816 */ /* 0x010fc6000000001c */
[----:B---3--:R0:W-:Y:S01]  /*1d5a0*/  STS.U16 [R42+UR76+0x20b00], R31 ;  /* 0x020b001f2a007988 */ /* 0x0081e2000800044c */
[----:B--2---:R-:W-:-:S03]  /*1d5b0*/  @!P3 MOV R34, R8 ;  /* 0x000000080022b202 */ /* 0x004fc60000000f00 */
[----:B0-----:R-:W2:Y:S01]  /*1d5c0*/  LDL.LU R31, [R1+0xfbc] ;  /* 0x000fbc00011f7983 */ /* 0x001ea20000300800 */
[----:B------:R-:W-:-:S05]  /*1d5d0*/  @!P3 IMAD.MOV.U32 R35, RZ, RZ, R9 ;  /* 0x000000ffff23b224 */ /* 0x000fca00078e0009 */
[----:B------:R0:W3:Y:S02]  /*1d5e0*/  @!P3 LDG.E.U16 R60, desc[UR6][R34.64] ;  /* 0x00000006223cb981 */ /* 0x0000e4000c1e1500 */
[----:B0-----:R-:W-:Y:S02]  /*1d5f0*/  @!P3 IMAD.MOV.U32 R34, RZ, RZ, R6 ;  /* 0x000000ffff22b224 */ /* 0x001fe400078e0006 */
[----:B------:R-:W-:-:S05]  /*1d600*/  @!P3 IMAD.MOV.U32 R35, RZ, RZ, R7 ;  /* 0x000000ffff23b224 */ /* 0x000fca00078e0007 */
[----:B------:R0:W4:Y:S04]  /*1d610*/  @!P3 LDG.E.U16 R28, desc[UR6][R34.64] ;  /* 0x00000006221cb981 */ /* 0x000128000c1e1500 */
[----:B------:R1:W-:Y:S04]  /*1d620*/  STS.U16 [R42+UR76+0x30b00], R30 ;  /* 0x030b001e2a007988 */ /* 0x0003e8000800044c */
[----:B------:R0:W-:Y:S04]  /*1d630*/  STS.U16 [R42+UR76+0x20f00], R33 ;  /* 0x020f00212a007988 */ /* 0x0001e8000800044c */
[----:B-1----:R-:W3:Y:S04]  /*1d640*/  LDL.LU R30, [R1+0xfb8] ;  /* 0x000fb800011e7983 */ /* 0x002ee80000300800 */
[----:B0-----:R-:W4:Y:S04]  /*1d650*/  LDL.LU R33, [R1+0xfb4] ;  /* 0x000fb40001217983 */ /* 0x001f280000300800 */
[----:B------:R0:W-:Y:S01]  /*1d660*/  STS.U16 [R42+UR76+0x30f00], R32 ;  /* 0x030f00202a007988 */ /* 0x0001e2000800044c */
[----:B------:R-:W-:-:S02]  /*1d670*/  @!P3 IMAD.MOV.U32 R35, RZ, RZ, R5 ;  /* 0x000000ffff23b224 */ /* 0x000fc400078e0005 */
[----:B------:R-:W-:Y:S01]  /*1d680*/  @!P3 IMAD.MOV.U32 R34, RZ, RZ, R4 ;  /* 0x000000ffff22b224 */ /* 0x000fe200078e0004 */
[----:B0-----:R-:W4:Y:S04]  /*1d690*/  LDL.LU R32, [R1+0xfb0] ;  /* 0x000fb00001207983 */ /* 0x001f280000300800 */
[----:B------:R-:W4:Y:S04]  /*1d6a0*/  LDL R9, [R1+0x98c] ;  /* 0x00098c0001097983 */ /* 0x000f280000100800 */
[----:B------:R-:W4:Y:S04]  /*1d6b0*/  LDL R8, [R1+0x990] ;  /* 0x0009900001087983 */ /* 0x000f280000100800 */
[----:B------:R-:W4:Y:S04]  /*1d6c0*/  LDL.LU R5, [R1+0xb3c] ;  /* 0x000b3c0001057983 */ /* 0x000f280000300800 */
[----:B------:R-:W4:Y:S04]  /*1d6d0*/  LDL.LU R4, [R1+0xb38] ;  /* 0x000b380001047983 */ /* 0x000f280000300800 */
[----:B------:R-:W4:Y:S04]  /*1d6e0*/  LDL.LU R7, [R1+0xb2c] ;  /* 0x000b2c0001077983 */ /* 0x000f280000300800 */
[----:B------:R-:W4:Y:S04]  /*1d6f0*/  LDL.LU R6, [R1+0xb28] ;  /* 0x000b280001067983 */ /* 0x000f280000300800 */
[----:B------:R-:W4:Y:S04]  /*1d700*/  LDL R37, [R1+0x9b4] ;  /* 0x0009b40001257983 */ /* 0x000f280000100800 */
[----:B------:R-:W4:Y:S04]  /*1d710*/  LDL R36, [R1+0x9bc] ;  /* 0x0009bc0001247983 */ /* 0x000f280000100800 */
[----:B------:R-:W4:Y:S04]  /*1d720*/  LDL R21, [R1+0x994] ;  /* 0x0009940001157983 */ /* 0x000f280000100800 */
[----:B------:R-:W4:Y:S04]  /*1d730*/  LDL R20, [R1+0x998] ;  /* 0x0009980001147983 */ /* 0x000f280000100800 */
[----:B------:R-:W4:Y:S04]  /*1d740*/  LDL R18, [R1+0x9cc] ;  /* 0x0009cc0001127983 */ /* 0x000f280000100800 */
[----:B------:R-:W4:Y:S01]  /*1d750*/  LDL R19, [R1+0x9c4] ;  /* 0x0009c40001137983 */ /* 0x000f220000100800 */
[----:B------:R-:W-:-:S06]  /*1d760*/  PRMT R29, RZ, 0x7610, R29 ;  /* 0x00007610ff1d7816 */ /* 0x000fcc000000001d */
[----:B------:R0:W4:Y:S02]  /*1d770*/  @!P3 LDG.E.U16 R29, desc[UR6][R34.64] ;  /* 0x00000006221db981 */ /* 0x000124000c1e1500 */
[----:B0-----:R-:W-:Y:S02]  /*1d780*/  @!P3 IMAD.MOV.U32 R34, RZ, RZ, R10 ;  /* 0x000000ffff22b224 */ /* 0x001fe400078e000a */
[----:B------:R-:W-:Y:S01]  /*1d790*/  @!P3 IMAD.MOV.U32 R35, RZ, RZ, R11 ;  /* 0x000000ffff23b224 */ /* 0x000fe200078e000b */
[----:B--2---:R-:W-:Y:S02]  /*1d7a0*/  PRMT R31, RZ, 0x7610, R31 ;  /* 0x00007610ff1f7816 */ /* 0x004fe4000000001f */
[----:B---3--:R-:W-:-:S06]  /*1d7b0*/  PRMT R30, RZ, 0x7610, R30 ;  /* 0x00007610ff1e7816 */ /* 0x008fcc000000001e */
[----:B------:R0:W2:Y:S01]  /*1d7c0*/  @!P3 LDG.E.U16 R30, desc[UR6][R34.64] ;  /* 0x00000006221eb981 */ /* 0x0000a2000c1e1500 */
[----:B----4-:R-:W-:Y:S01]  /*1d7d0*/  PRMT R33, RZ, 0x7610, R33 ;  /* 0x00007610ff217816 */ /* 0x010fe20000000021 */
[----:B0-----:R-:W-:Y:S02]  /*1d7e0*/  @!P3 IMAD.MOV.U32 R35, RZ, RZ, R9 ;  /* 0x000000ffff23b224 */ /* 0x001fe400078e0009 */
[----:B------:R-:W3:Y:S01]  /*1d7f0*/  LDL.LU R9, [R1+0xb1c] ;  /* 0x000b1c0001097983 */ /* 0x000ee20000300800 */
[----:B------:R-:W-:-:S03]  /*1d800*/  @!P3 IMAD.MOV.U32 R34, RZ, RZ, R8 ;  /* 0x000000ffff22b224 */ /* 0x000fc600078e0008 */
[----:B------:R-:W4:Y:S01]  /*1d810*/  LDL.LU R8, [R1+0xb18] ;  /* 0x000b180001087983 */ /* 0x000f220000300800 */
[----:B------:R-:W-:-:S03]  /*1d820*/  PRMT R32, RZ, 0x7610, R32 ;  /* 0x00007610ff207816 */ /* 0x000fc60000000020 */
[----:B------:R-:W2:Y:S04]  /*1d830*/  LDL.LU R11, [R1+0xb0c] ;  /* 0x000b0c00010b7983 */ /* 0x000ea80000300800 */
[----:B------:R-:W2:Y:S04]  /*1d840*/  LDL.LU R10, [R1+0xb08] ;  /* 0x000b0800010a7983 */ /* 0x000ea80000300800 */
[----:B------:R-:W2:Y:S04]  /*1d850*/  LDL.LU R13, [R1+0xafc] ;  /* 0x000afc00010d7983 */ /* 0x000ea80000300800 */
[----:B------:R-:W2:Y:S04]  /*1d860*/  LDL.LU R12, [R1+0xaf8] ;  /* 0x000af800010c7983 */ /* 0x000ea80000300800 */
[----:B------:R0:W2:Y:S02]  /*1d870*/  @!P3 LDG.E.U16 R31, desc[UR6][R34.64] ;  /* 0x00000006221fb981 */ /* 0x0000a4000c1e1500 */
[----:B0-----:R-:W-:-:S02]  /*1d880*/  @!P3 IMAD.MOV.U32 R34, RZ, RZ, R36 ;  /* 0x000000ffff22b224 */ /* 0x001fc400078e0024 */
[----:B------:R-:W-:-:S05]  /*1d890*/  @!P3 IMAD.MOV.U32 R35, RZ, RZ, R37 ;  /* 0x000000ffff23b224 */ /* 0x000fca00078e0025 */
[----:B------:R0:W2:Y:S02]  /*1d8a0*/  @!P3 LDG.E.U16 R32, desc[UR6][R34.64] ;  /* 0x000000062220b981 */ /* 0x0000a4000c1e1500 */
[----:B0-----:R-:W-:Y:S02]  /*1d8b0*/  @!P3 IMAD.MOV.U32 R34, RZ, RZ, R20 ;  /* 0x000000ffff22b224 */ /* 0x001fe400078e0014 */
[----:B------:R-:W-:-:S05]  /*1d8c0*/  @!P3 IMAD.MOV.U32 R35, RZ, RZ, R21 ;  /* 0x000000ffff23b224 */ /* 0x000fca00078e0015 */
[----:B------:R0:W2:Y:S02]  /*1d8d0*/  @!P3 LDG.E.U16 R33, desc[UR6][R34.64] ;  /* 0x000000062221b981 */ /* 0x0000a4000c1e1500 */
[----:B0-----:R-:W-:Y:S02]  /*1d8e0*/  @!P3 IMAD.MOV.U32 R34, RZ, RZ, R18 ;  /* 0x000000ffff22b224 */ /* 0x001fe400078e0012 */
[----:B------:R-:W2:Y:S01]  /*1d8f0*/  LDL.LU R18, [R1+0x7bc] ;  /* 0x0007bc0001127983 */ /* 0x000ea20000300800 */
[----:B------:R-:W-:-:S03]  /*1d900*/  @!P3 IMAD.MOV.U32 R35, RZ, RZ, R19 ;  /* 0x000000ffff23b224 */ /* 0x000fc600078e0013 */
[----:B------:R-:W2:Y:S04]  /*1d910*/  LDL.LU R21, [R1+0x7b8] ;  /* 0x0007b80001157983 */ /* 0x000ea80000300800 */
[----:B------:R-:W2:Y:S04]  /*1d920*/  LDL.LU R20, [R1+0x7ac] ;  /* 0x0007ac0001147983 */ /* 0x000ea80000300800 */
[----:B------:R-:W2:Y:S01]  /*1d930*/  LDL.LU R19, [R1+0x7a8] ;  /* 0x0007a80001137983 */ /* 0x000ea20000300800 */
[----:B------:R-:W0:Y:S01]  /*1d940*/  S2R R36, SR_TID.X ;  /* 0x0000000000247919 */ /* 0x000e220000002100 */
[----:B------:R-:W-:-:S06]  /*1d950*/  PRMT R61, RZ, 0x7610, R61 ;  /* 0x00007610ff3d7816 */ /* 0x000fcc000000003d */
[----:B------:R0:W2:Y:S04]  /*1d960*/  @!P3 LDG.E.U16 R61, desc[UR6][R34.64] ;  /* 0x00000006223db981 */ /* 0x0000a8000c1e1500 */
[----:B------:R-:W-:Y:S04]  /*1d970*/  STS.U16 [R42+UR76+0x21300], R5 ;  /* 0x021300052a007988 */ /* 0x000fe8000800044c */
[----:B------:R-:W-:Y:S01]  /*1d980*/  STS.U16 [R42+UR76+0x31300], R4 ;  /* 0x031300042a007988 */ /* 0x000fe2000800044c */
[----:B0-----:R-:W-:Y:S01]  /*1d990*/  SHF.R.S32.HI R34, RZ, 0x7, R36 ;  /* 0x00000007ff227819 */ /* 0x001fe20000011424 */
[----:B------:R-:W-:-:S03]  /*1d9a0*/  IMAD.SHL.U32 R35, R36, 0x2, RZ ;  /* 0x0000000224237824 */ /* 0x000fc600078e00ff */
[----:B------:R-:W-:-:S04]  /*1d9b0*/  SGXT R34, R34, 0x1 ;  /* 0x000000012222781a */ /* 0x000fc80000000200 */
[----:B------:R-:W-:-:S04]  /*1d9c0*/  LOP3.LUT R34, R34, 0x90, RZ, 0xc0, !PT ;  /* 0x0000009022227812 */ /* 0x000fc800078ec0ff */
[----:B------:R-:W-:Y:S01]  /*1d9d0*/  LOP3.LUT R34, R34, 0x7e, R35, 0x78, !PT ;  /* 0x0000007e22227812 */ /* 0x000fe200078e7823 */
[----:B------:R-:W-:Y:S01]  /*1d9e0*/  IMAD.SHL.U32 R35, R36, 0x20, RZ ;  /* 0x0000002024237824 */ /* 0x000fe200078e00ff */
[----:B------:R-:W-:Y:S04]  /*1d9f0*/  STS.U16 [R42+UR76+0x21700], R7 ;  /* 0x021700072a007988 */ /* 0x000fe8000800044c */
[----:B------:R-:W-:Y:S01]  /*1da00*/  STS.U16 [R42+UR76+0x31700], R6 ;  /* 0x031700062a007988 */ /* 0x000fe2000800044c */
[----:B------:R-:W-:-:S03]  /*1da10*/  LOP3.LUT R34, R34, 0x800, R35, 0xf8, !PT ;  /* 0x0000080022227812 */ /* 0x000fc600078ef823 */
[----:B------:R-:W2:Y:S04]  /*1da20*/  LDL.LU R35, [R1+0x79c] ;  /* 0x00079c0001237983 */ /* 0x000ea80000300800 */
[----:B------:R-:W2:Y:S04]  /*1da30*/  LDL.LU R40, [R1+0xb5c] ;  /* 0x000b5c0001287983 */ /* 0x000ea80000300800 */
[----:B------:R-:W2:Y:S04]  /*1da40*/  LDL.LU R41, [R1+0xb58] ;  /* 0x000b580001297983 */ /* 0x000ea80000300800 */
[----:B------:R-:W2:Y:S04]  /*1da50*/  LDL.LU R38, [R1+0xb54] ;  /* 0x000b540001267983 */ /* 0x000ea80000300800 */
[----:B------:R-:W2:Y:S04]  /*1da60*/  LDL.LU R39, [R1+0xb50] ;  /* 0x000b500001277983 */ /* 0x000ea80000300800 */
[----:B------:R-:W2:Y:S04]  /*1da70*/  LDL.LU R36, [R1+0xb4c] ;  /* 0x000b4c0001247983 */ /* 0x000ea80000300800 */
[----:B------:R-:W2:Y:S04]  /*1da80*/  LDL.LU R37, [R1+0xb48] ;  /* 0x000b480001257983 */ /* 0x000ea80000300800 */
[----:B---3--:R-:W-:Y:S04]  /*1da90*/  STS.U16 [R42+UR76+0x21b00], R9 ;  /* 0x021b00092a007988 */ /* 0x008fe8000800044c */
[----:B----4-:R-:W-:Y:S04]  /*1daa0*/  STS.U16 [R42+UR76+0x31b00], R8 ;  /* 0x031b00082a007988 */ /* 0x010fe8000800044c */
[----:B--2---:R-:W-:Y:S04]  /*1dab0*/  STS.U16 [R42+UR76+0x21f00], R11 ;  /* 0x021f000b2a007988 */ /* 0x004fe8000800044c */
[----:B------:R-:W-:Y:S04]  /*1dac0*/  STS.U16 [R42+UR76+0x31f00], R10 ;  /* 0x031f000a2a007988 */ /* 0x000fe8000800044c */
[----:B------:R-:W-:Y:S04]  /*1dad0*/  STS.U16 [R42+UR76+0x22300], R13 ;  /* 0x0223000d2a007988 */ /* 0x000fe8000800044c */
[----:B------:R-:W-:Y:S04]  /*1dae0*/  STS.U16 [R42+UR76+0x32300], R12 ;  /* 0x0323000c2a007988 */ /* 0x000fe8000800044c */
[----:B------:R-:W-:Y:S04]  /*1daf0*/  STS.U16 [R42+UR76+0x22700], R3 ;  /* 0x022700032a007988 */ /* 0x000fe8000800044c */
[----:B------:R0:W-:Y:S04]  /*1db00*/  STS.U16 [R42+UR76+0x32700], R2 ;  /* 0x032700022a007988 */ /* 0x0001e8000800044c */
[----:B0-----:R-:W2:Y:S04]  /*1db10*/  LDL.LU R2, [R1+0xb44] ;  /* 0x000b440001027983 */ /* 0x001ea80000300800 */
[----:B------:R-:W3:Y:S04]  /*1db20*/  LDL.LU R3, [R1+0xb40] ;  /* 0x000b400001037983 */ /* 0x000ee80000300800 */
[----:B------:R-:W4:Y:S04]  /*1db30*/  LDL.LU R4, [R1+0xb34] ;  /* 0x000b340001047983 */ /* 0x000f280000300800 */
        /* <DEDUP_REMOVED lines=11> */
[----:B------:R1:W-:Y:S04]  /*1dbf0*/  STS.U16 [R42+UR76+0x22f00], R20 ;  /* 0x022f00142a007988 */ /* 0x0003e8000800044c */
[----:B0-----:R-:W2:Y:S04]  /*1dc00*/  LDL.LU R18, [R1+0xfac] ;  /* 0x000fac0001127983 */ /* 0x001ea80000300800 */
[----:B-1----:R-:W2:Y:S04]  /*1dc10*/  LDL.LU R21, [R1+0xfa8] ;  /* 0x000fa80001157983 */ /* 0x002ea80000300800 */
[----:B------:R-:W2:Y:S04]  /*1dc20*/  LDL.LU R20, [R1+0xfa4] ;  /* 0x000fa40001147983 */ /* 0x000ea80000300800 */
[----:B------:R0:W-:Y:S04]  /*1dc30*/  STS.U16 [R42+UR76+0x32f00], R19 ;  /* 0x032f00132a007988 */ /* 0x0001e8000800044c */
[----:B0-----:R-:W2:Y:S04]  /*1dc40*/  LDL.LU R19, [R1+0xfa0] ;  /* 0x000fa00001137983 */ /* 0x001ea80000300800 */
[----:B------:R-:W-:Y:S04]  /*1dc50*/  STS.U16 [R42+UR76+0x23300], R35 ;  /* 0x023300232a007988 */ /* 0x000fe8000800044c */
[----:B--2---:R0:W-:Y:S04]  /*1dc60*/  STS.U16 [R42+UR76+0x33300], R19 ;  /* 0x033300132a007988 */ /* 0x0041e8000800044c */
[----:B------:R1:W-:Y:S04]  /*1dc70*/  STS.U16 [R42+UR76+0x23700], R18 ;  /* 0x023700122a007988 */ /* 0x0003e8000800044c */
[----:B------:R2:W-:Y:S04]  /*1dc80*/  STS.U16 [R42+UR76+0x33700], R17 ;  /* 0x033700112a007988 */ /* 0x0005e8000800044c */
[----:B0-----:R-:W4:Y:S04]  /*1dc90*/  LDL.LU R19, [R1+0xf9c] ;  /* 0x000f9c0001137983 */ /* 0x001f280000300800 */
[----:B-1----:R-:W4:Y:S04]  /*1dca0*/  LDL.LU R18, [R1+0xf98] ;  /* 0x000f980001127983 */ /* 0x002f280000300800 */
[----:B--2---:R-:W2:Y:S04]  /*1dcb0*/  LDL.LU R17, [R1+0xf94] ;  /* 0x000f940001117983 */ /* 0x004ea80000300800 */
[----:B------:R0:W-:Y:S04]  /*1dcc0*/  STS.U16 [R42+UR76+0x23b00], R16 ;  /* 0x023b00102a007988 */ /* 0x0001e8000800044c */
[----:B------:R1:W-:Y:S04]  /*1dcd0*/  STS.U16 [R42+UR76+0x33b00], R15 ;  /* 0x033b000f2a007988 */ /* 0x0003e8000800044c */
[----:B------:R3:W-:Y:S04]  /*1dce0*/  STS.U16 [R42+UR76+0x23f00], R14 ;  /* 0x023f000e2a007988 */ /* 0x0007e8000800044c */
[----:B0-----:R-:W2:Y:S04]  /*1dcf0*/  LDL.LU R16, [R1+0xf90] ;  /* 0x000f900001107983 */ /* 0x001ea80000300800 */
[----:B-1----:R-:W2:Y:S04]  /*1dd00*/  LDL.LU R15, [R1+0xf8c] ;  /* 0x000f8c00010f7983 */ /* 0x002ea80000300800 */
[----:B---3--:R-:W3:Y:S01]  /*1dd10*/  LDL.LU R14, [R1+0xf88] ;  /* 0x000f8800010e7983 */ /* 0x008ee20000300800 */
[----:B------:R-:W-:-:S03]  /*1dd20*/  LOP3.LUT R35, R0, 0x70, RZ, 0x3c, !PT ;  /* 0x0000007000237812 */ /* 0x000fc600078e3cff */
[----:B------:R0:W-:Y:S04]  /*1dd30*/  STS.U16 [R42+UR76+0x33f00], R43 ;  /* 0x033f002b2a007988 */ /* 0x0001e8000800044c */
[----:B------:R1:W-:Y:S04]  /*1dd40*/  STS.U16 [R35+UR76+0x20380], R40 ;  /* 0x0203802823007988 */ /* 0x0003e8000800044c */
[----:B------:R1:W-:Y:S04]  /*1dd50*/  STS.U16 [R35+UR76+0x30380], R41 ;  /* 0x0303802923007988 */ /* 0x0003e8000800044c */
[----:B------:R1:W-:Y:S04]  /*1dd60*/  STS.U16 [R35+UR76+0x20780], R38 ;  /* 0x0207802623007988 */ /* 0x0003e8000800044c */
[----:B0-----:R0:W5:Y:S04]  /*1dd70*/  LDL.LU R42, [R1+0xf84] ;  /* 0x000f8400012a7983 */ /* 0x0011680000300800 */
[----:B------:R0:W-:Y:S04]  /*1dd80*/  STS.U16 [R35+UR76+0x30780], R39 ;  /* 0x0307802723007988 */ /* 0x0001e8000800044c */
[----:B------:R0:W5:Y:S04]  /*1dd90*/  LDL.LU R43, [R1+0xf80] ;  /* 0x000f8000012b7983 */ /* 0x0001680000300800 */
[----:B------:R0:W-:Y:S04]  /*1dda0*/  STS.U16 [R35+UR76+0x20b80], R36 ;  /* 0x020b802423007988 */ /* 0x0001e8000800044c */
[----:B-1----:R1:W5:Y:S04]  /*1ddb0*/  LDL.LU R40, [R1+0xf7c] ;  /* 0x000f7c0001287983 */ /* 0x0023680000300800 */
[----:B------:R0:W-:Y:S04]  /*1ddc0*/  STS.U16 [R35+UR76+0x30b80], R37 ;  /* 0x030b802523007988 */ /* 0x0001e8000800044c */
[----:B------:R1:W5:Y:S04]  /*1ddd0*/  LDL.LU R41, [R1+0xf78] ;  /* 0x000f780001297983 */ /* 0x0003680000300800 */
[----:B------:R0:W-:Y:S04]  /*1dde0*/  STS.U16 [R35+UR76+0x20f80], R2 ;  /* 0x020f800223007988 */ /* 0x0001e8000800044c */
[----:B------:R1:W5:Y:S04]  /*1ddf0*/  LDL.LU R38, [R1+0xf74] ;  /* 0x000f740001267983 */ /* 0x0003680000300800 */
[----:B------:R1:W-:Y:S04]  /*1de00*/  STS.U16 [R35+UR76+0x30f80], R3 ;  /* 0x030f800323007988 */ /* 0x0003e8000800044c */
[----:B0-----:R0:W5:Y:S04]  /*1de10*/  LDL.LU R39, [R1+0xf70] ;  /* 0x000f700001277983 */ /* 0x0011680000300800 */
[----:B----4-:R4:W-:Y:S04]  /*1de20*/  STS.U16 [R35+UR76+0x21380], R4 ;  /* 0x0213800423007988 */ /* 0x0109e8000800044c */
[----:B------:R0:W5:Y:S04]  /*1de30*/  LDL.LU R36, [R1+0xf6c] ;  /* 0x000f6c0001247983 */ /* 0x0001680000300800 */
[----:B------:R0:W-:Y:S04]  /*1de40*/  STS.U16 [R35+UR76+0x31380], R5 ;  /* 0x0313800523007988 */ /* 0x0001e8000800044c */
[----:B------:R0:W5:Y:S04]  /*1de50*/  LDL.LU R37, [R1+0xf68] ;  /* 0x000f680001257983 */ /* 0x0001680000300800 */
[----:B------:R0:W-:Y:S04]  /*1de60*/  STS.U16 [R35+UR76+0x21780], R6 ;  /* 0x0217800623007988 */ /* 0x0001e8000800044c */
[----:B------:R0:W5:Y:S04]  /*1de70*/  LDL.LU R2, [R1+0xf64] ;  /* 0x000f640001027983 */ /* 0x0001680000300800 */
[----:B------:R0:W-:Y:S04]  /*1de80*/  STS.U16 [R35+UR76+0x31780], R7 ;  /* 0x0317800723007988 */ /* 0x0001e8000800044c */
[----:B-1----:R1:W5:Y:S04]  /*1de90*/  LDL.LU R3, [R1+0xf60] ;  /* 0x000f600001037983 */ /* 0x0023680000300800 */
[----:B------:R0:W-:Y:S04]  /*1dea0*/  STS.U16 [R35+UR76+0x21b80], R8 ;  /* 0x021b800823007988 */ /* 0x0001e8000800044c */
[----:B----4-:R1:W5:Y:S04]  /*1deb0*/  LDL.LU R4, [R1+0xf5c] ;  /* 0x000f5c0001047983 */ /* 0x0103680000300800 */
[----:B------:R4:W-:Y:S04]  /*1dec0*/  STS.U16 [R35+UR76+0x31b80], R9 ;  /* 0x031b800923007988 */ /* 0x0009e8000800044c */
[----:B0-----:R1:W5:Y:S04]  /*1ded0*/  LDL.LU R5, [R1+0xf58] ;  /* 0x000f580001057983 */ /* 0x0013680000300800 */
[----:B------:R0:W-:Y:S04]  /*1dee0*/  STS.U16 [R35+UR76+0x21f80], R10 ;  /* 0x021f800a23007988 */ /* 0x0001e8000800044c */
[----:B------:R1:W5:Y:S04]  /*1def0*/  LDL.LU R6, [R1+0xf54] ;  /* 0x000f540001067983 */ /* 0x0003680000300800 */
[----:B------:R0:W-:Y:S04]  /*1df00*/  STS.U16 [R35+UR76+0x31f80], R11 ;  /* 0x031f800b23007988 */ /* 0x0001e8000800044c */
[----:B------:R1:W5:Y:S04]  /*1df10*/  LDL.LU R7, [R1+0xf50] ;  /* 0x000f500001077983 */ /* 0x0003680000300800 */
[----:B------:R0:W-:Y:S04]  /*1df20*/  STS.U16 [R35+UR76+0x22380], R12 ;  /* 0x0223800c23007988 */ /* 0x0001e8000800044c */
[----:B------:R1:W5:Y:S04]  /*1df30*/  LDL.LU R8, [R1+0xf4c] ;  /* 0x000f4c0001087983 */ /* 0x0003680000300800 */
[----:B------:R1:W-:Y:S04]  /*1df40*/  STS.U16 [R35+UR76+0x32380], R13 ;  /* 0x0323800d23007988 */ /* 0x0003e8000800044c */
[----:B----4-:R4:W5:Y:S04]  /*1df50*/  LDL.LU R9, [R1+0xf48] ;  /* 0x000f480001097983 */ /* 0x0109680000300800 */
[----:B0-----:R4:W5:Y:S04]  /*1df60*/  LDL.LU R10, [R1+0xf44] ;  /* 0x000f4400010a7983 */ /* 0x0019680000300800 */
[----:B------:R4:W5:Y:S04]  /*1df70*/  LDL.LU R11, [R1+0xf40] ;  /* 0x000f4000010b7983 */ /* 0x0009680000300800 */
[----:B------:R4:W5:Y:S04]  /*1df80*/  LDL.LU R12, [R1+0xf3c] ;  /* 0x000f3c00010c7983 */ /* 0x0009680000300800 */
[----:B-1----:R4:W5:Y:S04]  /*1df90*/  LDL.LU R13, [R1+0xf38] ;  /* 0x000f3800010d7983 */ /* 0x0029680000300800 */
[----:B---3--:R0:W-:Y:S04]  /*1dfa0*/  STS.U16 [R35+UR76+0x22780], R14 ;  /* 0x0227800e23007988 */ /* 0x0081e8000800044c */
[----:B--2---:R1:W-:Y:S04]  /*1dfb0*/  STS.U16 [R35+UR76+0x32780], R15 ;  /* 0x0327800f23007988 */ /* 0x0043e8000800044c */
[----:B------:R2:W-:Y:S04]  /*1dfc0*/  STS.U16 [R35+UR76+0x22b80], R16 ;  /* 0x022b801023007988 */ /* 0x0005e8000800044c */
[----:B------:R3:W-:Y:S04]  /*1dfd0*/  STS.U16 [R35+UR76+0x32b80], R17 ;  /* 0x032b801123007988 */ /* 0x0007e8000800044c */
[----:B------:R1:W-:Y:S04]  /*1dfe0*/  STS.U16 [R35+UR76+0x22f80], R18 ;  /* 0x022f801223007988 */ /* 0x0003e8000800044c */
[----:B0-----:R4:W5:Y:S04]  /*1dff0*/  LDL.LU R14, [R1+0xf34] ;  /* 0x000f3400010e7983 */ /* 0x0019680000300800 */
[----:B------:R0:W-:Y:S04]  /*1e000*/  STS.U16 [R35+UR76+0x32f80], R19 ;  /* 0x032f801323007988 */ /* 0x0001e8000800044c */
[----:B-1----:R4:W5:Y:S04]  /*1e010*/  LDL.LU R15, [R1+0xf30] ;  /* 0x000f3000010f7983 */ /* 0x0029680000300800 */
[----:B------:R1:W-:Y:S04]  /*1e020*/  STS.U16 [R35+UR76+0x23380], R20 ;  /* 0x0233801423007988 */ /* 0x0003e8000800044c */
[----:B--2---:R4:W5:Y:S04]  /*1e030*/  LDL.LU R16, [R1+0xf2c] ;  /* 0x000f2c0001107983 */ /* 0x0049680000300800 */
[----:B------:R2:W-:Y:S04]  /*1e040*/  STS.U16 [R35+UR76+0x33380], R21 ;  /* 0x0333801523007988 */ /* 0x0005e8000800044c */
[----:B---3--:R4:W5:Y:S04]  /*1e050*/  LDL.LU R17, [R1+0xf28] ;  /* 0x000f280001117983 */ /* 0x0089680000300800 */
[----:B------:R3:W-:Y:S04]  /*1e060*/  STS.U16 [R35+UR76+0x23780], R22 ;  /* 0x0237801623007988 */ /* 0x0007e8000800044c */
[----:B------:R4:W5:Y:S04]  /*1e070*/  LDL.LU R18, [R1+0xf24] ;  /* 0x000f240001127983 */ /* 0x0009680000300800 */
[----:B------:R1:W-:Y:S04]  /*1e080*/  STS.U16 [R35+UR76+0x33780], R23 ;  /* 0x0337801723007988 */ /* 0x0003e8000800044c */
[----:B0-----:R4:W5:Y:S04]  /*1e090*/  LDL.LU R19, [R1+0xf20] ;  /* 0x000f200001137983 */ /* 0x0019680000300800 */
[----:B------:R0:W-:Y:S04]  /*1e0a0*/  STS.U16 [R35+UR76+0x23b80], R24 ;  /* 0x023b801823007988 */ /* 0x0001e8000800044c */
[----:B-1----:R4:W5:Y:S04]  /*1e0b0*/  LDL.LU R20, [R1+0xf1c] ;  /* 0x000f1c0001147983 */ /* 0x0029680000300800 */
[----:B------:R-:W-:Y:S04]  /*1e0c0*/  STS.U16 [R35+UR76+0x33b80], R25 ;  /* 0x033b801923007988 */ /* 0x000fe8000800044c */
[----:B--2---:R4:W5:Y:S04]  /*1e0d0*/  LDL.LU R21, [R1+0xf18] ;  /* 0x000f180001157983 */ /* 0x0049680000300800 */
[----:B------:R-:W-:Y:S04]  /*1e0e0*/  STS.U16 [R35+UR76+0x23f80], R26 ;  /* 0x023f801a23007988 */ /* 0x000fe8000800044c */
[----:B---3--:R4:W5:Y:S04]  /*1e0f0*/  LDL.LU R22, [R1+0xf14] ;  /* 0x000f140001167983 */ /* 0x0089680000300800 */
[----:B------:R1:W-:Y:S04]  /*1e100*/  STS.U16 [R35+UR76+0x33f80], R27 ;  /* 0x033f801b23007988 */ /* 0x0003e8000800044c */
[----:B------:R4:W5:Y:S04]  /*1e110*/  LDL.LU R23, [R1+0xf10] ;  /* 0x000f100001177983 */ /* 0x0009680000300800 */
[----:B0-----:R4:W5:Y:S01]  /*1e120*/  LDL.LU R24, [R1+0xf0c] ;  /* 0x000f0c0001187983 */ /* 0x0019620000300800 */
[----:B-1----:R-:W-:-:S03]  /*1e130*/  LOP3.LUT R35, R34, 0x20, RZ, 0x3c, !PT ;  /* 0x0000002022237812 */ /* 0x002fc600078e3cff */
[----:B------:R0:W-:Y:S04]  /*1e140*/  STS.U16 [R34+UR76+0x41000], R60 ;  /* 0x0410003c22007988 */ /* 0x0001e8000800044c */
[----:B------:R4:W5:Y:S04]  /*1e150*/  LDL.LU R25, [R1+0xf08] ;  /* 0x000f080001197983 */ /* 0x0009680000300800 */
[----:B------:R4:W5:Y:S01]  /*1e160*/  LDL.LU R26, [R1+0xf04] ;  /* 0x000f0400011a7983 */ /* 0x0009620000300800 */
[----:B0-----:R-:W-:-:S03]  /*1e170*/  LOP3.LUT R60, R34, 0x40, RZ, 0x3c, !PT ;  /* 0x00000040223c7812 */ /* 0x001fc600078e3cff */
[----:B------:R4:W5:Y:S04]  /*1e180*/  LDL.LU R27, [R1+0xf00] ;  /* 0x000f0000011b7983 */ /* 0x0009680000300800 */
[----:B------:R0:W-:Y:S04]  /*1e190*/  STS.U16 [R34+UR76+0x41400], R28 ;  /* 0x0414001c22007988 */ /* 0x0001e8000800044c */
[----:B------:R1:W-:Y:S04]  /*1e1a0*/  STS.U16 [R35+UR76+0x41100], R29 ;  /* 0x0411001d23007988 */ /* 0x0003e8000800044c */
[----:B------:R2:W-:Y:S04]  /*1e1b0*/  STS.U16 [R35+UR76+0x41500], R30 ;  /* 0x0415001e23007988 */ /* 0x0005e8000800044c */
[----:B0-----:R4:W5:Y:S04]  /*1e1c0*/  LDL.LU R28, [R1+0xefc] ;  /* 0x000efc00011c7983 */ /* 0x0019680000300800 */
[----:B-1----:R4:W5:Y:S04]  /*1e1d0*/  LDL.LU R29, [R1+0xef8] ;  /* 0x000ef800011d7983 */ /* 0x0029680000300800 */
[----:B--2---:R4:W5:Y:S04]  /*1e1e0*/  LDL.LU R30, [R1+0xef4] ;  /* 0x000ef400011e7983 */ /* 0x0049680000300800 */
[----:B------:R0:W-:Y:S04]  /*1e1f0*/  STS.U16 [R60+UR76+0x41200], R31 ;  /* 0x0412001f3c007988 */ /* 0x0001e8000800044c */
[----:B------:R1:W-:Y:S04]  /*1e200*/  STS.U16 [R60+UR76+0x41600], R32 ;  /* 0x041600203c007988 */ /* 0x0003e8000800044c */
[----:B0-----:R4:W5:Y:S04]  /*1e210*/  LDL.LU R31, [R1+0xef0] ;  /* 0x000ef000011f7983 */ /* 0x0019680000300800 */
[----:B-1----:R4:W5:Y:S04]  /*1e220*/  LDL.LU R32, [R1+0xeec] ;  /* 0x000eec0001207983 */ /* 0x0029680000300800 */
[----:B------:R-:W2:Y:S01]  /*1e230*/  LDL R60, [R1+0xae8] ;  /* 0x000ae800013c7983 */ /* 0x000ea20000100800 */
[----:B------:R-:W-:-:S05]  /*1e240*/  LOP3.LUT R34, R34, 0x60, RZ, 0x3c, !PT ;  /* 0x0000006022227812 */ /* 0x000fca00078e3cff */
[----:B------:R0:W-:Y:S04]  /*1e250*/  STS.U16 [R34+UR76+0x41300], R33 ;  /* 0x0413002122007988 */ /* 0x0001e8000800044c */
[----:B0-----:R4:W5:Y:S04]  /*1e260*/  LDL.LU R33, [R1+0xee8] ;  /* 0x000ee80001217983 */ /* 0x0019680000300800 */
[----:B------:R2:W-:Y:S01]  /*1e270*/  STS.U16 [R34+UR76+0x41700], R61 ;  /* 0x0417003d22007988 */ /* 0x0005e2000800044c */
[----:B------:R0:W-:Y:S06]  /*1e280*/  MEMBAR.ALL.CTA ;  /* 0x0000000000007992 */ /* 0x0001ec0000008000 */
[----:B0-----:R-:W0:Y:S02]  /*1e290*/  FENCE.VIEW.ASYNC.S ;  /* 0x00000000000073c6 */ /* 0x001e240000000000 */
[----:B0-----:R-:W-:Y:S01]  /*1e2a0*/  BAR.SYNC.DEFER_BLOCKING 0x0 ;  /* 0x0000000000007b1d */ /* 0x001fe20000010000 */
[----:B--2---:R-:W-:-:S05]  /*1e2b0*/  LEA R34, R60, UR76, 0x3 ;  /* 0x0000004c3c227c11 */ /* 0x004fca000f8e18ff */
[----:B------:R-:W-:-:S05]  /*1e2c0*/  VIADD R34, R34, 0x42000 ;  /* 0x0004200022227836 */ /* 0x000fca0000000000 */
[----:B------:R-:W-:Y:S01]  /*1e2d0*/  R2UR UR4, R34 ;  /* 0x00000000220472ca */ /* 0x000fe200000e0000 */
[----:B----4-:R-:W-:-:S14]  /*1e2e0*/  @P0 BRA `(.L_x_9) ;  /* 0x0000000400740947 */ /* 0x010fdc0003800000 */
[----:B------:R-:W2:Y:S01]  /*1e2f0*/  LDL R34, [R1+0xeb8] ;  /* 0x000eb80001227983 */ /* 0x000ea20000100800 */
[----:B------:R-:W-:Y:S02]  /*1e300*/  ELECT P2, URZ, PT ;  /* 0x0000000000ff782f */ /* 0x000fe40003840000 */
[----:B------:R-:W-:Y:S01]  /*1e310*/  MOV.SPILL R60, UR73 ;  /* 0x00000049003c7c02 */ /* 0x000fe20009000f00 */
[----:B------:R0:W-:Y:S01]  /*1e320*/  STL [R1+0xee8], R0 ;  /* 0x000ee80001007387 */ /* 0x0001e20000100800 */
[----:B------:R-:W-:-:S03]  /*1e330*/  MOV.SPILL R61, UR7 ;  /* 0x00000007003d7c02 */ /* 0x000fc60009000f00 */
[----:B------:R1:W-:Y:S06]  /*1e340*/  STL [R1+0x724], R60 ;  /* 0x0007243c01007387 */ /* 0x0003ec0000100800 */
[----:B------:R-:W-:Y:S01]  /*1e350*/  @P2 IMAD.MOV.U32 R35, RZ, RZ, 0x40004040 ;  /* 0x40004040ff232424 */ /* 0x000fe200078e00ff */
[----:B0-----:R-:W-:Y:S01]  /*1e360*/  MOV.SPILL R0, UR72 ;  /* 0x0000004800007c02 */ /* 0x001fe20009000f00 */
[----:B------:R-:W-:Y:S01]  /*1e370*/  UMOV UR73, 0x8048010 ;  /* 0x0804801000497882 */ /* 0x000fe20000000000 */
[----:B-1----:R-:W-:Y:S02]  /*1e380*/  MOV.SPILL R60, UR6 ;  /* 0x00000006003c7c02 */ /* 0x002fe40009000f00 */
[----:B------:R-:W-:Y:S01]  /*1e390*/  @P2 R2UR UR75, R35 ;  /* 0x00000000234b22ca */ /* 0x000fe200000e0000 */
[----:B------:R-:W-:Y:S01]  /*1e3a0*/  UMOV UR72, 0x0 ;  /* 0x0000000000487882 */ /* 0x000fe20000000000 */
[----:B------:R-:W-:-:S02]  /*1e3b0*/  UIADD3.64 UR6, UPT, UPT, UR8, 0x100, URZ ;  /* 0x0000010008067897 */ /* 0x000fc4000fffe0ff */
[----:B------:R-:W-:Y:S01]  /*1e3c0*/  UIADD3 UR77, UPT, UPT, UR5, 0x10, URZ ;  /* 0x00000010054d7890 */ /* 0x000fe2000fffe0ff */
[----:B--2---:R-:W-:-:S13]  /*1e3d0*/  R2UR UR74, R34 ;  /* 0x00000000224a72ca */ /* 0x004fda00000e0000 */
[----:B------:R-:W-:-:S05]  /*1e3e0*/  IMAD.U32 R34, RZ, RZ, UR74 ;  /* 0x0000004aff227e24 */ /* 0x000fca000f8e00ff */
[----:B------:R-:W-:Y:S02]  /*1e3f0*/  @P2 R2UR UR74, R34 ;  /* 0x00000000224a22ca */ /* 0x000fe400000e0000 */
[----:B------:R-:W2:Y:S11]  /*1e400*/  LDL.LU R34, [R1+0x724] ;  /* 0x0007240001227983 */ /* 0x000eb60000300800 */
[----:B------:R0:W-:Y:S02]  /*1e410*/  UTCHMMA gdesc[UR74], gdesc[UR12], tmem[UR5], tmem[UR72], idesc[UR73], UPT ;  /* 0x00ff480c4a0075ea */ /* 0x0001e4000b800005 */
[----:B0-----:R-:W-:Y:S01]  /*1e420*/  UIADD3.64 UR72, UPT, UPT, UR8, 0x80, URZ ;  /* 0x0000008008487897 */ /* 0x001fe2000fffe0ff */
[----:B------:R-:W-:Y:S01]  /*1e430*/  UMOV UR74, 0x0 ;  /* 0x00000000004a7882 */ /* 0x000fe20000000000 */
[----:B------:R-:W-:-:S02]  /*1e440*/  UMOV UR75, 0x8048010 ;  /* 0x08048010004b7882 */ /* 0x000fc40000000000 */
[----:B------:R-:W-:Y:S05]  /*1e450*/  UTCHMMA gdesc[UR8], gdesc[UR10], tmem[UR5], tmem[UR74], idesc[UR75], UPT ;  /* 0x00ff4a0a080075ea */ /* 0x000fea000b800005 */
[----:B------:R0:W-:Y:S01]  /*1e460*/  UTCHMMA gdesc[UR72], gdesc[UR14], tmem[UR5], tmem[UR74], idesc[UR75], UPT ;  /* 0x00ff4a0e480075ea */ /* 0x0001e2000b800005 */
[----:B------:R1:W-:Y:S01]  /*1e470*/  UTCHMMA gdesc[UR6], gdesc[UR16], tmem[UR5], tmem[UR74], idesc[UR75], UPT ;  /* 0x00ff4a10060075ea */ /* 0x0003e2000b800005 */
[----:B0-----:R-:W-:Y:S02]  /*1e480*/  UIADD3.64 UR72, UPT, UPT, UR8, 0x180, URZ ;  /* 0x0000018008487897 */ /* 0x001fe4000fffe0ff */
[----:B-1----:R-:W-:-:S07]  /*1e490*/  UIADD3.64 UR6, UPT, UPT, UR8, 0x200, URZ ;  /* 0x0000020008067897 */ /* 0x002fce000fffe0ff */
[----:B------:R0:W-:Y:S02]  /*1e4a0*/  UTCHMMA gdesc[UR72], gdesc[UR18], tmem[UR5], tmem[UR74], idesc[UR75], UPT ;  /* 0x00ff4a12480075ea */ /* 0x0001e4000b800005 */
[----:B------:R1:W-:Y:S01]  /*1e4b0*/  UTCHMMA gdesc[UR6], gdesc[UR20], tmem[UR5], tmem[UR74], idesc[UR75], UPT ;  /* 0x00ff4a14060075ea */ /* 0x0003e2000b800005 */
[----:B0-----:R-:W-:Y:S02]  /*1e4c0*/  UIADD3.64 UR72, UPT, UPT, UR8, 0x280, URZ ;  /* 0x0000028008487897 */ /* 0x001fe4000fffe0ff */
[----:B-1----:R-:W-:-:S07]  /*1e4d0*/  UIADD3.64 UR6, UPT, UPT, UR8, 0x300, URZ ;  /* 0x0000030008067897 */ /* 0x002fce000fffe0ff */
[----:B------:R0:W-:Y:S02]  /*1e4e0*/  UTCHMMA gdesc[UR72], gdesc[UR22], tmem[UR5], tmem[UR74], idesc[UR75], UPT ;  /* 0x00ff4a16480075ea */ /* 0x0001e4000b800005 */
[----:B------:R1:W-:Y:S01]  /*1e4f0*/  UTCHMMA gdesc[UR6], gdesc[UR24], tmem[UR5], tmem[UR74], idesc[UR75], UPT ;  /* 0x00ff4a18060075ea */ /* 0x0003e2000b800005 */
[----:B0-----:R-:W-:Y:S02]  /*1e500*/  R2UR.FILL UR72, R0 ;  /* 0x00000000004872ca */ /* 0x001fe400004e0000 */
[----:B------:R0:W5:Y:S01]  /*1e510*/  LDL.LU R0, [R1+0xee8] ;  /* 0x000ee80001007983 */ /* 0x0001620000300800 */
[----:B-1----:R-:W-:Y:S02]  /*1e520*/  UIADD3 UR74, UPT, UPT, UR5, 0x10, URZ ;  /* 0x00000010054a7890 */ /* 0x002fe4000fffe0ff */
[----:B------:R-:W-:Y:S01]  /*1e530*/  UIADD3 UR75, UPT, UPT, UR5, 0x10, URZ ;  /* 0x00000010054b7890 */ /* 0x000fe2000fffe0ff */
[----:B------:R-:W-:Y:S01]  /*1e540*/  UMOV UR6, 0x0 ;  /* 0x0000000000067882 */ /* 0x000fe20000000000 */
[----:B------:R-:W-:-:S05]  /*1e550*/  UMOV UR7, 0x8048010 ;  /* 0x0804801000077882 */ /* 0x000fca0000000000 */
[----:B------:R1:W-:Y:S02]  /*1e560*/  UTCHMMA gdesc[UR26], gdesc[UR12], tmem[UR74], tmem[UR6], idesc[UR7], UPT ;  /* 0x00ff060c1a0075ea */ /* 0x0003e4000b80004a */
[----:B------:R3:W-:Y:S01]  /*1e570*/  UTCHMMA gdesc[UR28], gdesc[UR10], tmem[UR75], tmem[UR6], idesc[UR7], UPT ;  /* 0x00ff060a1c0075ea */ /* 0x0007e2000b80004b */
[----:B-1----:R-:W-:Y:S01]  /*1e580*/  UMOV UR74, 0x0 ;  /* 0x00000000004a7882 */ /* 0x002fe20000000000 */
[----:B---3--:R-:W-:Y:S02]  /*1e590*/  UMOV UR75, 0x8048010 ;  /* 0x08048010004b7882 */ /* 0x008fe40000000000 */
[----:B------:R1:W-:Y:S02]  /*1e5a0*/  UTCHMMA gdesc[UR30], gdesc[UR14], tmem[UR77], tmem[UR74], idesc[UR75], UPT ;  /* 0x00ff4a0e1e0075ea */ /* 0x0003e4000b80004d */
[----:B-1----:R-:W-:Y:S02]  /*1e5b0*/  UIADD3 UR74, UPT, UPT, UR5, 0x10, URZ ;  /* 0x00000010054a7890 */ /* 0x002fe4000fffe0ff */
[----:B------:R-:W-:-:S07]  /*1e5c0*/  UIADD3 UR75, UPT, UPT, UR5, 0x10, URZ ;  /* 0x00000010054b7890 */ /* 0x000fce000fffe0ff */
[----:B------:R-:W-:Y:S02]  /*1e5d0*/  UTCHMMA gdesc[UR32], gdesc[UR16], tmem[UR74], tmem[UR6], idesc[UR7], UPT ;  /* 0x00ff0610200075ea */ /* 0x000fe4000b80004a */
[----:B------:R-:W-:Y:S01]  /*1e5e0*/  UTCHMMA gdesc[UR34], gdesc[UR18], tmem[UR75], tmem[UR6], idesc[UR7], UPT ;  /* 0x00ff0612220075ea */ /* 0x000fe2000b80004b */
[----:B------:R1:W-:Y:S01]  /*1e5f0*/  UTCHMMA gdesc[UR36], gdesc[UR20], tmem[UR74], tmem[UR6], idesc[UR7], UPT ;  /* 0x00ff0614240075ea */ /* 0x0003e2000b80004a */
[----:B------:R3:W-:Y:S01]  /*1e600*/  UTCHMMA gdesc[UR38], gdesc[UR22], tmem[UR75], tmem[UR6], idesc[UR7], UPT ;  /* 0x00ff0616260075ea */ /* 0x0007e2000b80004b */
[----:B-1----:R-:W-:Y:S01]  /*1e610*/  UMOV UR74, 0x0 ;  /* 0x00000000004a7882 */ /* 0x002fe20000000000 */
[----:B---3--:R-:W-:Y:S02]  /*1e620*/  UMOV UR75, 0x8048010 ;  /* 0x08048010004b7882 */ /* 0x008fe40000000000 */
[----:B------:R1:W-:Y:S02]  /*1e630*/  UTCHMMA gdesc[UR40], gdesc[UR24], tmem[UR77], tmem[UR74], idesc[UR75], UPT ;  /* 0x00ff4a18280075ea */ /* 0x0003e4000b80004d */
[----:B-1----:R-:W-:-:S02]  /*1e640*/  UIADD3 UR74, UPT, UPT, UR5, 0x20, URZ ;  /* 0x00000020054a7890 */ /* 0x002fc4000fffe0ff */
[----:B------:R-:W-:Y:S02]  /*1e650*/  UIADD3 UR75, UPT, UPT, UR5, 0x20, URZ ;  /* 0x00000020054b7890 */ /* 0x000fe4000fffe0ff */
[----:B------:R-:W-:-:S05]  /*1e660*/  UIADD3 UR77, UPT, UPT, UR5, 0x20, URZ ;  /* 0x00000020054d7890 */ /* 0x000fca000fffe0ff */
        /* <DEDUP_REMOVED lines=11> */
[----:B------:R1:W-:Y:S01]  /*1e720*/  UTCHMMA gdesc[UR54], gdesc[UR22], tmem[UR75], tmem[UR6], idesc[UR7], UPT ;  /* 0x00ff0616360075ea */ /* 0x0003e2000b80004b */
[----:B------:R3:W-:Y:S01]  /*1e730*/  UTCHMMA gdesc[UR56], gdesc[UR24], tmem[UR74], tmem[UR6], idesc[UR7], UPT ;  /* 0x00ff0618380075ea */ /* 0x0007e2000b80004a */
[----:B-1----:R-:W-:Y:S01]  /*1e740*/  UIADD3 UR75, UPT, UPT, UR5, 0x30, URZ ;  /* 0x00000030054b7890 */ /* 0x002fe2000fffe0ff */
[----:B---3--:R-:W-:-:S08]  /*1e750*/  UMOV UR74, 0x0 ;  /* 0x00000000004a7882 */ /* 0x008fd00000000000 */
[----:B------:R1:W-:Y:S02]  /*1e760*/  UTCHMMA gdesc[UR58], gdesc[UR12], tmem[UR75], tmem[UR6], idesc[UR7], UPT ;  /* 0x00ff060c3a0075ea */ /* 0x0003e4000b80004b */
[----:B-1----:R-:W-:Y:S02]  /*1e770*/  UMOV UR75, 0x8048010 ;  /* 0x08048010004b7882 */ /* 0x002fe40000000000 */
[----:B------:R1:W-:Y:S02]  /*1e780*/  UTCHMMA gdesc[UR60], gdesc[UR10], tmem[UR77], tmem[UR74], idesc[UR75], UPT ;  /* 0x00ff4a0a3c0075ea */ /* 0x0003e4000b80004d */
[----:B-1----:R-:W-:Y:S02]  /*1e790*/  UIADD3 UR74, UPT, UPT, UR5, 0x30, URZ ;  /* 0x00000030054a7890 */ /* 0x002fe4000fffe0ff */
[----:B------:R-:W-:-:S07]  /*1e7a0*/  UIADD3 UR75, UPT, UPT, UR5, 0x30, URZ ;  /* 0x00000030054b7890 */ /* 0x000fce000fffe0ff */
[----:B------:R-:W-:Y:S02]  /*1e7b0*/  UTCHMMA gdesc[UR62], gdesc[UR14], tmem[UR74], tmem[UR6], idesc[UR7], UPT ;  /* 0x00ff060e3e0075ea */ /* 0x000fe4000b80004a */
[----:B------:R-:W-:Y:S01]  /*1e7c0*/  UTCHMMA gdesc[UR64], gdesc[UR16], tmem[UR75], tmem[UR6], idesc[UR7], UPT ;  /* 0x00ff0610400075ea */ /* 0x000fe2000b80004b */
[----:B------:R1:W-:Y:S01]  /*1e7d0*/  UTCHMMA gdesc[UR66], gdesc[UR18], tmem[UR74], tmem[UR6], idesc[UR7], UPT ;  /* 0x00ff0612420075ea */ /* 0x0003e2000b80004a */
[----:B------:R3:W-:Y:S01]  /*1e7e0*/  UTCHMMA gdesc[UR68], gdesc[UR20], tmem[UR75], tmem[UR6], idesc[UR7], UPT ;  /* 0x00ff0614440075ea */ /* 0x0007e2000b80004b */
[----:B------:R-:W-:Y:S01]  /*1e7f0*/  IMAD.MOV.U32 R35, RZ, RZ, RZ ;  /* 0x000000ffff237224 */ /* 0x000fe200078e00ff */
[----:B-1----:R-:W-:Y:S01]  /*1e800*/  UMOV UR74, 0x0 ;  /* 0x00000000004a7882 */ /* 0x002fe20000000000 */
[----:B---3--:R-:W-:Y:S02]  /*1e810*/  UMOV UR75, 0x8048010 ;  /* 0x08048010004b7882 */ /* 0x008fe40000000000 */
[----:B------:R1:W-:Y:S02]  /*1e820*/  UTCHMMA gdesc[UR70], gdesc[UR22], tmem[UR77], tmem[UR74], idesc[UR75], UPT ;  /* 0x00ff4a16460075ea */ /* 0x0003e4000b80004d */
[----:B-1----:R-:W-:Y:S01]  /*1e830*/  UIADD3 UR74, UPT, UPT, UR5, 0x30, URZ ;  /* 0x00000030054a7890 */ /* 0x002fe2000fffe0ff */
[----:B--2---:R-:W-:Y:S01]  /*1e840*/  R2UR.FILL UR73, R34 ;  /* 0x00000000224972ca */ /* 0x004fe200004e0000 */
[----:B------:R-:W-:-:S05]  /*1e850*/  IMAD.U32 R34, RZ, RZ, UR4 ;  /* 0x00000004ff227e24 */ /* 0x000fca000f8e00ff */
[----:B------:R-:W-:-:S07]  /*1e860*/  @P2 MOV R34, R34 ;  /* 0x0000002200222202 */ /* 0x000fce0000000f00 */
[----:B------:R1:W-:Y:S02]  /*1e870*/  UTCHMMA gdesc[UR72], gdesc[UR24], tmem[UR74], tmem[UR6], idesc[UR7], UPT ;  /* 0x00ff0618480075ea */ /* 0x0003e4000b80004a */
[----:B-1----:R-:W-:Y:S02]  /*1e880*/  @P2 R2UR UR74, R34 ;  /* 0x00000000224a22ca */ /* 0x002fe400000e0000 */
[----:B------:R-:W-:-:S11]  /*1e890*/  R2UR.FILL UR7, R61 ;  /* 0x000000003d0772ca */ /* 0x000fd600004e0000 */
[----:B------:R0:W-:Y:S01]  /*1e8a0*/  UTCBAR [UR74], URZ ;  /* 0x000000ff4a0073e9 */ /* 0x0001e200080000ff */
[----:B------:R-:W-:-:S15]  /*1e8b0*/  R2UR.FILL UR6, R60 ;  /* 0x000000003c0672ca */ /* 0x000fde00004e0000 */
.L_x_9:
[----:B------:R-:W1:Y:S01]  /*1e8c0*/  LDC R34, c[0x0][0x3a0] ;  /* 0x0000e800ff227b82 */ /* 0x000e620000000800 */
[----:B------:R-:W2:Y:S04]  /*1e8d0*/  LDL R61, [R1+0x76c] ;  /* 0x00076c00013d7983 */ /* 0x000ea80000100800 */
[----:B------:R-:W3:Y:S01]  /*1e8e0*/  LDL.LU R60, [R1+0xb60] ;  /* 0x000b6000013c7983 */ /* 0x000ee20000300800 */
[----:B-1----:R-:W-:-:S05]  /*1e8f0*/  VIADD R34, R34, 0x7f ;  /* 0x0000007f22227836 */ /* 0x002fca0000000000 */
[----:B------:R-:W-:-:S04]  /*1e900*/  SHF.R.S32.HI R35, RZ, 0x1f, R34 ;  /* 0x0000001fff237819 */ /* 0x000fc80000011422 */
[----:B------:R-:W-:-:S04]  /*1e910*/  LEA.HI R34, R35, R34, RZ, 0x7 ;  /* 0x0000002223227211 */ /* 0x000fc800078f38ff */
[----:B------:R-:W-:-:S04]  /*1e920*/  SHF.R.S32.HI R34, RZ, 0x7, R34 ;  /* 0x00000007ff227819 */ /* 0x000fc80000011422 */
[----:B------:R-:W-:Y:S02]  /*1e930*/  VIMNMX R35, PT, PT, R34, 0x1, !PT ;  /* 0x0000000122237848 */ /* 0x000fe40007fe0100 */
[----:B------:R-:W4:Y:S03]  /*1e940*/  LDL.LU R34, [R1+0xae8] ;  /* 0x000ae80001227983 */ /* 0x000f260000300800 */
[----:B------:R-:W-:-:S05]  /*1e950*/  VIADD R35, R35, 0xffffffff ;  /* 0xffffffff23237836 */ /* 0x000fca0000000000 */
[----:B--2---:R-:W-:Y:S01]  /*1e960*/  ISETP.NE.U32.AND P3, PT, R61, R35, PT ;  /* 0x000000233d00720c */ /* 0x004fe20003f65070 */
[----:B---3--:R1:W-:Y:S01]  /*1e970*/  STL [R1+0x728], R60 ;  /* 0x0007283c01007387 */ /* 0x0083e20000100800 */
[----:B----4-:R-:W-:-:S05]  /*1e980*/  VIADD R34, R34, 0x1 ;  /* 0x0000000122227836 */ /* 0x010fca0000000000 */
[----:B------:R-:W-:-:S04]  /*1e990*/  ISETP.GT.AND P2, PT, R34, 0x1, PT ;  /* 0x000000012200780c */ /* 0x000fc80003f44270 */
[----:B------:R-:W-:Y:S02]  /*1e9a0*/  SEL R35, RZ, 0x1, !P2 ;  /* 0x00000001ff237807 */ /* 0x000fe40005000000 */
[----:B------:R-:W-:Y:S02]  /*1e9b0*/  SEL R34, R34, RZ, !P2 ;  /* 0x000000ff22227207 */ /* 0x000fe40005000000 */
[----:B------:R-:W-:-:S05]  /*1e9c0*/  LOP3.LUT R35, R60, R35, RZ, 0x3c, !PT ;  /* 0x000000233c237212 */ /* 0x000fca00078e3cff */
[----:B------:R1:W-:Y:S04]  /*1e9d0*/  STL [R1+0xb60], R35 ;  /* 0x000b602301007387 */ /* 0x0003e80000100800 */
[----:B------:R1:W-:Y:S01]  /*1e9e0*/  STL [R1+0xae8], R34 ;  /* 0x000ae82201007387 */ /* 0x0003e20000100800 */
[----:B------:R-:W-:Y:S05]  /*1e9f0*/  @P3 BRA `(.L_x_10) ;  /* 0xfffffed000703947 */ /* 0x000fea000383ffff */
.L_x_7:
[----:B-----5:R-:W3:Y:S02]  /*1ea00*/  LDC R0, c[0x0][0x3a0] ;  /* 0x0000e800ff007b82 */ /* 0x020ee40000000800 */
[----:B---3--:R-:W-:-:S05]  /*1ea10*/  VIADD R0, R0, 0x7f ;  /* 0x0000007f00007836 */ /* 0x008fca0000000000 */
[----:B------:R-:W-:-:S13]  /*1ea20*/  ISETP.GE.AND P0, PT, R0, 0x80, PT ;  /* 0x000000800000780c */ /* 0x000fda0003f06270 */
[----:B------:R-:W-:Y:S05]  /*1ea30*/  @!P0 BRA `(.L_x_11) ;  /* 0x0000000000108947 */ /* 0x000fea0003800000 */
[----:B-1----:R-:W3:Y:S02]  /*1ea40*/  LDL.LU R34, [R1+0x728] ;  /* 0x0007280001227983 */ /* 0x002ee40000300800 */
[----:B---3--:R-:W-:-:S04]  /*1ea50*/  IMAD.U32 R0, R34, -0x80000000, RZ ;  /* 0x8000000022007824 */ /* 0x008fc800078e00ff */
[----:B------:R-:W1:Y:S02]  /*1ea60*/  SYNCS.PHASECHK.TRANS64.TRYWAIT P0, [UR4], R0 ;  /* 0x00000000ff0075a7 */ /* 0x000e640008001104 */
[----:B-1----:R-:W-:Y:S05]  /*1ea70*/  @!P0 BRA `(.L_x_12) ;  /* 0x0000001000188947 */ /* 0x002fea0003800000 */
.L_x_11:
[----:B------:R-:W3:Y:S01]  /*1ea80*/  LDL.LU R2, [R1+0xee4] ;  /* 0x000ee40001027983 */ /* 0x000ee20000300800 */
[----:B------:R-:W4:Y:S03]  /*1ea90*/  LDC R41, c[0x0][0x3b4] ;  /* 0x0000ed00ff297b82 */ /* 0x000f260000000800 */
[----:B------:R-:W5:Y:S04]  /*1eaa0*/  LDL.LU R43, [R1+0xebc] ;  /* 0x000ebc00012b7983 */ /* 0x000f680000300800 */
[----:B------:R-:W4:Y:S04]  /*1eab0*/  LDL.LU R42, [R1+0xec0] ;  /* 0x000ec000012a7983 */ /* 0x000f280000300800 */
[----:B--2---:R-:W2:Y:S01]  /*1eac0*/  LDL.LU R40, [R1+0xedc] ;  /* 0x000edc0001287983 */ /* 0x004ea20000300800 */
[----:B------:R-:W-:Y:S06]  /*1ead0*/  BAR.SYNC.DEFER_BLOCKING 0x0 ;  /* 0x0000000000007b1d */ /* 0x000fec0000010000 */
[----:B------:R-:W0:Y:S02]  /*1eae0*/  @!P1 SYNCS.CCTL.IV [UR76+0x42000] ;  /* 0x04200000ff0099b1 */ /* 0x000e24000800004c */
[----:B0-----:R-:W-:Y:S06]  /*1eaf0*/  BAR.SYNC.DEFER_BLOCKING 0x0 ;  /* 0x0000000000007b1d */ /* 0x001fec0000010000 */
[----:B------:R-:W0:Y:S01]  /*1eb00*/  @!P1 SYNCS.CCTL.IV [UR76+0x42008] ;  /* 0x04200800ff0099b1 */ /* 0x000e22000800004c */
[----:B---3--:R-:W-:-:S02]  /*1eb10*/  R2UR UR4, R2 ;  /* 0x00000000020472ca */ /* 0x008fc400000e0000 */
[----:B------:R-:W3:Y:S11]  /*1eb20*/  S2R R2, SR_TID.X ;  /* 0x0000000000027919 */ /* 0x000ef60000002100 */
[----:B-1----:R-:W1:Y:S01]  /*1eb30*/  LDTM.x32 R4, tmem[UR4] ;  /* 0x00000004000479ee */ /* 0x002e6200082c0000 */
[----:B------:R-:W-:Y:S01]  /*1eb40*/  NOP ;  /* 0x0000000000007918 */ /* 0x000fe20000000000 */
[----:B---3--:R-:W-:-:S02]  /*1eb50*/  LOP3.LUT R0, R2, 0x80, RZ, 0xc0, !PT ;  /* 0x0000008002007812 */ /* 0x008fc400078ec0ff */
[----:B------:R-:W-:Y:S02]  /*1eb60*/  LOP3.LUT R3, R2, 0x7f, RZ, 0xc0, !PT ;  /* 0x0000007f02037812 */ /* 0x000fe400078ec0ff */
[----:B------:R-:W-:Y:S02]  /*1eb70*/  LEA R0, R0, UR76, 0x5 ;  /* 0x0000004c00007c11 */ /* 0x000fe4000f8e28ff */
[----:B-1----:R-:W-:Y:S02]  /*1eb80*/  F2FP.F16.F32.PACK_AB R4, R5, R4 ;  /* 0x000000040504723e */ /* 0x002fe400000000ff */
[----:B------:R-:W-:Y:S01]  /*1eb90*/  F2FP.F16.F32.PACK_AB R5, R7, R6 ;  /* 0x000000060705723e */ /* 0x000fe200000000ff */
[----:B------:R-:W-:Y:S01]  /*1eba0*/  IMAD R0, R3, 0x10, R0 ;  /* 0x0000001003007824 */ /* 0x000fe200078e0200 */
[----:B------:R-:W-:Y:S02]  /*1ebb0*/  F2FP.F16.F32.PACK_AB R6, R9, R8 ;  /* 0x000000080906723e */ /* 0x000fe400000000ff */
[----:B------:R-:W-:-:S02]  /*1ebc0*/  F2FP.F16.F32.PACK_AB R7, R11, R10 ;  /* 0x0000000a0b07723e */ /* 0x000fc400000000ff */
[----:B------:R-:W-:Y:S02]  /*1ebd0*/  F2FP.F16.F32.PACK_AB R36, R21, R20 ;  /* 0x000000141524723e */ /* 0x000fe400000000ff */
[----:B------:R-:W-:Y:S02]  /*1ebe0*/  F2FP.F16.F32.PACK_AB R37, R23, R22 ;  /* 0x000000161725723e */ /* 0x000fe400000000ff */
[----:B------:R-:W-:Y:S02]  /*1ebf0*/  F2FP.F16.F32.PACK_AB R38, R25, R24 ;  /* 0x000000181926723e */ /* 0x000fe400000000ff */
[----:B------:R-:W-:Y:S01]  /*1ec00*/  F2FP.F16.F32.PACK_AB R39, R27, R26 ;  /* 0x0000001a1b27723e */ /* 0x000fe200000000ff */
[----:B0-----:R4:W-:Y:S01]  /*1ec10*/  STS.128 [R0], R4 ;  /* 0x0000000400007388 */ /* 0x0019e20000000c00 */
[----:B------:R-:W-:Y:S01]  /*1ec20*/  LOP3.LUT R2, R2, 0xff, RZ, 0xc0, !PT ;  /* 0x000000ff02027812 */ /* 0x000fe200078ec0ff */
[----:B------:R-:W0:Y:S02]  /*1ec30*/  LDC.64 R26, c[0x0][0x390] ;  /* 0x0000e400ff1a7b82 */ /* 0x000e240000000a00 */
[----:B------:R-:W-:Y:S01]  /*1ec40*/  STS.128 [R0+0x800], R36 ;  /* 0x0008002400007388 */ /* 0x000fe20000000c00 */
[----:B------:R-:W-:-:S05]  /*1ec50*/  LEA R24, R2, UR76, 0x4 ;  /* 0x0000004c02187c11 */ /* 0x000fca000f8e20ff */
[----:B------:R-:W-:Y:S08]  /*1ec60*/  BAR.SYNC.DEFER_BLOCKING 0x0 ;  /* 0x0000000000007b1d */ /* 0x000ff00000010000 */
[----:B------:R-:W1:Y:S01]  /*1ec70*/  LDC.64 R2, c[0x0][0x398] ;  /* 0x0000e600ff027b82 */ /* 0x000e620000000a00 */
[----:B------:R-:W-:Y:S02]  /*1ec80*/  F2FP.F16.F32.PACK_AB R12, R13, R12 ;  /* 0x0000000c0d0c723e */ /* 0x000fe400000000ff */
[----:B------:R-:W-:-:S05]  /*1ec90*/  F2FP.F16.F32.PACK_AB R28, R29, R28 ;  /* 0x0000001c1d1c723e */ /* 0x000fca00000000ff */
[----:B------:R-:W3:Y:S01]  /*1eca0*/  LDC R25, c[0x0][0x3b8] ;  /* 0x0000ee00ff197b82 */ /* 0x000ee20000000800 */
[----:B------:R-:W0:Y:S04]  /*1ecb0*/  LDS.128 R8, [R24] ;  /* 0x0000000018087984 */ /* 0x000e280000000c00 */
[----:B------:R-:W2:Y:S01]  /*1ecc0*/  LDS.128 R20, [R24+0x1000] ;  /* 0x0010000018147984 */ /* 0x000ea20000000c00 */
[----:B------:R-:W-:Y:S02]  /*1ecd0*/  F2FP.F16.F32.PACK_AB R13, R15, R14 ;  /* 0x0000000e0f0d723e */ /* 0x000fe400000000ff */
[----:B------:R-:W-:Y:S02]  /*1ece0*/  F2FP.F16.F32.PACK_AB R29, R31, R30 ;  /* 0x0000001e1f1d723e */ /* 0x000fe400000000ff */
[----:B------:R-:W-:-:S02]  /*1ecf0*/  F2FP.F16.F32.PACK_AB R14, R17, R16 ;  /* 0x00000010110e723e */ /* 0x000fc400000000ff */
[----:B------:R-:W-:Y:S01]  /*1ed00*/  F2FP.F16.F32.PACK_AB R15, R19, R18 ;  /* 0x00000012130f723e */ /* 0x000fe200000000ff */
[----:B------:R-:W-:Y:S01]  /*1ed10*/  BAR.SYNC.DEFER_BLOCKING 0x0 ;  /* 0x0000000000007b1d */ /* 0x000fe20000010000 */
[----:B------:R-:W-:Y:S02]  /*1ed20*/  F2FP.F16.F32.PACK_AB R30, R33, R32 ;  /* 0x00000020211e723e */ /* 0x000fe400000000ff */
[----:B------:R-:W-:Y:S01]  /*1ed30*/  F2FP.F16.F32.PACK_AB R31, R35, R34 ;  /* 0x00000022231f723e */ /* 0x000fe200000000ff */
[C---:B----4-:R-:W-:Y:S01]  /*1ed40*/  IMAD R4, R42.reuse, R41, RZ ;  /* 0x000000292a047224 */ /* 0x050fe200078e02ff */
[----:B-1----:R-:W-:Y:S01]  /*1ed50*/  ISETP.GE.AND P3, PT, R42, R2, PT ;  /* 0x000000022a00720c */ /* 0x002fe20003f66270 */
[----:B-----5:R-:W-:Y:S02]  /*1ed60*/  VIADD R6, R43, 0x1 ;  /* 0x000000012b067836 */ /* 0x020fe40000000000 */
[----:B------:R-:W-:Y:S01]  /*1ed70*/  IMAD R5, R41, 0x100, R4 ;  /* 0x0000010029057824 */ /* 0x000fe200078e0204 */
[----:B0-----:R-:W-:-:S02]  /*1ed80*/  LEA R18, P1, R4, R26, 0x1 ;  /* 0x0000001a04127211 */ /* 0x001fc400078208ff */
[CC--:B------:R-:W-:Y:S01]  /*1ed90*/  ISETP.LT.AND P3, PT, R43.reuse, R3.reuse, !P3 ;  /* 0x000000032b00720c */ /* 0x0c0fe20005f61270 */
[----:B------:R3:W-:Y:S04]  /*1eda0*/  STS.128 [R0], R12 ;  /* 0x0000000c00007388 */ /* 0x0007e80000000c00 */
[----:B------:R-:W-:Y:S01]  /*1edb0*/  STS.128 [R0+0x800], R28 ;  /* 0x0008001c00007388 */ /* 0x000fe20000000c00 */
[-C--:B------:R-:W-:Y:S02]  /*1edc0*/  ISETP.GE.AND P6, PT, R43, R3.reuse, PT ;  /* 0x000000032b00720c */ /* 0x080fe40003fc6270 */
[----:B------:R-:W-:Y:S02]  /*1edd0*/  ISETP.GE.AND P0, PT, R6, R3, PT ;  /* 0x000000030600720c */ /* 0x000fe40003f06270 */
[----:B------:R-:W-:-:S02]  /*1ede0*/  LEA R16, P2, R5, R26, 0x1 ;  /* 0x0000001a05107211 */ /* 0x000fc400078408ff */
[----:B------:R-:W-:Y:S02]  /*1edf0*/  LEA.HI.X.SX32 R19, R4, R27, 0x1, P1 ;  /* 0x0000001b04137211 */ /* 0x000fe400008f0eff */
[-C--:B--2---:R-:W-:Y:S01]  /*1ee00*/  ISETP.LT.AND P6, PT, R40, R2.reuse, !P6 ;  /* 0x000000022800720c */ /* 0x084fe200077c1270 */
[C---:B---3--:R-:W-:Y:S01]  /*1ee10*/  IMAD R13, R43.reuse, R25, RZ ;  /* 0x000000192b0d7224 */ /* 0x048fe200078e02ff */
[----:B------:R-:W-:Y:S01]  /*1ee20*/  ISETP.LT.AND P5, PT, R42, R2, !P0 ;  /* 0x000000022a00720c */ /* 0x000fe200047a1270 */
[----:B------:R-:W-:Y:S01]  /*1ee30*/  VIADD R6, R43, 0x3 ;  /* 0x000000032b067836 */ /* 0x000fe20000000000 */
[----:B------:R-:W-:Y:S01]  /*1ee40*/  LEA.HI.X.SX32 R17, R5, R27, 0x1, P2 ;  /* 0x0000001b05117211 */ /* 0x000fe200010f0eff */
[----:B------:R-:W-:Y:S01]  /*1ee50*/  IMAD.WIDE R4, R13, 0x2, R18 ;  /* 0x000000020d047825 */ /* 0x000fe200078e0212 */
[----:B------:R-:W-:Y:S03]  /*1ee60*/  BAR.SYNC.DEFER_BLOCKING 0x0 ;  /* 0x0000000000007b1d */ /* 0x000fe60000010000 */
[----:B------:R-:W-:-:S02]  /*1ee70*/  VIADD R32, R43, 0x2 ;  /* 0x000000022b207836 */ /* 0x000fc40000000000 */
[C---:B------:R-:W-:Y:S01]  /*1ee80*/  IMAD.IADD R15, R13.reuse, 0x1, R25 ;  /* 0x000000010d0f7824 */ /* 0x040fe200078e0219 */
[-C--:B------:R-:W-:Y:S01]  /*1ee90*/  ISETP.GE.AND P2, PT, R6, R3.reuse, PT ;  /* 0x000000030600720c */ /* 0x080fe20003f46270 */
[----:B------:R-:W-:Y:S01]  /*1eea0*/  IMAD.WIDE R6, R13, 0x2, R16 ;  /* 0x000000020d067825 */ /* 0x000fe200078e0210 */
[-C--:B------:R-:W-:Y:S02]  /*1eeb0*/  ISETP.LT.AND P0, PT, R40, R2.reuse, !P0 ;  /* 0x000000022800720c */ /* 0x080fe40004701270 */
[----:B------:R-:W-:Y:S01]  /*1eec0*/  ISETP.GE.AND P1, PT, R32, R3, PT ;  /* 0x000000032000720c */ /* 0x000fe20003f26270 */
[C---:B------:R-:W-:Y:S01]  /*1eed0*/  IMAD.WIDE R12, R15.reuse, 0x2, R18 ;  /* 0x000000020f0c7825 */ /* 0x040fe200078e0212 */
[----:B------:R-:W-:Y:S01]  /*1eee0*/  IADD3 R27, PT, PT, R15, R25, RZ ;  /* 0x000000190f1b7210 */ /* 0x000fe20007ffe0ff */
[----:B------:R0:W-:Y:S01]  /*1eef0*/  @P3 STG.E.U16 desc[UR6][R4.64], R8 ;  /* 0x0000000804003986 */ /* 0x0001e2000c101506 */
[-C--:B------:R-:W-:Y:S02]  /*1ef00*/  ISETP.LT.AND P3, PT, R42, R2.reuse, !P1 ;  /* 0x000000022a00720c */ /* 0x080fe40004f61270 */
[----:B------:R-:W-:Y:S01]  /*1ef10*/  ISETP.LT.AND P1, PT, R40, R2, !P1 ;  /* 0x000000022800720c */ /* 0x000fe20004f21270 */
[----:B------:R1:W-:Y:S01]  /*1ef20*/  @P6 STG.E.U16 desc[UR6][R6.64], R20 ;  /* 0x0000001406006986 */ /* 0x0003e2000c101506 */
[----:B0-----:R-:W-:-:S02]  /*1ef30*/  PRMT R5, R8, 0x7632, R5 ;  /* 0x0000763208057816 */ /* 0x001fc40000000005 */
[----:B-1----:R-:W-:-:S03]  /*1ef40*/  PRMT R20, R20, 0x7632, R20 ;  /* 0x0000763214147816 */ /* 0x002fc60000000014 */
[----:B------:R0:W-:Y:S01]  /*1ef50*/  @P5 STG.E.U16 desc[UR6][R12.64], R5 ;  /* 0x000000050c005986 */ /* 0x0001e2000c101506 */
[----:B------:R-:W-:Y:S02]  /*1ef60*/  VIADD R0, R43, 0x4 ;  /* 0x000000042b007836 */ /* 0x000fe40000000000 */
[----:B------:R-:W-:-:S04]  /*1ef70*/  IMAD.WIDE R6, R27, 0x2, R18 ;  /* 0x000000021b067825 */ /* 0x000fc800078e0212 */
[----:B0-----:R-:W-:Y:S01]  /*1ef80*/  IMAD.WIDE R4, R15, 0x2, R16 ;  /* 0x000000020f047825 */ /* 0x001fe200078e0210 */
[----:B------:R-:W-:-:S04]  /*1ef90*/  ISETP.GE.AND P6, PT, R0, R3, PT ;  /* 0x000000030000720c */ /* 0x000fc80003fc6270 */
[----:B------:R0:W-:Y:S01]  /*1efa0*/  @P0 STG.E.U16 desc[UR6][R4.64], R20 ;  /* 0x0000001404000986 */ /* 0x0001e2000c101506 */
[-C--:B------:R-:W-:Y:S01]  /*1efb0*/  ISETP.LT.AND P0, PT, R42, R2.reuse, !P2 ;  /* 0x000000022a00720c */ /* 0x080fe20005701270 */
[C---:B------:R-:W-:Y:S01]  /*1efc0*/  IMAD.WIDE R14, R27.reuse, 0x2, R16 ;  /* 0x000000021b0e7825 */ /* 0x040fe200078e0210 */
[-C--:B------:R-:W-:Y:S01]  /*1efd0*/  ISETP.LT.AND P2, PT, R40, R2.reuse, !P2 ;  /* 0x000000022800720c */ /* 0x080fe20005741270 */
[----:B------:R-:W-:Y:S02]  /*1efe0*/  @P3 STG.E.U16 desc[UR6][R6.64], R9 ;  /* 0x0000000906003986 */ /* 0x000fe4000c101506 */
[----:B------:R-:W-:Y:S02]  /*1eff0*/  IMAD.IADD R27, R27, 0x1, R25 ;  /* 0x000000011b1b7824 */ /* 0x000fe400078e0219 */
[----:B------:R1:W-:Y:S01]  /*1f000*/  @P1 STG.E.U16 desc[UR6][R14.64], R21 ;  /* 0x000000150e001986 */ /* 0x0003e2000c101506 */
[----:B------:R-:W-:Y:S01]  /*1f010*/  ISETP.LT.AND P1, PT, R42, R2, !P6 ;  /* 0x000000022a00720c */ /* 0x000fe20007721270 */
[----:B------:R-:W-:-:S04]  /*1f020*/  IMAD.WIDE R12, R27, 0x2, R18 ;  /* 0x000000021b0c7825 */ /* 0x000fc800078e0212 */
[----:B0-----:R-:W-:Y:S02]  /*1f030*/  VIADD R4, R43, 0x7 ;  /* 0x000000072b047836 */ /* 0x001fe40000000000 */
[----:B------:R-:W-:Y:S01]  /*1f040*/  IMAD.IADD R29, R27, 0x1, R25 ;  /* 0x000000011b1d7824 */ /* 0x000fe200078e0219 */
[----:B-1----:R-:W-:Y:S01]  /*1f050*/  PRMT R15, R9, 0x7632, R15 ;  /* 0x00007632090f7816 */ /* 0x002fe2000000000f */
[----:B------:R-:W-:Y:S01]  /*1f060*/  VIADD R0, R43, 0x5 ;  /* 0x000000052b007836 */ /* 0x000fe20000000000 */
[----:B------:R-:W-:Y:S01]  /*1f070*/  PRMT R28, R21, 0x7632, R28 ;  /* 0x00007632151c7816 */ /* 0x000fe2000000001c */
[----:B------:R-:W-:Y:S01]  /*1f080*/  IMAD.WIDE R8, R27, 0x2, R16 ;  /* 0x000000021b087825 */ /* 0x000fe200078e0210 */
[----:B------:R-:W-:Y:S01]  /*1f090*/  ISETP.LT.AND P6, PT, R40, R2, !P6 ;  /* 0x000000022800720c */ /* 0x000fe200077c1270 */
[----:B------:R-:W-:Y:S01]  /*1f0a0*/  @P0 STG.E.U16 desc[UR6][R12.64], R15 ;  /* 0x0000000f0c000986 */ /* 0x000fe2000c101506 */
[----:B------:R-:W-:Y:S01]  /*1f0b0*/  ISETP.GE.AND P0, PT, R4, R3, PT ;  /* 0x000000030400720c */ /* 0x000fe20003f06270 */
[----:B------:R-:W-:-:S02]  /*1f0c0*/  IMAD.WIDE R20, R29, 0x2, R18 ;  /* 0x000000021d147825 */ /* 0x000fc400078e0212 */
[----:B------:R-:W0:Y:S01]  /*1f0d0*/  LDS.128 R4, [R24] ;  /* 0x0000000018047984 */ /* 0x000e220000000c00 */
[----:B------:R-:W-:-:S03]  /*1f0e0*/  ISETP.GE.AND P5, PT, R0, R3, PT ;  /* 0x000000030000720c */ /* 0x000fc60003fa6270 */
[----:B------:R-:W1:Y:S01]  /*1f0f0*/  LDS.128 R12, [R24+0x1000] ;  /* 0x00100000180c7984 */ /* 0x000e620000000c00 */
[----:B------:R-:W-:-:S03]  /*1f100*/  VIADD R0, R43, 0x6 ;  /* 0x000000062b007836 */ /* 0x000fc60000000000 */
[----:B------:R2:W-:Y:S01]  /*1f110*/  @P2 STG.E.U16 desc[UR6][R8.64], R28 ;  /* 0x0000001c08002986 */ /* 0x0005e2000c101506 */
[----:B------:R-:W-:-:S03]  /*1f120*/  IMAD.WIDE R26, R29, 0x2, R16 ;  /* 0x000000021d1a7825 */ /* 0x000fc600078e0210 */
[----:B------:R3:W-:Y:S01]  /*1f130*/  @P1 STG.E.U16 desc[UR6][R20.64], R10 ;  /* 0x0000000a14001986 */ /* 0x0007e2000c101506 */
[-C--:B------:R-:W-:Y:S02]  /*1f140*/  ISETP.LT.AND P1, PT, R42, R2.reuse, !P5 ;  /* 0x000000022a00720c */ /* 0x080fe40006f21270 */
[-C--:B------:R-:W-:Y:S01]  /*1f150*/  ISETP.LT.AND P5, PT, R40, R2.reuse, !P5 ;  /* 0x000000022800720c */ /* 0x080fe20006fa1270 */
[----:B------:R-:W-:Y:S01]  /*1f160*/  IMAD.IADD R29, R29, 0x1, R25 ;  /* 0x000000011d1d7824 */ /* 0x000fe200078e0219 */
[----:B------:R-:W-:Y:S01]  /*1f170*/  ISETP.GE.AND P3, PT, R0, R3, PT ;  /* 0x000000030000720c */ /* 0x000fe20003f66270 */
[----:B------:R4:W-:Y:S01]  /*1f180*/  @P6 STG.E.U16 desc[UR6][R26.64], R22 ;  /* 0x000000161a006986 */ /* 0x0009e2000c101506 */
[----:B------:R-:W-:Y:S01]  /*1f190*/  PRMT R30, R22, 0x7632, R30 ;  /* 0x00007632161e7816 */ /* 0x000fe2000000001e */
[----:B--2---:R-:W-:Y:S01]  /*1f1a0*/  IMAD.WIDE R8, R29, 0x2, R18 ;  /* 0x000000021d087825 */ /* 0x004fe200078e0212 */
[----:B------:R-:W-:-:S03]  /*1f1b0*/  ISETP.LT.AND P6, PT, R42, R2, !P3 ;  /* 0x000000022a00720c */ /* 0x000fc60005fc1270 */
[----:B---3--:R-:W-:Y:S01]  /*1f1c0*/  IMAD.WIDE R20, R29, 0x2, R16 ;  /* 0x000000021d147825 */ /* 0x008fe200078e0210 */
[----:B----4-:R-:W-:-:S03]  /*1f1d0*/  PRMT R27, R10, 0x7632, R27 ;  /* 0x000076320a1b7816 */ /* 0x010fc6000000001b */
[--C-:B------:R-:W-:Y:S02]  /*1f1e0*/  IMAD.IADD R29, R29, 0x1, R25.reuse ;  /* 0x000000011d1d7824 */ /* 0x100fe400078e0219 */
[----:B------:R-:W-:Y:S01]  /*1f1f0*/  VIADD R0, R43, 0x8 ;  /* 0x000000082b007836 */ /* 0x000fe20000000000 */
[-C--:B------:R-:W-:Y:S01]  /*1f200*/  ISETP.LT.AND P3, PT, R40, R2.reuse, !P3 ;  /* 0x000000022800720c */ /* 0x080fe20005f61270 */
[----:B------:R2:W-:Y:S04]  /*1f210*/  @P1 STG.E.U16 desc[UR6][R8.64], R27 ;  /* 0x0000001b08001986 */ /* 0x0005e8000c101506 */
[----:B------:R3:W-:Y:S01]  /*1f220*/  @P5 STG.E.U16 desc[UR6][R20.64], R30 ;  /* 0x0000001e14005986 */ /* 0x0007e2000c101506 */
[----:B------:R-:W-:Y:S02]  /*1f230*/  ISETP.LT.AND P5, PT, R42, R2, !P0 ;  /* 0x000000022a00720c */ /* 0x000fe400047a1270 */
[----:B------:R-:W-:Y:S01]  /*1f240*/  ISETP.GE.AND P2, PT, R0, R3, PT ;  /* 0x000000030000720c */ /* 0x000fe20003f46270 */
[----:B------:R-:W-:-:S02]  /*1f250*/  IMAD.IADD R31, R29, 0x1, R25 ;  /* 0x000000011d1f7824 */ /* 0x000fc400078e0219 */
[----:B--2---:R-:W-:Y:S01]  /*1f260*/  IMAD.WIDE R26, R29, 0x2, R18 ;  /* 0x000000021d1a7825 */ /* 0x004fe200078e0212 */
[----:B------:R-:W-:-:S03]  /*1f270*/  ISETP.LT.AND P0, PT, R40, R2, !P0 ;  /* 0x000000022800720c */ /* 0x000fc60004701270 */
[----:B------:R-:W-:Y:S01]  /*1f280*/  VIADD R0, R43, 0x9 ;  /* 0x000000092b007836 */ /* 0x000fe20000000000 */
[----:B------:R2:W-:Y:S01]  /*1f290*/  @P6 STG.E.U16 desc[UR6][R26.64], R11 ;  /* 0x0000000b1a006986 */ /* 0x0005e2000c101506 */
[-C--:B------:R-:W-:Y:S01]  /*1f2a0*/  ISETP.LT.AND P6, PT, R42, R2.reuse, !P2 ;  /* 0x000000022a00720c */ /* 0x080fe200057c1270 */
[----:B------:R-:W-:Y:S01]  /*1f2b0*/  IMAD.WIDE R28, R29, 0x2, R16 ;  /* 0x000000021d1c7825 */ /* 0x000fe200078e0210 */
[----:B------:R-:W-:Y:S02]  /*1f2c0*/  ISETP.LT.AND P2, PT, R40, R2, !P2 ;  /* 0x000000022800720c */ /* 0x000fe40005741270 */
[----:B------:R-:W-:Y:S01]  /*1f2d0*/  PRMT R24, R11, 0x7632, R24 ;  /* 0x000076320b187816 */ /* 0x000fe20000000018 */
[----:B------:R-:W-:Y:S01]  /*1f2e0*/  IMAD.WIDE R8, R31, 0x2, R18 ;  /* 0x000000021f087825 */ /* 0x000fe200078e0212 */
[----:B------:R-:W-:-:S03]  /*1f2f0*/  ISETP.GE.AND P1, PT, R0, R3, PT ;  /* 0x000000030000720c */ /* 0x000fc60003f26270 */
[C---:B---3--:R-:W-:Y:S01]  /*1f300*/  IMAD.WIDE R20, R31.reuse, 0x2, R16 ;  /* 0x000000021f147825 */ /* 0x048fe200078e0210 */
[----:B------:R3:W-:Y:S03]  /*1f310*/  @P3 STG.E.U16 desc[UR6][R28.64], R23 ;  /* 0x000000171c003986 */ /* 0x0007e6000c101506 */
[----:B------:R-:W-:Y:S01]  /*1f320*/  IMAD.IADD R31, R31, 0x1, R25 ;  /* 0x000000011f1f7824 */ /* 0x000fe200078e0219 */
[----:B------:R-:W-:Y:S01]  /*1f330*/  PRMT R32, R23, 0x7632, R32 ;  /* 0x0000763217207816 */ /* 0x000fe20000000020 */
[----:B------:R-:W-:Y:S01]  /*1f340*/  VIADD R0, R43, 0xa ;  /* 0x0000000a2b007836 */ /* 0x000fe20000000000 */
[----:B------:R4:W-:Y:S01]  /*1f350*/  @P5 STG.E.U16 desc[UR6][R8.64], R24 ;  /* 0x0000001808005986 */ /* 0x0009e2000c101506 */
[C---:B--2---:R-:W-:Y:S01]  /*1f360*/  IMAD.WIDE R10, R31.reuse, 0x2, R18 ;  /* 0x000000021f0a7825 */ /* 0x044fe200078e0212 */
[-C--:B------:R-:W-:Y:S02]  /*1f370*/  ISETP.LT.AND P5, PT, R42, R2.reuse, !P1 ;  /* 0x000000022a00720c */ /* 0x080fe40004fa1270 */
[----:B------:R-:W-:Y:S01]  /*1f380*/  ISETP.GE.AND P3, PT, R0, R3, PT ;  /* 0x000000030000720c */ /* 0x000fe20003f66270 */
[----:B---3--:R-:W-:Y:S01]  /*1f390*/  IMAD.WIDE R22, R31, 0x2, R16 ;  /* 0x000000021f167825 */ /* 0x008fe200078e0210 */
[----:B------:R-:W-:Y:S01]  /*1f3a0*/  @P0 STG.E.U16 desc[UR6][R20.64], R32 ;  /* 0x0000002014000986 */ /* 0x000fe2000c101506 */
[----:B------:R-:W-:-:S02]  /*1f3b0*/  ISETP.LT.AND P1, PT, R40, R2, !P1 ;  /* 0x000000022800720c */ /* 0x000fc40004f21270 */
[----:B------:R-:W-:Y:S01]  /*1f3c0*/  IMAD.IADD R27, R31, 0x1, R25 ;  /* 0x000000011f1b7824 */ /* 0x000fe200078e0219 */
[----:B0-----:R0:W-:Y:S04]  /*1f3d0*/  @P6 STG.E.U16 desc[UR6][R10.64], R4 ;  /* 0x000000040a006986 */ /* 0x0011e8000c101506 */
[----:B-1----:R-:W-:Y:S01]  /*1f3e0*/  @P2 STG.E.U16 desc[UR6][R22.64], R12 ;  /* 0x0000000c16002986 */ /* 0x002fe2000c101506 */
[-C--:B------:R-:W-:Y:S01]  /*1f3f0*/  ISETP.LT.AND P2, PT, R42, R2.reuse, !P3 ;  /* 0x000000022a00720c */ /* 0x080fe20005f41270 */
[----:B----4-:R-:W-:Y:S01]  /*1f400*/  IMAD.WIDE R8, R27, 0x2, R18 ;  /* 0x000000021b087825 */ /* 0x010fe200078e0212 */
[----:B------:R-:W-:-:S03]  /*1f410*/  ISETP.LT.AND P3, PT, R40, R2, !P3 ;  /* 0x000000022800720c */ /* 0x000fc60005f61270 */
[----:B------:R-:W-:Y:S01]  /*1f420*/  VIADD R0, R43, 0xb ;  /* 0x0000000b2b007836 */ /* 0x000fe20000000000 */
[----:B0-----:R-:W-:Y:S01]  /*1f430*/  PRMT R11, R4, 0x7632, R11 ;  /* 0x00007632040b7816 */ /* 0x001fe2000000000b */
[----:B------:R-:W-:-:S03]  /*1f440*/  IMAD.IADD R29, R27, 0x1, R25 ;  /* 0x000000011b1d7824 */ /* 0x000fc600078e0219 */
[----:B------:R-:W-:Y:S01]  /*1f450*/  ISETP.GE.AND P0, PT, R0, R3, PT ;  /* 0x000000030000720c */ /* 0x000fe20003f06270 */
[----:B------:R0:W-:Y:S01]  /*1f460*/  @P5 STG.E.U16 desc[UR6][R8.64], R11 ;  /* 0x0000000b08005986 */ /* 0x0001e2000c101506 */
[----:B------:R-:W-:-:S04]  /*1f470*/  IMAD.WIDE R20, R29, 0x2, R18 ;  /* 0x000000021d147825 */ /* 0x000fc800078e0212 */
[----:B------:R-:W-:Y:S01]  /*1f480*/  VIADD R0, R43, 0xc ;  /* 0x0000000c2b007836 */ /* 0x000fe20000000000 */
[----:B0-----:R-:W-:Y:S01]  /*1f490*/  PRMT R9, R12, 0x7632, R9 ;  /* 0x000076320c097816 */ /* 0x001fe20000000009 */
[----:B------:R-:W-:-:S03]  /*1f4a0*/  IMAD.WIDE R10, R27, 0x2, R16 ;  /* 0x000000021b0a7825 */ /* 0x000fc600078e0210 */
[-C--:B------:R-:W-:Y:S01]  /*1f4b0*/  ISETP.GE.AND P6, PT, R0, R3.reuse, PT ;  /* 0x000000030000720c */ /* 0x080fe20003fc6270 */
[----:B------:R-:W-:Y:S01]  /*1f4c0*/  IMAD.WIDE R26, R29, 0x2, R16 ;  /* 0x000000021d1a7825 */ /* 0x000fe200078e0210 */
[----:B------:R0:W-:Y:S04]  /*1f4d0*/  @P1 STG.E.U16 desc[UR6][R10.64], R9 ;  /* 0x000000090a001986 */ /* 0x0001e8000c101506 */
[----:B------:R1:W-:Y:S01]  /*1f4e0*/  @P2 STG.E.U16 desc[UR6][R20.64], R5 ;  /* 0x0000000514002986 */ /* 0x0003e2000c101506 */
[-C--:B------:R-:W-:Y:S02]  /*1f4f0*/  ISETP.LT.AND P2, PT, R42, R2.reuse, !P0 ;  /* 0x000000022a00720c */ /* 0x080fe40004741270 */
[-C--:B------:R-:W-:Y:S01]  /*1f500*/  ISETP.LT.AND P0, PT, R40, R2.reuse, !P0 ;  /* 0x000000022800720c */ /* 0x080fe20004701270 */
[----:B------:R-:W-:Y:S01]  /*1f510*/  VIADD R4, R43, 0xd ;  /* 0x0000000d2b047836 */ /* 0x000fe20000000000 */
[----:B------:R2:W-:Y:S01]  /*1f520*/  @P3 STG.E.U16 desc[UR6][R26.64], R13 ;  /* 0x0000000d1a003986 */ /* 0x0005e2000c101506 */
[--C-:B------:R-:W-:Y:S01]  /*1f530*/  IMAD.IADD R29, R29, 0x1, R25.reuse ;  /* 0x000000011d1d7824 */ /* 0x100fe200078e0219 */
[-C--:B------:R-:W-:Y:S01]  /*1f540*/  ISETP.LT.AND P3, PT, R42, R2.reuse, !P6 ;  /* 0x000000022a00720c */ /* 0x080fe20007761270 */
[----:B------:R-:W-:Y:S01]  /*1f550*/  VIADD R0, R43, 0xe ;  /* 0x0000000e2b007836 */ /* 0x000fe20000000000 */
[----:B------:R-:W-:Y:S01]  /*1f560*/  ISETP.LT.AND P6, PT, R40, R2, !P6 ;  /* 0x000000022800720c */ /* 0x000fe200077c1270 */
[C---:B------:R-:W-:Y:S01]  /*1f570*/  IMAD.IADD R23, R29.reuse, 0x1, R25 ;  /* 0x000000011d177824 */ /* 0x040fe200078e0219 */
[----:B------:R-:W-:Y:S01]  /*1f580*/  ISETP.GE.AND P5, PT, R4, R3, PT ;  /* 0x000000030400720c */ /* 0x000fe20003fa6270 */
[----:B0-----:R-:W-:Y:S01]  /*1f590*/  IMAD.WIDE R8, R29, 0x2, R18 ;  /* 0x000000021d087825 */ /* 0x001fe200078e0212 */
[----:B-1----:R-:W-:-:S02]  /*1f5a0*/  PRMT R21, R5, 0x7632, R21 ;  /* 0x0000763205157816 */ /* 0x002fc40000000015 */
[----:B------:R-:W-:Y:S01]  /*1f5b0*/  PRMT R22, R13, 0x7632, R22 ;  /* 0x000076320d167816 */ /* 0x000fe20000000016 */
[----:B------:R-:W-:Y:S01]  /*1f5c0*/  IMAD.WIDE R4, R29, 0x2, R16 ;  /* 0x000000021d047825 */ /* 0x000fe200078e0210 */
[-C--:B------:R-:W-:Y:S01]  /*1f5d0*/  ISETP.GE.AND P1, PT, R0, R3.reuse, PT ;  /* 0x000000030000720c */ /* 0x080fe20003f26270 */
[----:B------:R0:W-:Y:S02]  /*1f5e0*/  @P2 STG.E.U16 desc[UR6][R8.64], R21 ;  /* 0x0000001508002986 */ /* 0x0001e4000c101506 */
[----:B------:R-:W-:Y:S02]  /*1f5f0*/  VIADD R0, R43, 0xf ;  /* 0x0000000f2b007836 */ /* 0x000fe40000000000 */
[C---:B------:R-:W-:Y:S01]  /*1f600*/  IMAD.WIDE R10, R23.reuse, 0x2, R18 ;  /* 0x00000002170a7825 */ /* 0x040fe200078e0212 */
[----:B------:R-:W-:Y:S01]  /*1f610*/  @P0 STG.E.U16 desc[UR6][R4.64], R22 ;  /* 0x0000001604000986 */ /* 0x000fe2000c101506 */
[-C--:B------:R-:W-:Y:S02]  /*1f620*/  ISETP.LT.AND P0, PT, R42, R2.reuse, !P5 ;  /* 0x000000022a00720c */ /* 0x080fe40006f01270 */
[C---:B--2---:R-:W-:Y:S01]  /*1f630*/  IMAD.WIDE R12, R23.reuse, 0x2, R16 ;  /* 0x00000002170c7825 */ /* 0x044fe200078e0210 */
[----:B------:R-:W-:Y:S01]  /*1f640*/  ISETP.GE.AND P2, PT, R0, R3, PT ;  /* 0x000000030000720c */ /* 0x000fe20003f46270 */
[----:B------:R1:W-:Y:S01]  /*1f650*/  @P3 STG.E.U16 desc[UR6][R10.64], R6 ;  /* 0x000000060a003986 */ /* 0x0003e2000c101506 */
[----:B------:R-:W-:Y:S01]  /*1f660*/  ISETP.LT.AND P5, PT, R40, R2, !P5 ;  /* 0x000000022800720c */ /* 0x000fe20006fa1270 */
[----:B------:R-:W-:-:S02]  /*1f670*/  IMAD.IADD R23, R23, 0x1, R25 ;  /* 0x0000000117177824 */ /* 0x000fc400078e0219 */
[----:B------:R2:W-:Y:S01]  /*1f680*/  @P6 STG.E.U16 desc[UR6][R12.64], R14 ;  /* 0x0000000e0c006986 */ /* 0x0005e2000c101506 */
[-C--:B------:R-:W-:Y:S01]  /*1f690*/  ISETP.LT.AND P6, PT, R42, R2.reuse, !P1 ;  /* 0x000000022a00720c */ /* 0x080fe20004fc1270 */
[C---:B0-----:R-:W-:Y:S01]  /*1f6a0*/  IMAD.IADD R21, R23.reuse, 0x1, R25 ;  /* 0x0000000117157824 */ /* 0x041fe200078e0219 */
[-C--:B------:R-:W-:Y:S02]  /*1f6b0*/  ISETP.LT.AND P1, PT, R40, R2.reuse, !P1 ;  /* 0x000000022800720c */ /* 0x080fe40004f21270 */
[-C--:B------:R-:W-:Y:S02]  /*1f6c0*/  ISETP.LT.AND P3, PT, R42, R2.reuse, !P2 ;  /* 0x000000022a00720c */ /* 0x080fe40005761270 */
[----:B------:R-:W-:Y:S01]  /*1f6d0*/  ISETP.LT.AND P2, PT, R40, R2, !P2 ;  /* 0x000000022800720c */ /* 0x000fe20005741270 */
[----:B------:R-:W-:Y:S01]  /*1f6e0*/  IMAD.WIDE R2, R23, 0x2, R18 ;  /* 0x0000000217027825 */ /* 0x000fe200078e0212 */
[----:B------:R-:W-:Y:S02]  /*1f6f0*/  PRMT R0, R6, 0x7632, R0 ;  /* 0x0000763206007816 */ /* 0x000fe40000000000 */
[----:B-1----:R-:W-:Y:S01]  /*1f700*/  PRMT R6, R14, 0x7632, R6 ;  /* 0x000076320e067816 */ /* 0x002fe20000000006 */
[----:B------:R-:W-:-:S02]  /*1f710*/  IMAD.IADD R25, R21, 0x1, R25 ;  /* 0x0000000115197824 */ /* 0x000fc400078e0219 */
[----:B------:R-:W-:Y:S01]  /*1f720*/  IMAD.WIDE R4, R23, 0x2, R16 ;  /* 0x0000000217047825 */ /* 0x000fe200078e0210 */
[----:B------:R0:W-:Y:S03]  /*1f730*/  @P0 STG.E.U16 desc[UR6][R2.64], R0 ;  /* 0x0000000002000986 */ /* 0x0001e6000c101506 */
[----:B------:R-:W-:Y:S01]  /*1f740*/  IMAD.WIDE R8, R21, 0x2, R18 ;  /* 0x0000000215087825 */ /* 0x000fe200078e0212 */
[----:B--2---:R-:W-:-:S03]  /*1f750*/  PRMT R12, R15, 0x7632, R12 ;  /* 0x000076320f0c7816 */ /* 0x004fc6000000000c */
[----:B------:R-:W-:Y:S01]  /*1f760*/  IMAD.WIDE R10, R21, 0x2, R16 ;  /* 0x00000002150a7825 */ /* 0x000fe200078e0210 */
[----:B------:R1:W-:Y:S03]  /*1f770*/  @P5 STG.E.U16 desc[UR6][R4.64], R6 ;  /* 0x0000000604005986 */ /* 0x0003e6000c101506 */
[----:B------:R-:W-:Y:S01]  /*1f780*/  IMAD.WIDE R18, R25, 0x2, R18 ;  /* 0x0000000219127825 */ /* 0x000fe200078e0212 */
[----:B0-----:R-:W-:Y:S01]  /*1f790*/  PRMT R3, R7, 0x7632, R3 ;  /* 0x0000763207037816 */ /* 0x001fe20000000003 */
[----:B------:R1:W-:Y:S02]  /*1f7a0*/  @P6 STG.E.U16 desc[UR6][R8.64], R7 ;  /* 0x0000000708006986 */ /* 0x0003e4000c101506 */
[----:B------:R-:W-:Y:S02]  /*1f7b0*/  IMAD.WIDE R16, R25, 0x2, R16 ;  /* 0x0000000219107825 */ /* 0x000fe400078e0210 */
[----:B------:R1:W-:Y:S04]  /*1f7c0*/  @P1 STG.E.U16 desc[UR6][R10.64], R15 ;  /* 0x0000000f0a001986 */ /* 0x0003e8000c101506 */
[----:B------:R1:W-:Y:S04]  /*1f7d0*/  @P3 STG.E.U16 desc[UR6][R18.64], R3 ;  /* 0x0000000312003986 */ /* 0x0003e8000c101506 */
[----:B------:R1:W-:Y:S01]  /*1f7e0*/  @P2 STG.E.U16 desc[UR6][R16.64], R12 ;  /* 0x0000000c10002986 */ /* 0x0003e2000c101506 */
[----:B------:R-:W-:Y:S06]  /*1f7f0*/  BAR.SYNC.DEFER_BLOCKING 0x0 ;  /* 0x0000000000007b1d */ /* 0x000fec0000010000 */
[----:B------:R-:W-:Y:S05]  /*1f800*/  @P4 BRA `(.L_x_13) ;  /* 0x0000000000a04947 */ /* 0x000fea0003800000 */
[----:B-1----:R-:W0:Y:S01]  /*1f810*/  S2R R3, SR_CgaCtaId ;  /* 0x0000000000037919 */ /* 0x002e220000008800 */
[----:B------:R-:W-:Y:S01]  /*1f820*/  NOP ;  /* 0x0000000000007918 */ /* 0x000fe20000000000 */
[----:B------:R-:W-:Y:S01]  /*1f830*/  MOV R0, 0x50 ;  /* 0x0000005000007802 */ /* 0x000fe20000000f00 */
[----:B------:R-:W-:-:S03]  /*1f840*/  IMAD.MOV.U32 R7, RZ, RZ, 0x1 ;  /* 0x00000001ff077424 */ /* 0x000fc600078e00ff */
[----:B0-----:R-:W-:Y:S01]  /*1f850*/  LEA R9, R3, R0, 0x18 ;  /* 0x0000000003097211 */ /* 0x001fe200078ec0ff */
[----:B------:R-:W-:Y:S02]  /*1f860*/  IMAD.U32 R0, RZ, RZ, UR5 ;  /* 0x00000005ff007e24 */ /* 0x000fe4000f8e00ff */
[----:B------:R-:W-:Y:S02]  /*1f870*/  IMAD.MOV.U32 R3, RZ, RZ, 0x3 ;  /* 0x00000003ff037424 */ /* 0x000fe400078e00ff */
[----:B------:R-:W0:Y:S01]  /*1f880*/  LDS R5, [R9] ;  /* 0x0000000009057984 */ /* 0x000e220000000800 */
[----:B------:R-:W-:-:S04]  /*1f890*/  LOP3.LUT R0, R0, 0xffff, RZ, 0xc0, !PT ;  /* 0x0000ffff00007812 */ /* 0x000fc800078ec0ff */
[----:B------:R-:W-:-:S05]  /*1f8a0*/  SHF.R.U32.HI R0, RZ, 0x5, R0 ;  /* 0x00000005ff007819 */ /* 0x000fca0000011600 */
[----:B------:R-:W-:Y:S01]  /*1f8b0*/  VIADD R2, R0, 0x10 ;  /* 0x0000001000027836 */ /* 0x000fe20000000000 */
[----:B------:R-:W-:-:S04]  /*1f8c0*/  SHF.L.U32 R0, R3, R0, RZ ;  /* 0x0000000003007219 */ /* 0x000fc800000006ff */
[----:B------:R-:W-:-:S04]  /*1f8d0*/  SHF.L.U32 R3, R7, R2, RZ ;  /* 0x0000000207037219 */ /* 0x000fc800000006ff */
[----:B------:R-:W-:-:S04]  /*1f8e0*/  LOP3.LUT R0, R3, R0, RZ, 0xfc, !PT ;  /* 0x0000000003007212 */ /* 0x000fc800078efcff */
[C---:B------:R-:W-:Y:S02]  /*1f8f0*/  LOP3.LUT R2, R0.reuse, 0xffff, RZ, 0xc0, !PT ;  /* 0x0000ffff00027812 */ /* 0x040fe400078ec0ff */
[----:B0-----:R-:W-:-:S04]  /*1f900*/  LOP3.LUT R3, R0, 0xffff, R5, 0x80, !PT ;  /* 0x0000ffff00037812 */ /* 0x001fc800078e8005 */
[----:B------:R-:W-:-:S13]  /*1f910*/  ISETP.NE.AND P0, PT, R3, R2, PT ;  /* 0x000000020300720c */ /* 0x000fda0003f05270 */
[----:B------:R-:W-:Y:S05]  /*1f920*/  @P0 BRA `(.L_x_14) ;  /* 0x0000000000500947 */ /* 0x000fea0003800000 */
[----:B------:R-:W-:Y:S02]  /*1f930*/  SHF.R.U32.HI R5, RZ, 0x10, R5 ;  /* 0x00000010ff057819 */ /* 0x000fe40000011605 */
[----:B------:R-:W-:-:S04]  /*1f940*/  SHF.R.U32.HI R2, RZ, 0x10, R0 ;  /* 0x00000010ff027819 */ /* 0x000fc80000011600 */
[----:B------:R-:W-:-:S04]  /*1f950*/  LOP3.LUT R5, R5, R2, RZ, 0xc0, !PT ;  /* 0x0000000205057212 */ /* 0x000fc800078ec0ff */
[----:B------:R-:W-:-:S13]  /*1f960*/  ISETP.NE.AND P0, PT, R5, R2, PT ;  /* 0x000000020500720c */ /* 0x000fda0003f05270 */
[----:B------:R-:W-:Y:S05]  /*1f970*/  @P0 BRA `(.L_x_15) ;  /* 0x0000000000300947 */ /* 0x000fea0003800000 */
[----:B------:R-:W-:Y:S01]  /*1f980*/  R2UR UR4, R0 ;  /* 0x00000000000472ca */ /* 0x000fe200000e0000 */
[----:B------:R-:W0:Y:S01]  /*1f990*/  S2R R3, SR_LANEID ;  /* 0x0000000000037919 */ /* 0x000e220000000000 */
[----:B------:R-:W-:-:S06]  /*1f9a0*/  VOTE.ANY R2, PT, PT ;  /* 0x0000000000027806 */ /* 0x000fcc00038e0100 */
[----:B------:R-:W0:Y:S05]  /*1f9b0*/  FLO.U32 R2, R2 ;  /* 0x0000000200027300 */ /* 0x000e2a00000e0000 */
[----:B------:R-:W-:-:S06]  /*1f9c0*/  ULOP3.LUT UR4, URZ, UR4, URZ, 0x33, !UPT ;  /* 0x00000004ff047292 */ /* 0x000fcc000f8e33ff */
[----:B------:R-:W-:-:S04]  /*1f9d0*/  IMAD.U32 R4, RZ, RZ, UR4 ;  /* 0x00000004ff047e24 */ /* 0x000fc8000f8e00ff */
[----:B------:R-:W1:Y:S02]  /*1f9e0*/  REDUX UR5, R4 ;  /* 0x00000000040573c4 */ /* 0x000e640000000000 */
[----:B------:R2:W-:Y:S01]  /*1f9f0*/  UTCATOMSWS.AND URZ, UR4 ;  /* 0x0000000400ff79e3 */ /* 0x0005e20008000000 */
[----:B0-----:R-:W-:Y:S01]  /*1fa00*/  ISETP.EQ.U32.AND P0, PT, R2, R3, PT ;  /* 0x000000030200720c */ /* 0x001fe20003f02070 */
[----:B-1----:R-:W-:-:S12]  /*1fa10*/  IMAD.U32 R0, RZ, RZ, UR5 ;  /* 0x00000005ff007e24 */ /* 0x002fd8000f8e00ff */
[----:B------:R2:W-:Y:S01]  /*1fa20*/  @P0 ATOMS.AND RZ, [R9], R0 ;  /* 0x0000000009ff038c */ /* 0x0005e20002800000 */
[----:B------:R-:W-:Y:S05]  /*1fa30*/  BRA `(.L_x_13) ;  /* 0x0000000000147947 */ /* 0x000fea0003800000 */
.L_x_15:
[----:B------:R-:W-:-:S07]  /*1fa40*/  MOV R2, 0x1fa60 ;  /* 0x0001fa6000027802 */ /* 0x000fce0000000f00 */
[----:B------:R-:W-:Y:S05]  /*1fa50*/  CALL.REL.NOINC `($__internal_0_$__cuda_sm10x_tcgen05_guardrail_trap_col_being_dealloced_not_returned_by_alloc) ;  /* 0x00000000002c7944 */ /* 0x000fea0003c00000 */
[----:B------:R-:W-:Y:S05]  /*1fa60*/  BRA `(.L_x_13) ;  /* 0x0000000000087947 */ /* 0x000fea0003800000 */
.L_x_14:
[----:B------:R-:W-:-:S07]  /*1fa70*/  MOV R2, 0x1fa90 ;  /* 0x0001fa9000027802 */ /* 0x000fce0000000f00 */
[----:B------:R-:W-:Y:S05]  /*1fa80*/  CALL.REL.NOINC `($__internal_2_$__cuda_sm10x_tcgen05_guardrail_trap_unallocated_columns_being_dealloced) ;  /* 0x0000000000387944 */ /* 0x000fea0003c00000 */
.L_x_13:
[----:B------:R-:W-:Y:S01]  /*1fa90*/  NOP ;  /* 0x0000000000007918 */ /* 0x000fe20000000000 */
[----:B--2---:R-:W-:Y:S05]  /*1faa0*/  EXIT ;  /* 0x000000000000794d */ /* 0x004fea0003800000 */
.L_x_8:
[----:B------:R-:W0:Y:S02]  /*1fab0*/  SYNCS.PHASECHK.TRANS64.TRYWAIT P2, [UR4], R32 ;  /* 0x00000020ff0075a7 */ /* 0x000e240008041104 */
[----:B0-----:R-:W-:Y:S05]  /*1fac0*/  @!P2 BRA `(.L_x_8) ;  /* 0xfffffffc00f8a947 */ /* 0x001fea000383ffff */
[----:B------:R-:W-:Y:S05]  /*1fad0*/  BRA `(.L_x_16) ;  /* 0xffffff1000647947 */ /* 0x000fea000383ffff */
.L_x_12:
[----:B------:R-:W1:Y:S02]  /*1fae0*/  SYNCS.PHASECHK.TRANS64.TRYWAIT P0, [UR4], R0 ;  /* 0x00000000ff0075a7 */ /* 0x000e640008001104 */
[----:B-1----:R-:W-:Y:S05]  /*1faf0*/  @!P0 BRA `(.L_x_12) ;  /* 0xfffffffc00f88947 */ /* 0x002fea000383ffff */
[----:B------:R-:W-:Y:S05]  /*1fb00*/  BRA `(.L_x_11) ;  /* 0xffffffec00dc7947 */ /* 0x000fea000383ffff */
        .weak           $__internal_0_$__cuda_sm10x_tcgen05_guardrail_trap_col_being_dealloced_not_returned_by_alloc
        .type           $__internal_0_$__cuda_sm10x_tcgen05_guardrail_trap_col_being_dealloced_not_returned_by_alloc,@function
        .size           $__internal_0_$__cuda_sm10x_tcgen05_guardrail_trap_col_being_dealloced_not_returned_by_alloc,($__internal_1_$__cuda_sm10x_tcgen05_guardrail_trap_phase_invalid_during_alloc - $__internal_0_$__cuda_sm10x_tcgen05_guardrail_trap_col_being_dealloced_not_returned_by_alloc)
$__internal_0_$__cuda_sm10x_tcgen05_guardrail_trap_col_being_dealloced_not_returned_by_alloc:
[----:B------:R-:W-:Y:S05]  /*1fb10*/  BPT.TRAP 0x1 ;  /* 0x000000040000795c */ /* 0x000fea0000300000 */
[----:B------:R-:W-:-:S04]  /*1fb20*/  IMAD.MOV.U32 R3, RZ, RZ, 0x0 ;  /* 0x00000000ff037424 */ /* 0x000fc800078e00ff */
[----:B------:R-:W-:Y:S05]  /*1fb30*/  RET.REL.NODEC R2 `(matmul_kernel) ;  /* 0xfffffe0402307950 */ /* 0x000fea0003c3ffff */
        .weak           $__internal_1_$__cuda_sm10x_tcgen05_guardrail_trap_phase_invalid_during_alloc
        .type           $__internal_1_$__cuda_sm10x_tcgen05_guardrail_trap_phase_invalid_during_alloc,@function
        .size           $__internal_1_$__cuda_sm10x_tcgen05_guardrail_trap_phase_invalid_during_alloc,($__internal_2_$__cuda_sm10x_tcgen05_guardrail_trap_unallocated_columns_being_dealloced - $__internal_1_$__cuda_sm10x_tcgen05_guardrail_trap_phase_invalid_during_alloc)
$__internal_1_$__cuda_sm10x_tcgen05_guardrail_trap_phase_invalid_during_alloc:
[----:B------:R-:W-:Y:S05]  /*1fb40*/  BPT.TRAP 0x1 ;  /* 0x000000040000795c */ /* 0x000fea0000300000 */
[----:B------:R-:W-:-:S04]  /*1fb50*/  IMAD.MOV.U32 R3, RZ, RZ, 0x0 ;  /* 0x00000000ff037424 */ /* 0x000fc800078e00ff */
[----:B------:R-:W-:Y:S05]  /*1fb60*/  RET.REL.NODEC R2 `(matmul_kernel) ;  /* 0xfffffe0402247950 */ /* 0x000fea0003c3ffff */
        .weak           $__internal_2_$__cuda_sm10x_tcgen05_guardrail_trap_unallocated_columns_being_dealloced
        .type           $__internal_2_$__cuda_sm10x_tcgen05_guardrail_trap_unallocated_columns_being_dealloced,@function
        .size           $__internal_2_$__cuda_sm10x_tcgen05_guardrail_trap_unallocated_columns_being_dealloced,(.L_x_20 - $__internal_2_$__cuda_sm10x_tcgen05_guardrail_trap_unallocated_columns_being_dealloced)
$__internal_2_$__cuda_sm10x_tcgen05_guardrail_trap_unallocated_columns_being_dealloced:
[----:B------:R-:W-:Y:S05]  /*1fb70*/  BPT.TRAP 0x1 ;  /* 0x000000040000795c */ /* 0x000fea0000300000 */
[----:B------:R-:W-:-:S04]  /*1fb80*/  IMAD.MOV.U32 R3, RZ, RZ, 0x0 ;  /* 0x00000000ff037424 */ /* 0x000fc800078e00ff */
[----:B------:R-:W-:Y:S05]  /*1fb90*/  RET.REL.NODEC R2 `(matmul_kernel) ;  /* 0xfffffe0402187950 */ /* 0x000fea0003c3ffff */
.L_x_17:
[----:B------:R-:W-:-:S00]  /*1fba0*/  BRA `(.L_x_17) ;  /* 0xfffffffc00fc7947 */ /* 0x000fc0000383ffff */
[----:B------:R-:W-:-:S00]  /*1fbb0*/  NOP ;  /* 0x0000000000007918 */ /* 0x000fc00000000000 */
        /* <DEDUP_REMOVED lines=12> */
.L_x_20:


//--------------------- .nv.shared.matmul_kernel  --------------------------
	.section	.nv.shared.matmul_kernel,"aw",@nobits
	.sectionflags	@""
	.align	16
	.zero		1024


//--------------------- .nv.shared.reserved.0     --------------------------
	.section	.nv.shared.reserved.0,"aw",@nobits
	.align	8
	.weak		__nv_reservedSMEM_offset_0_alias
	.size		__nv_reservedSMEM_offset_0_alias, 0, 64
	.other		__nv_reservedSMEM_offset_0_alias,@"STO_CUDA_RESERVED_SHARED STV_DEFAULT"
__nv_reservedSMEM_offset_0_alias:
	.zero		0
.nv.shared.reserved.0:
	.zero		64
	.weak		__nv_reservedSMEM_allocation_phase
	.type		__nv_reservedSMEM_allocation_phase,@object
	.size		__nv_reservedSMEM_allocation_phase,(.L_0 - __nv_reservedSMEM_allocation_phase)
__nv_reservedSMEM_allocation_phase:
	.zero		1
.L_0:
	.zero		7
	.weak		__nv_reservedSMEM_devtool_atexit_pc
	.type		__nv_reservedSMEM_devtool_atexit_pc,@object
	.size		__nv_reservedSMEM_devtool_atexit_pc,(__nv_reservedSMEM_allocation_mask - __nv_reservedSMEM_devtool_atexit_pc)
__nv_reservedSMEM_devtool_atexit_pc:
	.zero		8
	.weak		__nv_reservedSMEM_allocation_mask
	.type		__nv_reservedSMEM_allocation_mask,@object
	.size		__nv_reservedSMEM_allocation_mask,(.L_2 - __nv_reservedSMEM_allocation_mask)
__nv_reservedSMEM_allocation_mask:
	.zero		4
.L_2:


//--------------------- .nv.constant0.matmul_kernel --------------------------
	.section	.nv.constant0.matmul_kernel,"a",@progbits
	.sectionflags	@""
	.align	4
.nv.constant0.matmul_kernel:
	.zero		976


//--------------------- SYMBOLS --------------------------

	.type		.nv.reservedSmem.offset0,@object
	.size		.nv.reservedSmem.offset0,0x4
	.type		.nv.reservedSmem.cap,@object
	.size		.nv.reservedSmem.cap,0x4
